//
// Generated by NVIDIA NVVM Compiler
//
// Compiler Build ID: CL-36424714
// Cuda compilation tools, release 13.0, V13.0.88
// Based on NVVM 20.0.0
//

.version 9.0
.target sm_100
.address_size 64

	// .globl	_Z14vectorDistancePdS_S_iii
.const .align 8 .b8 centroidCONST[8000];

.visible .entry _Z14vectorDistancePdS_S_iii(
	.param .u64 .ptr .align 1 _Z14vectorDistancePdS_S_iii_param_0,
	.param .u64 .ptr .align 1 _Z14vectorDistancePdS_S_iii_param_1,
	.param .u64 .ptr .align 1 _Z14vectorDistancePdS_S_iii_param_2,
	.param .u32 _Z14vectorDistancePdS_S_iii_param_3,
	.param .u32 _Z14vectorDistancePdS_S_iii_param_4,
	.param .u32 _Z14vectorDistancePdS_S_iii_param_5
)
{
	.reg .pred 	%p<21>;
	.reg .b32 	%r<50>;
	.reg .b64 	%rd<75>;
	.reg .b64 	%fd<83>;

	ld.param.u64 	%rd13, [_Z14vectorDistancePdS_S_iii_param_0];
	ld.param.u64 	%rd14, [_Z14vectorDistancePdS_S_iii_param_1];
	ld.param.u64 	%rd15, [_Z14vectorDistancePdS_S_iii_param_2];
	ld.param.u32 	%r26, [_Z14vectorDistancePdS_S_iii_param_3];
	ld.param.u32 	%r27, [_Z14vectorDistancePdS_S_iii_param_4];
	ld.param.s32 	%rd16, [_Z14vectorDistancePdS_S_iii_param_5];
	cvta.to.global.u64 	%rd1, %rd13;
	cvta.to.global.u64 	%rd2, %rd14;
	cvta.to.global.u64 	%rd3, %rd15;
	mov.u32 	%r28, %ctaid.x;
	mov.u32 	%r29, %ntid.x;
	mov.u32 	%r30, %tid.x;
	mad.lo.s32 	%r31, %r28, %r29, %r30;
	cvt.u64.u32 	%rd4, %r31;
	setp.ge.s64 	%p1, %rd4, %rd16;
	setp.lt.s32 	%p2, %r26, 1;
	or.pred  	%p3, %p1, %p2;
	@%p3 bra 	$L__BB0_26;
	setp.lt.s32 	%p4, %r27, 1;
	cvt.u64.u32 	%rd17, %r27;
	mul.lo.s64 	%rd5, %rd17, %rd4;
	cvt.u64.u32 	%rd18, %r26;
	mul.lo.s64 	%rd6, %rd18, %rd4;
	@%p4 bra 	$L__BB0_15;
	and.b32  	%r1, %r27, 7;
	and.b32  	%r2, %r27, 3;
	and.b32  	%r3, %r27, 2147483640;
	and.b32  	%r4, %r27, 1;
	neg.s32 	%r5, %r3;
	mov.b32 	%r41, 0;
$L__BB0_3:
	setp.lt.u32 	%p13, %r27, 8;
	mul.lo.s32 	%r7, %r41, %r27;
	mov.f64 	%fd82, 0d0000000000000000;
	mov.b32 	%r44, 0;
	@%p13 bra 	$L__BB0_6;
	shl.b64 	%rd39, %rd5, 3;
	add.s64 	%rd40, %rd39, %rd1;
	add.s64 	%rd73, %rd40, 32;
	mul.wide.u32 	%rd41, %r7, 8;
	add.s64 	%rd42, %rd2, %rd41;
	add.s64 	%rd74, %rd42, 32;
	mov.f64 	%fd82, 0d0000000000000000;
	mov.u32 	%r42, %r5;
$L__BB0_5:
	.pragma "nounroll";
	ld.global.f64 	%fd16, [%rd74+-32];
	ld.global.f64 	%fd17, [%rd73+-32];
	sub.f64 	%fd18, %fd16, %fd17;
	fma.rn.f64 	%fd19, %fd18, %fd18, %fd82;
	ld.global.f64 	%fd20, [%rd74+-24];
	ld.global.f64 	%fd21, [%rd73+-24];
	sub.f64 	%fd22, %fd20, %fd21;
	fma.rn.f64 	%fd23, %fd22, %fd22, %fd19;
	ld.global.f64 	%fd24, [%rd74+-16];
	ld.global.f64 	%fd25, [%rd73+-16];
	sub.f64 	%fd26, %fd24, %fd25;
	fma.rn.f64 	%fd27, %fd26, %fd26, %fd23;
	ld.global.f64 	%fd28, [%rd74+-8];
	ld.global.f64 	%fd29, [%rd73+-8];
	sub.f64 	%fd30, %fd28, %fd29;
	fma.rn.f64 	%fd31, %fd30, %fd30, %fd27;
	ld.global.f64 	%fd32, [%rd74];
	ld.global.f64 	%fd33, [%rd73];
	sub.f64 	%fd34, %fd32, %fd33;
	fma.rn.f64 	%fd35, %fd34, %fd34, %fd31;
	ld.global.f64 	%fd36, [%rd74+8];
	ld.global.f64 	%fd37, [%rd73+8];
	sub.f64 	%fd38, %fd36, %fd37;
	fma.rn.f64 	%fd39, %fd38, %fd38, %fd35;
	ld.global.f64 	%fd40, [%rd74+16];
	ld.global.f64 	%fd41, [%rd73+16];
	sub.f64 	%fd42, %fd40, %fd41;
	fma.rn.f64 	%fd43, %fd42, %fd42, %fd39;
	ld.global.f64 	%fd44, [%rd74+24];
	ld.global.f64 	%fd45, [%rd73+24];
	sub.f64 	%fd46, %fd44, %fd45;
	fma.rn.f64 	%fd82, %fd46, %fd46, %fd43;
	add.s32 	%r42, %r42, 8;
	add.s64 	%rd74, %rd74, 64;
	add.s64 	%rd73, %rd73, 64;
	setp.ne.s32 	%p14, %r42, 0;
	mov.u32 	%r44, %r3;
	@%p14 bra 	$L__BB0_5;
$L__BB0_6:
	setp.eq.s32 	%p15, %r1, 0;
	@%p15 bra 	$L__BB0_14;
	add.s32 	%r37, %r1, -1;
	setp.lt.u32 	%p16, %r37, 3;
	@%p16 bra 	$L__BB0_9;
	add.s32 	%r38, %r44, %r7;
	mul.wide.u32 	%rd43, %r38, 8;
	add.s64 	%rd44, %rd2, %rd43;
	ld.global.f64 	%fd48, [%rd44];
	cvt.u64.u32 	%rd45, %r44;
	add.s64 	%rd46, %rd5, %rd45;
	shl.b64 	%rd47, %rd46, 3;
	add.s64 	%rd48, %rd1, %rd47;
	ld.global.f64 	%fd49, [%rd48];
	sub.f64 	%fd50, %fd48, %fd49;
	fma.rn.f64 	%fd51, %fd50, %fd50, %fd82;
	cvt.u64.u32 	%rd49, %r7;
	add.s64 	%rd50, %rd45, %rd49;
	shl.b64 	%rd51, %rd50, 3;
	add.s64 	%rd52, %rd2, %rd51;
	ld.global.f64 	%fd52, [%rd52+8];
	ld.global.f64 	%fd53, [%rd48+8];
	sub.f64 	%fd54, %fd52, %fd53;
	fma.rn.f64 	%fd55, %fd54, %fd54, %fd51;
	ld.global.f64 	%fd56, [%rd52+16];
	ld.global.f64 	%fd57, [%rd48+16];
	sub.f64 	%fd58, %fd56, %fd57;
	fma.rn.f64 	%fd59, %fd58, %fd58, %fd55;
	ld.global.f64 	%fd60, [%rd52+24];
	ld.global.f64 	%fd61, [%rd48+24];
	sub.f64 	%fd62, %fd60, %fd61;
	fma.rn.f64 	%fd82, %fd62, %fd62, %fd59;
	add.s32 	%r44, %r44, 4;
$L__BB0_9:
	setp.eq.s32 	%p17, %r2, 0;
	@%p17 bra 	$L__BB0_14;
	setp.eq.s32 	%p18, %r2, 1;
	@%p18 bra 	$L__BB0_12;
	add.s32 	%r39, %r44, %r7;
	mul.wide.u32 	%rd53, %r39, 8;
	add.s64 	%rd54, %rd2, %rd53;
	ld.global.f64 	%fd64, [%rd54];
	cvt.u64.u32 	%rd55, %r44;
	add.s64 	%rd56, %rd5, %rd55;
	shl.b64 	%rd57, %rd56, 3;
	add.s64 	%rd58, %rd1, %rd57;
	ld.global.f64 	%fd65, [%rd58];
	sub.f64 	%fd66, %fd64, %fd65;
	fma.rn.f64 	%fd67, %fd66, %fd66, %fd82;
	cvt.u64.u32 	%rd59, %r7;
	add.s64 	%rd60, %rd55, %rd59;
	shl.b64 	%rd61, %rd60, 3;
	add.s64 	%rd62, %rd2, %rd61;
	ld.global.f64 	%fd68, [%rd62+8];
	ld.global.f64 	%fd69, [%rd58+8];
	sub.f64 	%fd70, %fd68, %fd69;
	fma.rn.f64 	%fd82, %fd70, %fd70, %fd67;
	add.s32 	%r44, %r44, 2;
$L__BB0_12:
	setp.eq.s32 	%p19, %r4, 0;
	@%p19 bra 	$L__BB0_14;
	add.s32 	%r40, %r44, %r7;
	mul.wide.u32 	%rd63, %r40, 8;
	add.s64 	%rd64, %rd2, %rd63;
	ld.global.f64 	%fd71, [%rd64];
	cvt.u64.u32 	%rd65, %r44;
	add.s64 	%rd66, %rd5, %rd65;
	shl.b64 	%rd67, %rd66, 3;
	add.s64 	%rd68, %rd1, %rd67;
	ld.global.f64 	%fd72, [%rd68];
	sub.f64 	%fd73, %fd71, %fd72;
	fma.rn.f64 	%fd82, %fd73, %fd73, %fd82;
$L__BB0_14:
	sqrt.rn.f64 	%fd74, %fd82;
	cvt.u64.u32 	%rd69, %r41;
	add.s64 	%rd70, %rd6, %rd69;
	shl.b64 	%rd71, %rd70, 3;
	add.s64 	%rd72, %rd3, %rd71;
	st.global.f64 	[%rd72], %fd74;
	add.s32 	%r41, %r41, 1;
	setp.eq.s32 	%p20, %r41, %r26;
	@%p20 bra 	$L__BB0_26;
	bra.uni 	$L__BB0_3;
$L__BB0_15:
	and.b32  	%r16, %r26, 7;
	setp.lt.u32 	%p5, %r26, 8;
	mov.b32 	%r48, 0;
	@%p5 bra 	$L__BB0_18;
	and.b32  	%r48, %r26, 2147483640;
	mov.b32 	%r46, 0;
$L__BB0_17:
	.pragma "nounroll";
	cvt.u64.u32 	%rd19, %r46;
	add.s64 	%rd20, %rd6, %rd19;
	shl.b64 	%rd21, %rd20, 3;
	add.s64 	%rd22, %rd3, %rd21;
	mov.b64 	%rd23, 0;
	st.global.u64 	[%rd22], %rd23;
	st.global.u64 	[%rd22+8], %rd23;
	st.global.u64 	[%rd22+16], %rd23;
	st.global.u64 	[%rd22+24], %rd23;
	st.global.u64 	[%rd22+32], %rd23;
	st.global.u64 	[%rd22+40], %rd23;
	st.global.u64 	[%rd22+48], %rd23;
	st.global.u64 	[%rd22+56], %rd23;
	add.s32 	%r46, %r46, 8;
	setp.ne.s32 	%p6, %r46, %r48;
	@%p6 bra 	$L__BB0_17;
$L__BB0_18:
	setp.eq.s32 	%p7, %r16, 0;
	@%p7 bra 	$L__BB0_26;
	and.b32  	%r21, %r26, 3;
	setp.lt.u32 	%p8, %r16, 4;
	@%p8 bra 	$L__BB0_21;
	cvt.u64.u32 	%rd24, %r48;
	add.s64 	%rd25, %rd6, %rd24;
	shl.b64 	%rd26, %rd25, 3;
	add.s64 	%rd27, %rd3, %rd26;
	mov.b64 	%rd28, 0;
	st.global.u64 	[%rd27], %rd28;
	st.global.u64 	[%rd27+8], %rd28;
	st.global.u64 	[%rd27+16], %rd28;
	st.global.u64 	[%rd27+24], %rd28;
	add.s32 	%r48, %r48, 4;
$L__BB0_21:
	setp.eq.s32 	%p9, %r21, 0;
	@%p9 bra 	$L__BB0_26;
	setp.eq.s32 	%p10, %r21, 1;
	@%p10 bra 	$L__BB0_24;
	cvt.u64.u32 	%rd29, %r48;
	add.s64 	%rd30, %rd6, %rd29;
	shl.b64 	%rd31, %rd30, 3;
	add.s64 	%rd32, %rd3, %rd31;
	mov.b64 	%rd33, 0;
	st.global.u64 	[%rd32], %rd33;
	st.global.u64 	[%rd32+8], %rd33;
	add.s32 	%r48, %r48, 2;
$L__BB0_24:
	and.b32  	%r34, %r26, 1;
	setp.eq.b32 	%p11, %r34, 1;
	not.pred 	%p12, %p11;
	@%p12 bra 	$L__BB0_26;
	cvt.u64.u32 	%rd34, %r48;
	add.s64 	%rd35, %rd6, %rd34;
	shl.b64 	%rd36, %rd35, 3;
	add.s64 	%rd37, %rd3, %rd36;
	mov.b64 	%rd38, 0;
	st.global.u64 	[%rd37], %rd38;
$L__BB0_26:
	ret;

}
	// .globl	_Z15vectorDistance1PdS_S_iii
.visible .entry _Z15vectorDistance1PdS_S_iii(
	.param .u64 .ptr .align 1 _Z15vectorDistance1PdS_S_iii_param_0,
	.param .u64 .ptr .align 1 _Z15vectorDistance1PdS_S_iii_param_1,
	.param .u64 .ptr .align 1 _Z15vectorDistance1PdS_S_iii_param_2,
	.param .u32 _Z15vectorDistance1PdS_S_iii_param_3,
	.param .u32 _Z15vectorDistance1PdS_S_iii_param_4,
	.param .u32 _Z15vectorDistance1PdS_S_iii_param_5
)
{
	.reg .pred 	%p<21>;
	.reg .b32 	%r<50>;
	.reg .b64 	%rd<75>;
	.reg .b64 	%fd<83>;

	ld.param.u64 	%rd13, [_Z15vectorDistance1PdS_S_iii_param_0];
	ld.param.u64 	%rd14, [_Z15vectorDistance1PdS_S_iii_param_1];
	ld.param.u64 	%rd15, [_Z15vectorDistance1PdS_S_iii_param_2];
	ld.param.u32 	%r26, [_Z15vectorDistance1PdS_S_iii_param_3];
	ld.param.u32 	%r27, [_Z15vectorDistance1PdS_S_iii_param_4];
	ld.param.s32 	%rd16, [_Z15vectorDistance1PdS_S_iii_param_5];
	cvta.to.global.u64 	%rd1, %rd13;
	cvta.to.global.u64 	%rd2, %rd14;
	cvta.to.global.u64 	%rd3, %rd15;
	mov.u32 	%r28, %ctaid.x;
	mov.u32 	%r29, %ntid.x;
	mov.u32 	%r30, %tid.x;
	mad.lo.s32 	%r31, %r28, %r29, %r30;
	cvt.u64.u32 	%rd4, %r31;
	setp.ge.s64 	%p1, %rd4, %rd16;
	setp.lt.s32 	%p2, %r26, 1;
	or.pred  	%p3, %p1, %p2;
	@%p3 bra 	$L__BB1_26;
	setp.lt.s32 	%p4, %r27, 1;
	cvt.u64.u32 	%rd17, %r27;
	mul.lo.s64 	%rd5, %rd17, %rd4;
	cvt.u64.u32 	%rd18, %r26;
	mul.lo.s64 	%rd6, %rd18, %rd4;
	@%p4 bra 	$L__BB1_15;
	and.b32  	%r1, %r27, 7;
	and.b32  	%r2, %r27, 3;
	and.b32  	%r3, %r27, 2147483640;
	and.b32  	%r4, %r27, 1;
	neg.s32 	%r5, %r3;
	mov.b32 	%r41, 0;
$L__BB1_3:
	setp.lt.u32 	%p13, %r27, 8;
	mul.lo.s32 	%r7, %r41, %r27;
	mov.f64 	%fd82, 0d0000000000000000;
	mov.b32 	%r44, 0;
	@%p13 bra 	$L__BB1_6;
	shl.b64 	%rd39, %rd5, 3;
	add.s64 	%rd40, %rd39, %rd1;
	add.s64 	%rd73, %rd40, 32;
	mul.wide.u32 	%rd41, %r7, 8;
	add.s64 	%rd42, %rd2, %rd41;
	add.s64 	%rd74, %rd42, 32;
	mov.f64 	%fd82, 0d0000000000000000;
	mov.u32 	%r42, %r5;
$L__BB1_5:
	.pragma "nounroll";
	ld.global.f64 	%fd16, [%rd74+-32];
	ld.global.f64 	%fd17, [%rd73+-32];
	sub.f64 	%fd18, %fd16, %fd17;
	fma.rn.f64 	%fd19, %fd18, %fd18, %fd82;
	ld.global.f64 	%fd20, [%rd74+-24];
	ld.global.f64 	%fd21, [%rd73+-24];
	sub.f64 	%fd22, %fd20, %fd21;
	fma.rn.f64 	%fd23, %fd22, %fd22, %fd19;
	ld.global.f64 	%fd24, [%rd74+-16];
	ld.global.f64 	%fd25, [%rd73+-16];
	sub.f64 	%fd26, %fd24, %fd25;
	fma.rn.f64 	%fd27, %fd26, %fd26, %fd23;
	ld.global.f64 	%fd28, [%rd74+-8];
	ld.global.f64 	%fd29, [%rd73+-8];
	sub.f64 	%fd30, %fd28, %fd29;
	fma.rn.f64 	%fd31, %fd30, %fd30, %fd27;
	ld.global.f64 	%fd32, [%rd74];
	ld.global.f64 	%fd33, [%rd73];
	sub.f64 	%fd34, %fd32, %fd33;
	fma.rn.f64 	%fd35, %fd34, %fd34, %fd31;
	ld.global.f64 	%fd36, [%rd74+8];
	ld.global.f64 	%fd37, [%rd73+8];
	sub.f64 	%fd38, %fd36, %fd37;
	fma.rn.f64 	%fd39, %fd38, %fd38, %fd35;
	ld.global.f64 	%fd40, [%rd74+16];
	ld.global.f64 	%fd41, [%rd73+16];
	sub.f64 	%fd42, %fd40, %fd41;
	fma.rn.f64 	%fd43, %fd42, %fd42, %fd39;
	ld.global.f64 	%fd44, [%rd74+24];
	ld.global.f64 	%fd45, [%rd73+24];
	sub.f64 	%fd46, %fd44, %fd45;
	fma.rn.f64 	%fd82, %fd46, %fd46, %fd43;
	add.s32 	%r42, %r42, 8;
	add.s64 	%rd74, %rd74, 64;
	add.s64 	%rd73, %rd73, 64;
	setp.ne.s32 	%p14, %r42, 0;
	mov.u32 	%r44, %r3;
	@%p14 bra 	$L__BB1_5;
$L__BB1_6:
	setp.eq.s32 	%p15, %r1, 0;
	@%p15 bra 	$L__BB1_14;
	add.s32 	%r37, %r1, -1;
	setp.lt.u32 	%p16, %r37, 3;
	@%p16 bra 	$L__BB1_9;
	add.s32 	%r38, %r44, %r7;
	mul.wide.u32 	%rd43, %r38, 8;
	add.s64 	%rd44, %rd2, %rd43;
	ld.global.f64 	%fd48, [%rd44];
	cvt.u64.u32 	%rd45, %r44;
	add.s64 	%rd46, %rd5, %rd45;
	shl.b64 	%rd47, %rd46, 3;
	add.s64 	%rd48, %rd1, %rd47;
	ld.global.f64 	%fd49, [%rd48];
	sub.f64 	%fd50, %fd48, %fd49;
	fma.rn.f64 	%fd51, %fd50, %fd50, %fd82;
	cvt.u64.u32 	%rd49, %r7;
	add.s64 	%rd50, %rd45, %rd49;
	shl.b64 	%rd51, %rd50, 3;
	add.s64 	%rd52, %rd2, %rd51;
	ld.global.f64 	%fd52, [%rd52+8];
	ld.global.f64 	%fd53, [%rd48+8];
	sub.f64 	%fd54, %fd52, %fd53;
	fma.rn.f64 	%fd55, %fd54, %fd54, %fd51;
	ld.global.f64 	%fd56, [%rd52+16];
	ld.global.f64 	%fd57, [%rd48+16];
	sub.f64 	%fd58, %fd56, %fd57;
	fma.rn.f64 	%fd59, %fd58, %fd58, %fd55;
	ld.global.f64 	%fd60, [%rd52+24];
	ld.global.f64 	%fd61, [%rd48+24];
	sub.f64 	%fd62, %fd60, %fd61;
	fma.rn.f64 	%fd82, %fd62, %fd62, %fd59;
	add.s32 	%r44, %r44, 4;
$L__BB1_9:
	setp.eq.s32 	%p17, %r2, 0;
	@%p17 bra 	$L__BB1_14;
	setp.eq.s32 	%p18, %r2, 1;
	@%p18 bra 	$L__BB1_12;
	add.s32 	%r39, %r44, %r7;
	mul.wide.u32 	%rd53, %r39, 8;
	add.s64 	%rd54, %rd2, %rd53;
	ld.global.f64 	%fd64, [%rd54];
	cvt.u64.u32 	%rd55, %r44;
	add.s64 	%rd56, %rd5, %rd55;
	shl.b64 	%rd57, %rd56, 3;
	add.s64 	%rd58, %rd1, %rd57;
	ld.global.f64 	%fd65, [%rd58];
	sub.f64 	%fd66, %fd64, %fd65;
	fma.rn.f64 	%fd67, %fd66, %fd66, %fd82;
	cvt.u64.u32 	%rd59, %r7;
	add.s64 	%rd60, %rd55, %rd59;
	shl.b64 	%rd61, %rd60, 3;
	add.s64 	%rd62, %rd2, %rd61;
	ld.global.f64 	%fd68, [%rd62+8];
	ld.global.f64 	%fd69, [%rd58+8];
	sub.f64 	%fd70, %fd68, %fd69;
	fma.rn.f64 	%fd82, %fd70, %fd70, %fd67;
	add.s32 	%r44, %r44, 2;
$L__BB1_12:
	setp.eq.s32 	%p19, %r4, 0;
	@%p19 bra 	$L__BB1_14;
	add.s32 	%r40, %r44, %r7;
	mul.wide.u32 	%rd63, %r40, 8;
	add.s64 	%rd64, %rd2, %rd63;
	ld.global.f64 	%fd71, [%rd64];
	cvt.u64.u32 	%rd65, %r44;
	add.s64 	%rd66, %rd5, %rd65;
	shl.b64 	%rd67, %rd66, 3;
	add.s64 	%rd68, %rd1, %rd67;
	ld.global.f64 	%fd72, [%rd68];
	sub.f64 	%fd73, %fd71, %fd72;
	fma.rn.f64 	%fd82, %fd73, %fd73, %fd82;
$L__BB1_14:
	sqrt.rn.f64 	%fd74, %fd82;
	cvt.u64.u32 	%rd69, %r41;
	add.s64 	%rd70, %rd6, %rd69;
	shl.b64 	%rd71, %rd70, 3;
	add.s64 	%rd72, %rd3, %rd71;
	st.global.f64 	[%rd72], %fd74;
	add.s32 	%r41, %r41, 1;
	setp.eq.s32 	%p20, %r41, %r26;
	@%p20 bra 	$L__BB1_26;
	bra.uni 	$L__BB1_3;
$L__BB1_15:
	and.b32  	%r16, %r26, 7;
	setp.lt.u32 	%p5, %r26, 8;
	mov.b32 	%r48, 0;
	@%p5 bra 	$L__BB1_18;
	and.b32  	%r48, %r26, 2147483640;
	mov.b32 	%r46, 0;
$L__BB1_17:
	.pragma "nounroll";
	cvt.u64.u32 	%rd19, %r46;
	add.s64 	%rd20, %rd6, %rd19;
	shl.b64 	%rd21, %rd20, 3;
	add.s64 	%rd22, %rd3, %rd21;
	mov.b64 	%rd23, 0;
	st.global.u64 	[%rd22], %rd23;
	st.global.u64 	[%rd22+8], %rd23;
	st.global.u64 	[%rd22+16], %rd23;
	st.global.u64 	[%rd22+24], %rd23;
	st.global.u64 	[%rd22+32], %rd23;
	st.global.u64 	[%rd22+40], %rd23;
	st.global.u64 	[%rd22+48], %rd23;
	st.global.u64 	[%rd22+56], %rd23;
	add.s32 	%r46, %r46, 8;
	setp.ne.s32 	%p6, %r46, %r48;
	@%p6 bra 	$L__BB1_17;
$L__BB1_18:
	setp.eq.s32 	%p7, %r16, 0;
	@%p7 bra 	$L__BB1_26;
	and.b32  	%r21, %r26, 3;
	setp.lt.u32 	%p8, %r16, 4;
	@%p8 bra 	$L__BB1_21;
	cvt.u64.u32 	%rd24, %r48;
	add.s64 	%rd25, %rd6, %rd24;
	shl.b64 	%rd26, %rd25, 3;
	add.s64 	%rd27, %rd3, %rd26;
	mov.b64 	%rd28, 0;
	st.global.u64 	[%rd27], %rd28;
	st.global.u64 	[%rd27+8], %rd28;
	st.global.u64 	[%rd27+16], %rd28;
	st.global.u64 	[%rd27+24], %rd28;
	add.s32 	%r48, %r48, 4;
$L__BB1_21:
	setp.eq.s32 	%p9, %r21, 0;
	@%p9 bra 	$L__BB1_26;
	setp.eq.s32 	%p10, %r21, 1;
	@%p10 bra 	$L__BB1_24;
	cvt.u64.u32 	%rd29, %r48;
	add.s64 	%rd30, %rd6, %rd29;
	shl.b64 	%rd31, %rd30, 3;
	add.s64 	%rd32, %rd3, %rd31;
	mov.b64 	%rd33, 0;
	st.global.u64 	[%rd32], %rd33;
	st.global.u64 	[%rd32+8], %rd33;
	add.s32 	%r48, %r48, 2;
$L__BB1_24:
	and.b32  	%r34, %r26, 1;
	setp.eq.b32 	%p11, %r34, 1;
	not.pred 	%p12, %p11;
	@%p12 bra 	$L__BB1_26;
	cvt.u64.u32 	%rd34, %r48;
	add.s64 	%rd35, %rd6, %rd34;
	shl.b64 	%rd36, %rd35, 3;
	add.s64 	%rd37, %rd3, %rd36;
	mov.b64 	%rd38, 0;
	st.global.u64 	[%rd37], %rd38;
$L__BB1_26:
	ret;

}
	// .globl	_Z15vectorDistance2PKdS0_Pdiii
.visible .entry _Z15vectorDistance2PKdS0_Pdiii(
	.param .u64 .ptr .align 1 _Z15vectorDistance2PKdS0_Pdiii_param_0,
	.param .u64 .ptr .align 1 _Z15vectorDistance2PKdS0_Pdiii_param_1,
	.param .u64 .ptr .align 1 _Z15vectorDistance2PKdS0_Pdiii_param_2,
	.param .u32 _Z15vectorDistance2PKdS0_Pdiii_param_3,
	.param .u32 _Z15vectorDistance2PKdS0_Pdiii_param_4,
	.param .u32 _Z15vectorDistance2PKdS0_Pdiii_param_5
)
{
	.reg .pred 	%p<21>;
	.reg .b32 	%r<50>;
	.reg .b64 	%rd<75>;
	.reg .b64 	%fd<83>;

	ld.param.u64 	%rd13, [_Z15vectorDistance2PKdS0_Pdiii_param_0];
	ld.param.u64 	%rd14, [_Z15vectorDistance2PKdS0_Pdiii_param_1];
	ld.param.u64 	%rd15, [_Z15vectorDistance2PKdS0_Pdiii_param_2];
	ld.param.u32 	%r26, [_Z15vectorDistance2PKdS0_Pdiii_param_3];
	ld.param.u32 	%r27, [_Z15vectorDistance2PKdS0_Pdiii_param_4];
	ld.param.s32 	%rd16, [_Z15vectorDistance2PKdS0_Pdiii_param_5];
	cvta.to.global.u64 	%rd1, %rd13;
	cvta.to.global.u64 	%rd2, %rd14;
	cvta.to.global.u64 	%rd3, %rd15;
	mov.u32 	%r28, %ctaid.x;
	mov.u32 	%r29, %ntid.x;
	mov.u32 	%r30, %tid.x;
	mad.lo.s32 	%r31, %r28, %r29, %r30;
	cvt.u64.u32 	%rd4, %r31;
	setp.ge.s64 	%p1, %rd4, %rd16;
	setp.lt.s32 	%p2, %r26, 1;
	or.pred  	%p3, %p1, %p2;
	@%p3 bra 	$L__BB2_26;
	setp.lt.s32 	%p4, %r27, 1;
	cvt.u64.u32 	%rd17, %r27;
	mul.lo.s64 	%rd5, %rd17, %rd4;
	cvt.u64.u32 	%rd18, %r26;
	mul.lo.s64 	%rd6, %rd18, %rd4;
	@%p4 bra 	$L__BB2_15;
	and.b32  	%r1, %r27, 7;
	and.b32  	%r2, %r27, 3;
	and.b32  	%r3, %r27, 2147483640;
	and.b32  	%r4, %r27, 1;
	neg.s32 	%r5, %r3;
	mov.b32 	%r41, 0;
$L__BB2_3:
	setp.lt.u32 	%p13, %r27, 8;
	mul.lo.s32 	%r7, %r41, %r27;
	mov.f64 	%fd82, 0d0000000000000000;
	mov.b32 	%r44, 0;
	@%p13 bra 	$L__BB2_6;
	shl.b64 	%rd39, %rd5, 3;
	add.s64 	%rd40, %rd39, %rd1;
	add.s64 	%rd73, %rd40, 32;
	mul.wide.u32 	%rd41, %r7, 8;
	add.s64 	%rd42, %rd2, %rd41;
	add.s64 	%rd74, %rd42, 32;
	mov.f64 	%fd82, 0d0000000000000000;
	mov.u32 	%r42, %r5;
$L__BB2_5:
	.pragma "nounroll";
	ld.global.nc.f64 	%fd16, [%rd74+-32];
	ld.global.nc.f64 	%fd17, [%rd73+-32];
	sub.f64 	%fd18, %fd16, %fd17;
	fma.rn.f64 	%fd19, %fd18, %fd18, %fd82;
	ld.global.nc.f64 	%fd20, [%rd74+-24];
	ld.global.nc.f64 	%fd21, [%rd73+-24];
	sub.f64 	%fd22, %fd20, %fd21;
	fma.rn.f64 	%fd23, %fd22, %fd22, %fd19;
	ld.global.nc.f64 	%fd24, [%rd74+-16];
	ld.global.nc.f64 	%fd25, [%rd73+-16];
	sub.f64 	%fd26, %fd24, %fd25;
	fma.rn.f64 	%fd27, %fd26, %fd26, %fd23;
	ld.global.nc.f64 	%fd28, [%rd74+-8];
	ld.global.nc.f64 	%fd29, [%rd73+-8];
	sub.f64 	%fd30, %fd28, %fd29;
	fma.rn.f64 	%fd31, %fd30, %fd30, %fd27;
	ld.global.nc.f64 	%fd32, [%rd74];
	ld.global.nc.f64 	%fd33, [%rd73];
	sub.f64 	%fd34, %fd32, %fd33;
	fma.rn.f64 	%fd35, %fd34, %fd34, %fd31;
	ld.global.nc.f64 	%fd36, [%rd74+8];
	ld.global.nc.f64 	%fd37, [%rd73+8];
	sub.f64 	%fd38, %fd36, %fd37;
	fma.rn.f64 	%fd39, %fd38, %fd38, %fd35;
	ld.global.nc.f64 	%fd40, [%rd74+16];
	ld.global.nc.f64 	%fd41, [%rd73+16];
	sub.f64 	%fd42, %fd40, %fd41;
	fma.rn.f64 	%fd43, %fd42, %fd42, %fd39;
	ld.global.nc.f64 	%fd44, [%rd74+24];
	ld.global.nc.f64 	%fd45, [%rd73+24];
	sub.f64 	%fd46, %fd44, %fd45;
	fma.rn.f64 	%fd82, %fd46, %fd46, %fd43;
	add.s32 	%r42, %r42, 8;
	add.s64 	%rd74, %rd74, 64;
	add.s64 	%rd73, %rd73, 64;
	setp.ne.s32 	%p14, %r42, 0;
	mov.u32 	%r44, %r3;
	@%p14 bra 	$L__BB2_5;
$L__BB2_6:
	setp.eq.s32 	%p15, %r1, 0;
	@%p15 bra 	$L__BB2_14;
	add.s32 	%r37, %r1, -1;
	setp.lt.u32 	%p16, %r37, 3;
	@%p16 bra 	$L__BB2_9;
	add.s32 	%r38, %r44, %r7;
	mul.wide.u32 	%rd43, %r38, 8;
	add.s64 	%rd44, %rd2, %rd43;
	ld.global.nc.f64 	%fd48, [%rd44];
	cvt.u64.u32 	%rd45, %r44;
	add.s64 	%rd46, %rd5, %rd45;
	shl.b64 	%rd47, %rd46, 3;
	add.s64 	%rd48, %rd1, %rd47;
	ld.global.nc.f64 	%fd49, [%rd48];
	sub.f64 	%fd50, %fd48, %fd49;
	fma.rn.f64 	%fd51, %fd50, %fd50, %fd82;
	cvt.u64.u32 	%rd49, %r7;
	add.s64 	%rd50, %rd45, %rd49;
	shl.b64 	%rd51, %rd50, 3;
	add.s64 	%rd52, %rd2, %rd51;
	ld.global.nc.f64 	%fd52, [%rd52+8];
	ld.global.nc.f64 	%fd53, [%rd48+8];
	sub.f64 	%fd54, %fd52, %fd53;
	fma.rn.f64 	%fd55, %fd54, %fd54, %fd51;
	ld.global.nc.f64 	%fd56, [%rd52+16];
	ld.global.nc.f64 	%fd57, [%rd48+16];
	sub.f64 	%fd58, %fd56, %fd57;
	fma.rn.f64 	%fd59, %fd58, %fd58, %fd55;
	ld.global.nc.f64 	%fd60, [%rd52+24];
	ld.global.nc.f64 	%fd61, [%rd48+24];
	sub.f64 	%fd62, %fd60, %fd61;
	fma.rn.f64 	%fd82, %fd62, %fd62, %fd59;
	add.s32 	%r44, %r44, 4;
$L__BB2_9:
	setp.eq.s32 	%p17, %r2, 0;
	@%p17 bra 	$L__BB2_14;
	setp.eq.s32 	%p18, %r2, 1;
	@%p18 bra 	$L__BB2_12;
	add.s32 	%r39, %r44, %r7;
	mul.wide.u32 	%rd53, %r39, 8;
	add.s64 	%rd54, %rd2, %rd53;
	ld.global.nc.f64 	%fd64, [%rd54];
	cvt.u64.u32 	%rd55, %r44;
	add.s64 	%rd56, %rd5, %rd55;
	shl.b64 	%rd57, %rd56, 3;
	add.s64 	%rd58, %rd1, %rd57;
	ld.global.nc.f64 	%fd65, [%rd58];
	sub.f64 	%fd66, %fd64, %fd65;
	fma.rn.f64 	%fd67, %fd66, %fd66, %fd82;
	cvt.u64.u32 	%rd59, %r7;
	add.s64 	%rd60, %rd55, %rd59;
	shl.b64 	%rd61, %rd60, 3;
	add.s64 	%rd62, %rd2, %rd61;
	ld.global.nc.f64 	%fd68, [%rd62+8];
	ld.global.nc.f64 	%fd69, [%rd58+8];
	sub.f64 	%fd70, %fd68, %fd69;
	fma.rn.f64 	%fd82, %fd70, %fd70, %fd67;
	add.s32 	%r44, %r44, 2;
$L__BB2_12:
	setp.eq.s32 	%p19, %r4, 0;
	@%p19 bra 	$L__BB2_14;
	add.s32 	%r40, %r44, %r7;
	mul.wide.u32 	%rd63, %r40, 8;
	add.s64 	%rd64, %rd2, %rd63;
	ld.global.nc.f64 	%fd71, [%rd64];
	cvt.u64.u32 	%rd65, %r44;
	add.s64 	%rd66, %rd5, %rd65;
	shl.b64 	%rd67, %rd66, 3;
	add.s64 	%rd68, %rd1, %rd67;
	ld.global.nc.f64 	%fd72, [%rd68];
	sub.f64 	%fd73, %fd71, %fd72;
	fma.rn.f64 	%fd82, %fd73, %fd73, %fd82;
$L__BB2_14:
	sqrt.rn.f64 	%fd74, %fd82;
	cvt.u64.u32 	%rd69, %r41;
	add.s64 	%rd70, %rd6, %rd69;
	shl.b64 	%rd71, %rd70, 3;
	add.s64 	%rd72, %rd3, %rd71;
	st.global.f64 	[%rd72], %fd74;
	add.s32 	%r41, %r41, 1;
	setp.eq.s32 	%p20, %r41, %r26;
	@%p20 bra 	$L__BB2_26;
	bra.uni 	$L__BB2_3;
$L__BB2_15:
	and.b32  	%r16, %r26, 7;
	setp.lt.u32 	%p5, %r26, 8;
	mov.b32 	%r48, 0;
	@%p5 bra 	$L__BB2_18;
	and.b32  	%r48, %r26, 2147483640;
	mov.b32 	%r46, 0;
$L__BB2_17:
	.pragma "nounroll";
	cvt.u64.u32 	%rd19, %r46;
	add.s64 	%rd20, %rd6, %rd19;
	shl.b64 	%rd21, %rd20, 3;
	add.s64 	%rd22, %rd3, %rd21;
	mov.b64 	%rd23, 0;
	st.global.u64 	[%rd22], %rd23;
	st.global.u64 	[%rd22+8], %rd23;
	st.global.u64 	[%rd22+16], %rd23;
	st.global.u64 	[%rd22+24], %rd23;
	st.global.u64 	[%rd22+32], %rd23;
	st.global.u64 	[%rd22+40], %rd23;
	st.global.u64 	[%rd22+48], %rd23;
	st.global.u64 	[%rd22+56], %rd23;
	add.s32 	%r46, %r46, 8;
	setp.ne.s32 	%p6, %r46, %r48;
	@%p6 bra 	$L__BB2_17;
$L__BB2_18:
	setp.eq.s32 	%p7, %r16, 0;
	@%p7 bra 	$L__BB2_26;
	and.b32  	%r21, %r26, 3;
	setp.lt.u32 	%p8, %r16, 4;
	@%p8 bra 	$L__BB2_21;
	cvt.u64.u32 	%rd24, %r48;
	add.s64 	%rd25, %rd6, %rd24;
	shl.b64 	%rd26, %rd25, 3;
	add.s64 	%rd27, %rd3, %rd26;
	mov.b64 	%rd28, 0;
	st.global.u64 	[%rd27], %rd28;
	st.global.u64 	[%rd27+8], %rd28;
	st.global.u64 	[%rd27+16], %rd28;
	st.global.u64 	[%rd27+24], %rd28;
	add.s32 	%r48, %r48, 4;
$L__BB2_21:
	setp.eq.s32 	%p9, %r21, 0;
	@%p9 bra 	$L__BB2_26;
	setp.eq.s32 	%p10, %r21, 1;
	@%p10 bra 	$L__BB2_24;
	cvt.u64.u32 	%rd29, %r48;
	add.s64 	%rd30, %rd6, %rd29;
	shl.b64 	%rd31, %rd30, 3;
	add.s64 	%rd32, %rd3, %rd31;
	mov.b64 	%rd33, 0;
	st.global.u64 	[%rd32], %rd33;
	st.global.u64 	[%rd32+8], %rd33;
	add.s32 	%r48, %r48, 2;
$L__BB2_24:
	and.b32  	%r34, %r26, 1;
	setp.eq.b32 	%p11, %r34, 1;
	not.pred 	%p12, %p11;
	@%p12 bra 	$L__BB2_26;
	cvt.u64.u32 	%rd34, %r48;
	add.s64 	%rd35, %rd6, %rd34;
	shl.b64 	%rd36, %rd35, 3;
	add.s64 	%rd37, %rd3, %rd36;
	mov.b64 	%rd38, 0;
	st.global.u64 	[%rd37], %rd38;
$L__BB2_26:
	ret;

}
	// .globl	_Z18vectorDistance2UR2PKdS0_Pdiii
.visible .entry _Z18vectorDistance2UR2PKdS0_Pdiii(
	.param .u64 .ptr .align 1 _Z18vectorDistance2UR2PKdS0_Pdiii_param_0,
	.param .u64 .ptr .align 1 _Z18vectorDistance2UR2PKdS0_Pdiii_param_1,
	.param .u64 .ptr .align 1 _Z18vectorDistance2UR2PKdS0_Pdiii_param_2,
	.param .u32 _Z18vectorDistance2UR2PKdS0_Pdiii_param_3,
	.param .u32 _Z18vectorDistance2UR2PKdS0_Pdiii_param_4,
	.param .u32 _Z18vectorDistance2UR2PKdS0_Pdiii_param_5
)
{
	.reg .pred 	%p<21>;
	.reg .b32 	%r<60>;
	.reg .b64 	%rd<75>;
	.reg .b64 	%fd<143>;

	ld.param.u64 	%rd13, [_Z18vectorDistance2UR2PKdS0_Pdiii_param_0];
	ld.param.u64 	%rd14, [_Z18vectorDistance2UR2PKdS0_Pdiii_param_1];
	ld.param.u64 	%rd15, [_Z18vectorDistance2UR2PKdS0_Pdiii_param_2];
	ld.param.u32 	%r26, [_Z18vectorDistance2UR2PKdS0_Pdiii_param_3];
	ld.param.u32 	%r27, [_Z18vectorDistance2UR2PKdS0_Pdiii_param_4];
	ld.param.s32 	%rd16, [_Z18vectorDistance2UR2PKdS0_Pdiii_param_5];
	cvta.to.global.u64 	%rd1, %rd13;
	cvta.to.global.u64 	%rd2, %rd14;
	cvta.to.global.u64 	%rd3, %rd15;
	mov.u32 	%r28, %ctaid.x;
	mov.u32 	%r29, %ntid.x;
	mov.u32 	%r30, %tid.x;
	mad.lo.s32 	%r31, %r28, %r29, %r30;
	cvt.u64.u32 	%rd4, %r31;
	setp.ge.s64 	%p1, %rd4, %rd16;
	setp.lt.s32 	%p2, %r26, 1;
	or.pred  	%p3, %p1, %p2;
	@%p3 bra 	$L__BB3_26;
	setp.lt.s32 	%p4, %r27, 1;
	cvt.u64.u32 	%rd17, %r27;
	mul.lo.s64 	%rd5, %rd17, %rd4;
	cvt.u64.u32 	%rd18, %r26;
	mul.lo.s64 	%rd6, %rd18, %rd4;
	@%p4 bra 	$L__BB3_15;
	add.s32 	%r36, %r27, -1;
	shr.u32 	%r37, %r36, 1;
	add.s32 	%r38, %r37, 1;
	and.b32  	%r1, %r38, 7;
	and.b32  	%r2, %r38, 3;
	and.b32  	%r39, %r38, 2147483640;
	neg.s32 	%r3, %r39;
	mov.b32 	%r50, 0;
$L__BB3_3:
	setp.lt.u32 	%p13, %r27, 15;
	mul.lo.s32 	%r5, %r50, %r27;
	mov.f64 	%fd142, 0d0000000000000000;
	mov.b32 	%r53, 0;
	@%p13 bra 	$L__BB3_6;
	shl.b64 	%rd39, %rd5, 3;
	add.s64 	%rd40, %rd39, %rd1;
	add.s64 	%rd73, %rd40, 64;
	mul.wide.u32 	%rd41, %r5, 8;
	add.s64 	%rd42, %rd2, %rd41;
	add.s64 	%rd74, %rd42, 64;
	mov.f64 	%fd142, 0d0000000000000000;
	mov.b32 	%r53, 0;
	mov.u32 	%r51, %r3;
$L__BB3_5:
	.pragma "nounroll";
	ld.global.nc.f64 	%fd16, [%rd74+-64];
	ld.global.nc.f64 	%fd17, [%rd73+-64];
	sub.f64 	%fd18, %fd16, %fd17;
	fma.rn.f64 	%fd19, %fd18, %fd18, %fd142;
	ld.global.nc.f64 	%fd20, [%rd74+-56];
	ld.global.nc.f64 	%fd21, [%rd73+-56];
	sub.f64 	%fd22, %fd20, %fd21;
	fma.rn.f64 	%fd23, %fd22, %fd22, %fd19;
	ld.global.nc.f64 	%fd24, [%rd74+-48];
	ld.global.nc.f64 	%fd25, [%rd73+-48];
	sub.f64 	%fd26, %fd24, %fd25;
	fma.rn.f64 	%fd27, %fd26, %fd26, %fd23;
	ld.global.nc.f64 	%fd28, [%rd74+-40];
	ld.global.nc.f64 	%fd29, [%rd73+-40];
	sub.f64 	%fd30, %fd28, %fd29;
	fma.rn.f64 	%fd31, %fd30, %fd30, %fd27;
	ld.global.nc.f64 	%fd32, [%rd74+-32];
	ld.global.nc.f64 	%fd33, [%rd73+-32];
	sub.f64 	%fd34, %fd32, %fd33;
	fma.rn.f64 	%fd35, %fd34, %fd34, %fd31;
	ld.global.nc.f64 	%fd36, [%rd74+-24];
	ld.global.nc.f64 	%fd37, [%rd73+-24];
	sub.f64 	%fd38, %fd36, %fd37;
	fma.rn.f64 	%fd39, %fd38, %fd38, %fd35;
	ld.global.nc.f64 	%fd40, [%rd74+-16];
	ld.global.nc.f64 	%fd41, [%rd73+-16];
	sub.f64 	%fd42, %fd40, %fd41;
	fma.rn.f64 	%fd43, %fd42, %fd42, %fd39;
	ld.global.nc.f64 	%fd44, [%rd74+-8];
	ld.global.nc.f64 	%fd45, [%rd73+-8];
	sub.f64 	%fd46, %fd44, %fd45;
	fma.rn.f64 	%fd47, %fd46, %fd46, %fd43;
	ld.global.nc.f64 	%fd48, [%rd74];
	ld.global.nc.f64 	%fd49, [%rd73];
	sub.f64 	%fd50, %fd48, %fd49;
	fma.rn.f64 	%fd51, %fd50, %fd50, %fd47;
	ld.global.nc.f64 	%fd52, [%rd74+8];
	ld.global.nc.f64 	%fd53, [%rd73+8];
	sub.f64 	%fd54, %fd52, %fd53;
	fma.rn.f64 	%fd55, %fd54, %fd54, %fd51;
	ld.global.nc.f64 	%fd56, [%rd74+16];
	ld.global.nc.f64 	%fd57, [%rd73+16];
	sub.f64 	%fd58, %fd56, %fd57;
	fma.rn.f64 	%fd59, %fd58, %fd58, %fd55;
	ld.global.nc.f64 	%fd60, [%rd74+24];
	ld.global.nc.f64 	%fd61, [%rd73+24];
	sub.f64 	%fd62, %fd60, %fd61;
	fma.rn.f64 	%fd63, %fd62, %fd62, %fd59;
	ld.global.nc.f64 	%fd64, [%rd74+32];
	ld.global.nc.f64 	%fd65, [%rd73+32];
	sub.f64 	%fd66, %fd64, %fd65;
	fma.rn.f64 	%fd67, %fd66, %fd66, %fd63;
	ld.global.nc.f64 	%fd68, [%rd74+40];
	ld.global.nc.f64 	%fd69, [%rd73+40];
	sub.f64 	%fd70, %fd68, %fd69;
	fma.rn.f64 	%fd71, %fd70, %fd70, %fd67;
	ld.global.nc.f64 	%fd72, [%rd74+48];
	ld.global.nc.f64 	%fd73, [%rd73+48];
	sub.f64 	%fd74, %fd72, %fd73;
	fma.rn.f64 	%fd75, %fd74, %fd74, %fd71;
	ld.global.nc.f64 	%fd76, [%rd74+56];
	ld.global.nc.f64 	%fd77, [%rd73+56];
	sub.f64 	%fd78, %fd76, %fd77;
	fma.rn.f64 	%fd142, %fd78, %fd78, %fd75;
	add.s32 	%r53, %r53, 16;
	add.s32 	%r51, %r51, 8;
	add.s64 	%rd74, %rd74, 128;
	add.s64 	%rd73, %rd73, 128;
	setp.ne.s32 	%p14, %r51, 0;
	@%p14 bra 	$L__BB3_5;
$L__BB3_6:
	setp.eq.s32 	%p15, %r1, 0;
	@%p15 bra 	$L__BB3_14;
	add.s32 	%r42, %r1, -1;
	setp.lt.u32 	%p16, %r42, 3;
	@%p16 bra 	$L__BB3_9;
	add.s32 	%r43, %r53, %r5;
	mul.wide.u32 	%rd43, %r43, 8;
	add.s64 	%rd44, %rd2, %rd43;
	ld.global.nc.f64 	%fd80, [%rd44];
	cvt.u64.u32 	%rd45, %r53;
	add.s64 	%rd46, %rd5, %rd45;
	shl.b64 	%rd47, %rd46, 3;
	add.s64 	%rd48, %rd1, %rd47;
	ld.global.nc.f64 	%fd81, [%rd48];
	sub.f64 	%fd82, %fd80, %fd81;
	fma.rn.f64 	%fd83, %fd82, %fd82, %fd142;
	ld.global.nc.f64 	%fd84, [%rd44+8];
	ld.global.nc.f64 	%fd85, [%rd48+8];
	sub.f64 	%fd86, %fd84, %fd85;
	fma.rn.f64 	%fd87, %fd86, %fd86, %fd83;
	cvt.u64.u32 	%rd49, %r5;
	add.s64 	%rd50, %rd45, %rd49;
	shl.b64 	%rd51, %rd50, 3;
	add.s64 	%rd52, %rd2, %rd51;
	ld.global.nc.f64 	%fd88, [%rd52+16];
	ld.global.nc.f64 	%fd89, [%rd48+16];
	sub.f64 	%fd90, %fd88, %fd89;
	fma.rn.f64 	%fd91, %fd90, %fd90, %fd87;
	ld.global.nc.f64 	%fd92, [%rd52+24];
	ld.global.nc.f64 	%fd93, [%rd48+24];
	sub.f64 	%fd94, %fd92, %fd93;
	fma.rn.f64 	%fd95, %fd94, %fd94, %fd91;
	ld.global.nc.f64 	%fd96, [%rd52+32];
	ld.global.nc.f64 	%fd97, [%rd48+32];
	sub.f64 	%fd98, %fd96, %fd97;
	fma.rn.f64 	%fd99, %fd98, %fd98, %fd95;
	ld.global.nc.f64 	%fd100, [%rd52+40];
	ld.global.nc.f64 	%fd101, [%rd48+40];
	sub.f64 	%fd102, %fd100, %fd101;
	fma.rn.f64 	%fd103, %fd102, %fd102, %fd99;
	ld.global.nc.f64 	%fd104, [%rd52+48];
	ld.global.nc.f64 	%fd105, [%rd48+48];
	sub.f64 	%fd106, %fd104, %fd105;
	fma.rn.f64 	%fd107, %fd106, %fd106, %fd103;
	ld.global.nc.f64 	%fd108, [%rd52+56];
	ld.global.nc.f64 	%fd109, [%rd48+56];
	sub.f64 	%fd110, %fd108, %fd109;
	fma.rn.f64 	%fd142, %fd110, %fd110, %fd107;
	add.s32 	%r53, %r53, 8;
$L__BB3_9:
	setp.eq.s32 	%p17, %r2, 0;
	@%p17 bra 	$L__BB3_14;
	add.s32 	%r44, %r27, -1;
	and.b32  	%r45, %r44, 6;
	setp.eq.s32 	%p18, %r45, 0;
	@%p18 bra 	$L__BB3_12;
	add.s32 	%r46, %r53, %r5;
	mul.wide.u32 	%rd53, %r46, 8;
	add.s64 	%rd54, %rd2, %rd53;
	ld.global.nc.f64 	%fd112, [%rd54];
	cvt.u64.u32 	%rd55, %r53;
	add.s64 	%rd56, %rd5, %rd55;
	shl.b64 	%rd57, %rd56, 3;
	add.s64 	%rd58, %rd1, %rd57;
	ld.global.nc.f64 	%fd113, [%rd58];
	sub.f64 	%fd114, %fd112, %fd113;
	fma.rn.f64 	%fd115, %fd114, %fd114, %fd142;
	ld.global.nc.f64 	%fd116, [%rd54+8];
	ld.global.nc.f64 	%fd117, [%rd58+8];
	sub.f64 	%fd118, %fd116, %fd117;
	fma.rn.f64 	%fd119, %fd118, %fd118, %fd115;
	cvt.u64.u32 	%rd59, %r5;
	add.s64 	%rd60, %rd55, %rd59;
	shl.b64 	%rd61, %rd60, 3;
	add.s64 	%rd62, %rd2, %rd61;
	ld.global.nc.f64 	%fd120, [%rd62+16];
	ld.global.nc.f64 	%fd121, [%rd58+16];
	sub.f64 	%fd122, %fd120, %fd121;
	fma.rn.f64 	%fd123, %fd122, %fd122, %fd119;
	ld.global.nc.f64 	%fd124, [%rd62+24];
	ld.global.nc.f64 	%fd125, [%rd58+24];
	sub.f64 	%fd126, %fd124, %fd125;
	fma.rn.f64 	%fd142, %fd126, %fd126, %fd123;
	add.s32 	%r53, %r53, 4;
$L__BB3_12:
	add.s32 	%r47, %r27, -1;
	and.b32  	%r48, %r47, 2;
	setp.ne.s32 	%p19, %r48, 0;
	@%p19 bra 	$L__BB3_14;
	add.s32 	%r49, %r53, %r5;
	mul.wide.u32 	%rd63, %r49, 8;
	add.s64 	%rd64, %rd2, %rd63;
	ld.global.nc.f64 	%fd127, [%rd64];
	cvt.u64.u32 	%rd65, %r53;
	add.s64 	%rd66, %rd5, %rd65;
	shl.b64 	%rd67, %rd66, 3;
	add.s64 	%rd68, %rd1, %rd67;
	ld.global.nc.f64 	%fd128, [%rd68];
	sub.f64 	%fd129, %fd127, %fd128;
	fma.rn.f64 	%fd130, %fd129, %fd129, %fd142;
	ld.global.nc.f64 	%fd131, [%rd64+8];
	ld.global.nc.f64 	%fd132, [%rd68+8];
	sub.f64 	%fd133, %fd131, %fd132;
	fma.rn.f64 	%fd142, %fd133, %fd133, %fd130;
$L__BB3_14:
	sqrt.rn.f64 	%fd134, %fd142;
	cvt.u64.u32 	%rd69, %r50;
	add.s64 	%rd70, %rd6, %rd69;
	shl.b64 	%rd71, %rd70, 3;
	add.s64 	%rd72, %rd3, %rd71;
	st.global.f64 	[%rd72], %fd134;
	add.s32 	%r50, %r50, 1;
	setp.eq.s32 	%p20, %r50, %r26;
	@%p20 bra 	$L__BB3_26;
	bra.uni 	$L__BB3_3;
$L__BB3_15:
	and.b32  	%r16, %r26, 7;
	setp.lt.u32 	%p5, %r26, 8;
	mov.b32 	%r58, 0;
	@%p5 bra 	$L__BB3_18;
	and.b32  	%r58, %r26, 2147483640;
	mov.b32 	%r56, 0;
$L__BB3_17:
	.pragma "nounroll";
	cvt.u64.u32 	%rd19, %r56;
	add.s64 	%rd20, %rd6, %rd19;
	shl.b64 	%rd21, %rd20, 3;
	add.s64 	%rd22, %rd3, %rd21;
	mov.b64 	%rd23, 0;
	st.global.u64 	[%rd22], %rd23;
	st.global.u64 	[%rd22+8], %rd23;
	st.global.u64 	[%rd22+16], %rd23;
	st.global.u64 	[%rd22+24], %rd23;
	st.global.u64 	[%rd22+32], %rd23;
	st.global.u64 	[%rd22+40], %rd23;
	st.global.u64 	[%rd22+48], %rd23;
	st.global.u64 	[%rd22+56], %rd23;
	add.s32 	%r56, %r56, 8;
	setp.ne.s32 	%p6, %r56, %r58;
	@%p6 bra 	$L__BB3_17;
$L__BB3_18:
	setp.eq.s32 	%p7, %r16, 0;
	@%p7 bra 	$L__BB3_26;
	and.b32  	%r21, %r26, 3;
	setp.lt.u32 	%p8, %r16, 4;
	@%p8 bra 	$L__BB3_21;
	cvt.u64.u32 	%rd24, %r58;
	add.s64 	%rd25, %rd6, %rd24;
	shl.b64 	%rd26, %rd25, 3;
	add.s64 	%rd27, %rd3, %rd26;
	mov.b64 	%rd28, 0;
	st.global.u64 	[%rd27], %rd28;
	st.global.u64 	[%rd27+8], %rd28;
	st.global.u64 	[%rd27+16], %rd28;
	st.global.u64 	[%rd27+24], %rd28;
	add.s32 	%r58, %r58, 4;
$L__BB3_21:
	setp.eq.s32 	%p9, %r21, 0;
	@%p9 bra 	$L__BB3_26;
	setp.eq.s32 	%p10, %r21, 1;
	@%p10 bra 	$L__BB3_24;
	cvt.u64.u32 	%rd29, %r58;
	add.s64 	%rd30, %rd6, %rd29;
	shl.b64 	%rd31, %rd30, 3;
	add.s64 	%rd32, %rd3, %rd31;
	mov.b64 	%rd33, 0;
	st.global.u64 	[%rd32], %rd33;
	st.global.u64 	[%rd32+8], %rd33;
	add.s32 	%r58, %r58, 2;
$L__BB3_24:
	and.b32  	%r34, %r26, 1;
	setp.eq.b32 	%p11, %r34, 1;
	not.pred 	%p12, %p11;
	@%p12 bra 	$L__BB3_26;
	cvt.u64.u32 	%rd34, %r58;
	add.s64 	%rd35, %rd6, %rd34;
	shl.b64 	%rd36, %rd35, 3;
	add.s64 	%rd37, %rd3, %rd36;
	mov.b64 	%rd38, 0;
	st.global.u64 	[%rd37], %rd38;
$L__BB3_26:
	ret;

}
	// .globl	_Z18vectorDistance2UR4PKdS0_Pdiii
.visible .entry _Z18vectorDistance2UR4PKdS0_Pdiii(
	.param .u64 .ptr .align 1 _Z18vectorDistance2UR4PKdS0_Pdiii_param_0,
	.param .u64 .ptr .align 1 _Z18vectorDistance2UR4PKdS0_Pdiii_param_1,
	.param .u64 .ptr .align 1 _Z18vectorDistance2UR4PKdS0_Pdiii_param_2,
	.param .u32 _Z18vectorDistance2UR4PKdS0_Pdiii_param_3,
	.param .u32 _Z18vectorDistance2UR4PKdS0_Pdiii_param_4,
	.param .u32 _Z18vectorDistance2UR4PKdS0_Pdiii_param_5
)
{
	.reg .pred 	%p<19>;
	.reg .b32 	%r<53>;
	.reg .b64 	%rd<65>;
	.reg .b64 	%fd<130>;

	ld.param.u64 	%rd13, [_Z18vectorDistance2UR4PKdS0_Pdiii_param_0];
	ld.param.u64 	%rd14, [_Z18vectorDistance2UR4PKdS0_Pdiii_param_1];
	ld.param.u64 	%rd15, [_Z18vectorDistance2UR4PKdS0_Pdiii_param_2];
	ld.param.u32 	%r24, [_Z18vectorDistance2UR4PKdS0_Pdiii_param_3];
	ld.param.u32 	%r25, [_Z18vectorDistance2UR4PKdS0_Pdiii_param_4];
	ld.param.s32 	%rd16, [_Z18vectorDistance2UR4PKdS0_Pdiii_param_5];
	cvta.to.global.u64 	%rd1, %rd13;
	cvta.to.global.u64 	%rd2, %rd14;
	cvta.to.global.u64 	%rd3, %rd15;
	mov.u32 	%r26, %ctaid.x;
	mov.u32 	%r27, %ntid.x;
	mov.u32 	%r28, %tid.x;
	mad.lo.s32 	%r29, %r26, %r27, %r28;
	cvt.u64.u32 	%rd4, %r29;
	setp.ge.s64 	%p1, %rd4, %rd16;
	setp.lt.s32 	%p2, %r24, 1;
	or.pred  	%p3, %p1, %p2;
	@%p3 bra 	$L__BB4_23;
	setp.lt.s32 	%p4, %r25, 1;
	cvt.u64.u32 	%rd17, %r25;
	mul.lo.s64 	%rd5, %rd17, %rd4;
	cvt.u64.u32 	%rd18, %r24;
	mul.lo.s64 	%rd6, %rd18, %rd4;
	@%p4 bra 	$L__BB4_12;
	add.s32 	%r34, %r25, -1;
	shr.u32 	%r35, %r34, 2;
	add.s32 	%r36, %r35, 1;
	and.b32  	%r1, %r36, 3;
	and.b32  	%r2, %r34, 12;
	and.b32  	%r37, %r36, 2147483644;
	neg.s32 	%r3, %r37;
	mov.b32 	%r44, 0;
$L__BB4_3:
	setp.lt.u32 	%p13, %r25, 13;
	mul.lo.s32 	%r5, %r44, %r25;
	mov.f64 	%fd125, 0d0000000000000000;
	mov.b32 	%r47, 0;
	@%p13 bra 	$L__BB4_6;
	shl.b64 	%rd39, %rd5, 3;
	add.s64 	%rd40, %rd39, %rd1;
	add.s64 	%rd63, %rd40, 64;
	mul.wide.u32 	%rd41, %r5, 8;
	add.s64 	%rd42, %rd2, %rd41;
	add.s64 	%rd64, %rd42, 64;
	mov.f64 	%fd125, 0d0000000000000000;
	mov.b32 	%r47, 0;
	mov.u32 	%r45, %r3;
$L__BB4_5:
	.pragma "nounroll";
	ld.global.nc.f64 	%fd13, [%rd64+-64];
	ld.global.nc.f64 	%fd14, [%rd63+-64];
	sub.f64 	%fd15, %fd13, %fd14;
	fma.rn.f64 	%fd16, %fd15, %fd15, %fd125;
	ld.global.nc.f64 	%fd17, [%rd64+-56];
	ld.global.nc.f64 	%fd18, [%rd63+-56];
	sub.f64 	%fd19, %fd17, %fd18;
	fma.rn.f64 	%fd20, %fd19, %fd19, %fd16;
	ld.global.nc.f64 	%fd21, [%rd64+-48];
	ld.global.nc.f64 	%fd22, [%rd63+-48];
	sub.f64 	%fd23, %fd21, %fd22;
	fma.rn.f64 	%fd24, %fd23, %fd23, %fd20;
	ld.global.nc.f64 	%fd25, [%rd64+-40];
	ld.global.nc.f64 	%fd26, [%rd63+-40];
	sub.f64 	%fd27, %fd25, %fd26;
	fma.rn.f64 	%fd28, %fd27, %fd27, %fd24;
	ld.global.nc.f64 	%fd29, [%rd64+-32];
	ld.global.nc.f64 	%fd30, [%rd63+-32];
	sub.f64 	%fd31, %fd29, %fd30;
	fma.rn.f64 	%fd32, %fd31, %fd31, %fd28;
	ld.global.nc.f64 	%fd33, [%rd64+-24];
	ld.global.nc.f64 	%fd34, [%rd63+-24];
	sub.f64 	%fd35, %fd33, %fd34;
	fma.rn.f64 	%fd36, %fd35, %fd35, %fd32;
	ld.global.nc.f64 	%fd37, [%rd64+-16];
	ld.global.nc.f64 	%fd38, [%rd63+-16];
	sub.f64 	%fd39, %fd37, %fd38;
	fma.rn.f64 	%fd40, %fd39, %fd39, %fd36;
	ld.global.nc.f64 	%fd41, [%rd64+-8];
	ld.global.nc.f64 	%fd42, [%rd63+-8];
	sub.f64 	%fd43, %fd41, %fd42;
	fma.rn.f64 	%fd44, %fd43, %fd43, %fd40;
	ld.global.nc.f64 	%fd45, [%rd64];
	ld.global.nc.f64 	%fd46, [%rd63];
	sub.f64 	%fd47, %fd45, %fd46;
	fma.rn.f64 	%fd48, %fd47, %fd47, %fd44;
	ld.global.nc.f64 	%fd49, [%rd64+8];
	ld.global.nc.f64 	%fd50, [%rd63+8];
	sub.f64 	%fd51, %fd49, %fd50;
	fma.rn.f64 	%fd52, %fd51, %fd51, %fd48;
	ld.global.nc.f64 	%fd53, [%rd64+16];
	ld.global.nc.f64 	%fd54, [%rd63+16];
	sub.f64 	%fd55, %fd53, %fd54;
	fma.rn.f64 	%fd56, %fd55, %fd55, %fd52;
	ld.global.nc.f64 	%fd57, [%rd64+24];
	ld.global.nc.f64 	%fd58, [%rd63+24];
	sub.f64 	%fd59, %fd57, %fd58;
	fma.rn.f64 	%fd60, %fd59, %fd59, %fd56;
	ld.global.nc.f64 	%fd61, [%rd64+32];
	ld.global.nc.f64 	%fd62, [%rd63+32];
	sub.f64 	%fd63, %fd61, %fd62;
	fma.rn.f64 	%fd64, %fd63, %fd63, %fd60;
	ld.global.nc.f64 	%fd65, [%rd64+40];
	ld.global.nc.f64 	%fd66, [%rd63+40];
	sub.f64 	%fd67, %fd65, %fd66;
	fma.rn.f64 	%fd68, %fd67, %fd67, %fd64;
	ld.global.nc.f64 	%fd69, [%rd64+48];
	ld.global.nc.f64 	%fd70, [%rd63+48];
	sub.f64 	%fd71, %fd69, %fd70;
	fma.rn.f64 	%fd72, %fd71, %fd71, %fd68;
	ld.global.nc.f64 	%fd73, [%rd64+56];
	ld.global.nc.f64 	%fd74, [%rd63+56];
	sub.f64 	%fd75, %fd73, %fd74;
	fma.rn.f64 	%fd125, %fd75, %fd75, %fd72;
	add.s32 	%r47, %r47, 16;
	add.s32 	%r45, %r45, 4;
	add.s64 	%rd64, %rd64, 128;
	add.s64 	%rd63, %rd63, 128;
	setp.ne.s32 	%p14, %r45, 0;
	@%p14 bra 	$L__BB4_5;
$L__BB4_6:
	setp.eq.s32 	%p15, %r1, 0;
	@%p15 bra 	$L__BB4_11;
	setp.eq.s32 	%p16, %r2, 0;
	@%p16 bra 	$L__BB4_9;
	add.s32 	%r40, %r47, %r5;
	mul.wide.u32 	%rd43, %r40, 8;
	add.s64 	%rd44, %rd2, %rd43;
	ld.global.nc.f64 	%fd77, [%rd44];
	cvt.u64.u32 	%rd45, %r47;
	add.s64 	%rd46, %rd5, %rd45;
	shl.b64 	%rd47, %rd46, 3;
	add.s64 	%rd48, %rd1, %rd47;
	ld.global.nc.f64 	%fd78, [%rd48];
	sub.f64 	%fd79, %fd77, %fd78;
	fma.rn.f64 	%fd80, %fd79, %fd79, %fd125;
	ld.global.nc.f64 	%fd81, [%rd44+8];
	ld.global.nc.f64 	%fd82, [%rd48+8];
	sub.f64 	%fd83, %fd81, %fd82;
	fma.rn.f64 	%fd84, %fd83, %fd83, %fd80;
	ld.global.nc.f64 	%fd85, [%rd44+16];
	ld.global.nc.f64 	%fd86, [%rd48+16];
	sub.f64 	%fd87, %fd85, %fd86;
	fma.rn.f64 	%fd88, %fd87, %fd87, %fd84;
	ld.global.nc.f64 	%fd89, [%rd44+24];
	ld.global.nc.f64 	%fd90, [%rd48+24];
	sub.f64 	%fd91, %fd89, %fd90;
	fma.rn.f64 	%fd92, %fd91, %fd91, %fd88;
	cvt.u64.u32 	%rd49, %r5;
	add.s64 	%rd50, %rd45, %rd49;
	shl.b64 	%rd51, %rd50, 3;
	add.s64 	%rd52, %rd2, %rd51;
	ld.global.nc.f64 	%fd93, [%rd52+32];
	ld.global.nc.f64 	%fd94, [%rd48+32];
	sub.f64 	%fd95, %fd93, %fd94;
	fma.rn.f64 	%fd96, %fd95, %fd95, %fd92;
	ld.global.nc.f64 	%fd97, [%rd52+40];
	ld.global.nc.f64 	%fd98, [%rd48+40];
	sub.f64 	%fd99, %fd97, %fd98;
	fma.rn.f64 	%fd100, %fd99, %fd99, %fd96;
	ld.global.nc.f64 	%fd101, [%rd52+48];
	ld.global.nc.f64 	%fd102, [%rd48+48];
	sub.f64 	%fd103, %fd101, %fd102;
	fma.rn.f64 	%fd104, %fd103, %fd103, %fd100;
	ld.global.nc.f64 	%fd105, [%rd52+56];
	ld.global.nc.f64 	%fd106, [%rd48+56];
	sub.f64 	%fd107, %fd105, %fd106;
	fma.rn.f64 	%fd125, %fd107, %fd107, %fd104;
	add.s32 	%r47, %r47, 8;
$L__BB4_9:
	add.s32 	%r41, %r25, -1;
	and.b32  	%r42, %r41, 4;
	setp.ne.s32 	%p17, %r42, 0;
	@%p17 bra 	$L__BB4_11;
	add.s32 	%r43, %r47, %r5;
	mul.wide.u32 	%rd53, %r43, 8;
	add.s64 	%rd54, %rd2, %rd53;
	ld.global.nc.f64 	%fd108, [%rd54];
	cvt.u64.u32 	%rd55, %r47;
	add.s64 	%rd56, %rd5, %rd55;
	shl.b64 	%rd57, %rd56, 3;
	add.s64 	%rd58, %rd1, %rd57;
	ld.global.nc.f64 	%fd109, [%rd58];
	sub.f64 	%fd110, %fd108, %fd109;
	fma.rn.f64 	%fd111, %fd110, %fd110, %fd125;
	ld.global.nc.f64 	%fd112, [%rd54+8];
	ld.global.nc.f64 	%fd113, [%rd58+8];
	sub.f64 	%fd114, %fd112, %fd113;
	fma.rn.f64 	%fd115, %fd114, %fd114, %fd111;
	ld.global.nc.f64 	%fd116, [%rd54+16];
	ld.global.nc.f64 	%fd117, [%rd58+16];
	sub.f64 	%fd118, %fd116, %fd117;
	fma.rn.f64 	%fd119, %fd118, %fd118, %fd115;
	ld.global.nc.f64 	%fd120, [%rd54+24];
	ld.global.nc.f64 	%fd121, [%rd58+24];
	sub.f64 	%fd122, %fd120, %fd121;
	fma.rn.f64 	%fd125, %fd122, %fd122, %fd119;
$L__BB4_11:
	sqrt.rn.f64 	%fd123, %fd125;
	cvt.u64.u32 	%rd59, %r44;
	add.s64 	%rd60, %rd6, %rd59;
	shl.b64 	%rd61, %rd60, 3;
	add.s64 	%rd62, %rd3, %rd61;
	st.global.f64 	[%rd62], %fd123;
	add.s32 	%r44, %r44, 1;
	setp.eq.s32 	%p18, %r44, %r24;
	@%p18 bra 	$L__BB4_23;
	bra.uni 	$L__BB4_3;
$L__BB4_12:
	and.b32  	%r14, %r24, 7;
	setp.lt.u32 	%p5, %r24, 8;
	mov.b32 	%r51, 0;
	@%p5 bra 	$L__BB4_15;
	and.b32  	%r51, %r24, 2147483640;
	mov.b32 	%r49, 0;
$L__BB4_14:
	.pragma "nounroll";
	cvt.u64.u32 	%rd19, %r49;
	add.s64 	%rd20, %rd6, %rd19;
	shl.b64 	%rd21, %rd20, 3;
	add.s64 	%rd22, %rd3, %rd21;
	mov.b64 	%rd23, 0;
	st.global.u64 	[%rd22], %rd23;
	st.global.u64 	[%rd22+8], %rd23;
	st.global.u64 	[%rd22+16], %rd23;
	st.global.u64 	[%rd22+24], %rd23;
	st.global.u64 	[%rd22+32], %rd23;
	st.global.u64 	[%rd22+40], %rd23;
	st.global.u64 	[%rd22+48], %rd23;
	st.global.u64 	[%rd22+56], %rd23;
	add.s32 	%r49, %r49, 8;
	setp.ne.s32 	%p6, %r49, %r51;
	@%p6 bra 	$L__BB4_14;
$L__BB4_15:
	setp.eq.s32 	%p7, %r14, 0;
	@%p7 bra 	$L__BB4_23;
	and.b32  	%r19, %r24, 3;
	setp.lt.u32 	%p8, %r14, 4;
	@%p8 bra 	$L__BB4_18;
	cvt.u64.u32 	%rd24, %r51;
	add.s64 	%rd25, %rd6, %rd24;
	shl.b64 	%rd26, %rd25, 3;
	add.s64 	%rd27, %rd3, %rd26;
	mov.b64 	%rd28, 0;
	st.global.u64 	[%rd27], %rd28;
	st.global.u64 	[%rd27+8], %rd28;
	st.global.u64 	[%rd27+16], %rd28;
	st.global.u64 	[%rd27+24], %rd28;
	add.s32 	%r51, %r51, 4;
$L__BB4_18:
	setp.eq.s32 	%p9, %r19, 0;
	@%p9 bra 	$L__BB4_23;
	setp.eq.s32 	%p10, %r19, 1;
	@%p10 bra 	$L__BB4_21;
	cvt.u64.u32 	%rd29, %r51;
	add.s64 	%rd30, %rd6, %rd29;
	shl.b64 	%rd31, %rd30, 3;
	add.s64 	%rd32, %rd3, %rd31;
	mov.b64 	%rd33, 0;
	st.global.u64 	[%rd32], %rd33;
	st.global.u64 	[%rd32+8], %rd33;
	add.s32 	%r51, %r51, 2;
$L__BB4_21:
	and.b32  	%r32, %r24, 1;
	setp.eq.b32 	%p11, %r32, 1;
	not.pred 	%p12, %p11;
	@%p12 bra 	$L__BB4_23;
	cvt.u64.u32 	%rd34, %r51;
	add.s64 	%rd35, %rd6, %rd34;
	shl.b64 	%rd36, %rd35, 3;
	add.s64 	%rd37, %rd3, %rd36;
	mov.b64 	%rd38, 0;
	st.global.u64 	[%rd37], %rd38;
$L__BB4_23:
	ret;

}
	// .globl	_Z18vectorDistance2UR8PKdS0_Pdiii
.visible .entry _Z18vectorDistance2UR8PKdS0_Pdiii(
	.param .u64 .ptr .align 1 _Z18vectorDistance2UR8PKdS0_Pdiii_param_0,
	.param .u64 .ptr .align 1 _Z18vectorDistance2UR8PKdS0_Pdiii_param_1,
	.param .u64 .ptr .align 1 _Z18vectorDistance2UR8PKdS0_Pdiii_param_2,
	.param .u32 _Z18vectorDistance2UR8PKdS0_Pdiii_param_3,
	.param .u32 _Z18vectorDistance2UR8PKdS0_Pdiii_param_4,
	.param .u32 _Z18vectorDistance2UR8PKdS0_Pdiii_param_5
)
{
	.reg .pred 	%p<17>;
	.reg .b32 	%r<46>;
	.reg .b64 	%rd<55>;
	.reg .b64 	%fd<109>;

	ld.param.u64 	%rd13, [_Z18vectorDistance2UR8PKdS0_Pdiii_param_0];
	ld.param.u64 	%rd14, [_Z18vectorDistance2UR8PKdS0_Pdiii_param_1];
	ld.param.u64 	%rd15, [_Z18vectorDistance2UR8PKdS0_Pdiii_param_2];
	ld.param.u32 	%r21, [_Z18vectorDistance2UR8PKdS0_Pdiii_param_3];
	ld.param.u32 	%r22, [_Z18vectorDistance2UR8PKdS0_Pdiii_param_4];
	ld.param.s32 	%rd16, [_Z18vectorDistance2UR8PKdS0_Pdiii_param_5];
	cvta.to.global.u64 	%rd1, %rd13;
	cvta.to.global.u64 	%rd2, %rd14;
	cvta.to.global.u64 	%rd3, %rd15;
	mov.u32 	%r23, %ctaid.x;
	mov.u32 	%r24, %ntid.x;
	mov.u32 	%r25, %tid.x;
	mad.lo.s32 	%r26, %r23, %r24, %r25;
	cvt.u64.u32 	%rd4, %r26;
	setp.ge.s64 	%p1, %rd4, %rd16;
	setp.lt.s32 	%p2, %r21, 1;
	or.pred  	%p3, %p1, %p2;
	@%p3 bra 	$L__BB5_20;
	setp.lt.s32 	%p4, %r22, 1;
	cvt.u64.u32 	%rd17, %r22;
	mul.lo.s64 	%rd5, %rd17, %rd4;
	cvt.u64.u32 	%rd18, %r21;
	mul.lo.s64 	%rd6, %rd18, %rd4;
	@%p4 bra 	$L__BB5_9;
	add.s32 	%r31, %r22, -1;
	shr.u32 	%r32, %r31, 3;
	add.s32 	%r33, %r32, 1;
	and.b32  	%r1, %r31, 8;
	and.b32  	%r34, %r33, 1073741822;
	neg.s32 	%r2, %r34;
	shl.b64 	%rd39, %rd5, 3;
	add.s64 	%rd40, %rd39, %rd1;
	add.s64 	%rd7, %rd40, 64;
	mov.b32 	%r38, 0;
$L__BB5_3:
	setp.lt.u32 	%p13, %r22, 9;
	mul.lo.s32 	%r4, %r38, %r22;
	mov.f64 	%fd106, 0d0000000000000000;
	mov.b32 	%r41, 0;
	@%p13 bra 	$L__BB5_6;
	mul.wide.u32 	%rd41, %r4, 8;
	add.s64 	%rd42, %rd2, %rd41;
	add.s64 	%rd54, %rd42, 64;
	mov.f64 	%fd106, 0d0000000000000000;
	mov.b32 	%r41, 0;
	mov.u64 	%rd53, %rd7;
	mov.u32 	%r39, %r2;
$L__BB5_5:
	ld.global.nc.f64 	%fd10, [%rd54+-64];
	ld.global.nc.f64 	%fd11, [%rd53+-64];
	sub.f64 	%fd12, %fd10, %fd11;
	fma.rn.f64 	%fd13, %fd12, %fd12, %fd106;
	ld.global.nc.f64 	%fd14, [%rd54+-56];
	ld.global.nc.f64 	%fd15, [%rd53+-56];
	sub.f64 	%fd16, %fd14, %fd15;
	fma.rn.f64 	%fd17, %fd16, %fd16, %fd13;
	ld.global.nc.f64 	%fd18, [%rd54+-48];
	ld.global.nc.f64 	%fd19, [%rd53+-48];
	sub.f64 	%fd20, %fd18, %fd19;
	fma.rn.f64 	%fd21, %fd20, %fd20, %fd17;
	ld.global.nc.f64 	%fd22, [%rd54+-40];
	ld.global.nc.f64 	%fd23, [%rd53+-40];
	sub.f64 	%fd24, %fd22, %fd23;
	fma.rn.f64 	%fd25, %fd24, %fd24, %fd21;
	ld.global.nc.f64 	%fd26, [%rd54+-32];
	ld.global.nc.f64 	%fd27, [%rd53+-32];
	sub.f64 	%fd28, %fd26, %fd27;
	fma.rn.f64 	%fd29, %fd28, %fd28, %fd25;
	ld.global.nc.f64 	%fd30, [%rd54+-24];
	ld.global.nc.f64 	%fd31, [%rd53+-24];
	sub.f64 	%fd32, %fd30, %fd31;
	fma.rn.f64 	%fd33, %fd32, %fd32, %fd29;
	ld.global.nc.f64 	%fd34, [%rd54+-16];
	ld.global.nc.f64 	%fd35, [%rd53+-16];
	sub.f64 	%fd36, %fd34, %fd35;
	fma.rn.f64 	%fd37, %fd36, %fd36, %fd33;
	ld.global.nc.f64 	%fd38, [%rd54+-8];
	ld.global.nc.f64 	%fd39, [%rd53+-8];
	sub.f64 	%fd40, %fd38, %fd39;
	fma.rn.f64 	%fd41, %fd40, %fd40, %fd37;
	ld.global.nc.f64 	%fd42, [%rd54];
	ld.global.nc.f64 	%fd43, [%rd53];
	sub.f64 	%fd44, %fd42, %fd43;
	fma.rn.f64 	%fd45, %fd44, %fd44, %fd41;
	ld.global.nc.f64 	%fd46, [%rd54+8];
	ld.global.nc.f64 	%fd47, [%rd53+8];
	sub.f64 	%fd48, %fd46, %fd47;
	fma.rn.f64 	%fd49, %fd48, %fd48, %fd45;
	ld.global.nc.f64 	%fd50, [%rd54+16];
	ld.global.nc.f64 	%fd51, [%rd53+16];
	sub.f64 	%fd52, %fd50, %fd51;
	fma.rn.f64 	%fd53, %fd52, %fd52, %fd49;
	ld.global.nc.f64 	%fd54, [%rd54+24];
	ld.global.nc.f64 	%fd55, [%rd53+24];
	sub.f64 	%fd56, %fd54, %fd55;
	fma.rn.f64 	%fd57, %fd56, %fd56, %fd53;
	ld.global.nc.f64 	%fd58, [%rd54+32];
	ld.global.nc.f64 	%fd59, [%rd53+32];
	sub.f64 	%fd60, %fd58, %fd59;
	fma.rn.f64 	%fd61, %fd60, %fd60, %fd57;
	ld.global.nc.f64 	%fd62, [%rd54+40];
	ld.global.nc.f64 	%fd63, [%rd53+40];
	sub.f64 	%fd64, %fd62, %fd63;
	fma.rn.f64 	%fd65, %fd64, %fd64, %fd61;
	ld.global.nc.f64 	%fd66, [%rd54+48];
	ld.global.nc.f64 	%fd67, [%rd53+48];
	sub.f64 	%fd68, %fd66, %fd67;
	fma.rn.f64 	%fd69, %fd68, %fd68, %fd65;
	ld.global.nc.f64 	%fd70, [%rd54+56];
	ld.global.nc.f64 	%fd71, [%rd53+56];
	sub.f64 	%fd72, %fd70, %fd71;
	fma.rn.f64 	%fd106, %fd72, %fd72, %fd69;
	add.s32 	%r41, %r41, 16;
	add.s32 	%r39, %r39, 2;
	add.s64 	%rd54, %rd54, 128;
	add.s64 	%rd53, %rd53, 128;
	setp.ne.s32 	%p14, %r39, 0;
	@%p14 bra 	$L__BB5_5;
$L__BB5_6:
	setp.ne.s32 	%p15, %r1, 0;
	@%p15 bra 	$L__BB5_8;
	add.s32 	%r37, %r41, %r4;
	mul.wide.u32 	%rd43, %r37, 8;
	add.s64 	%rd44, %rd2, %rd43;
	ld.global.nc.f64 	%fd73, [%rd44];
	cvt.u64.u32 	%rd45, %r41;
	add.s64 	%rd46, %rd5, %rd45;
	shl.b64 	%rd47, %rd46, 3;
	add.s64 	%rd48, %rd1, %rd47;
	ld.global.nc.f64 	%fd74, [%rd48];
	sub.f64 	%fd75, %fd73, %fd74;
	fma.rn.f64 	%fd76, %fd75, %fd75, %fd106;
	ld.global.nc.f64 	%fd77, [%rd44+8];
	ld.global.nc.f64 	%fd78, [%rd48+8];
	sub.f64 	%fd79, %fd77, %fd78;
	fma.rn.f64 	%fd80, %fd79, %fd79, %fd76;
	ld.global.nc.f64 	%fd81, [%rd44+16];
	ld.global.nc.f64 	%fd82, [%rd48+16];
	sub.f64 	%fd83, %fd81, %fd82;
	fma.rn.f64 	%fd84, %fd83, %fd83, %fd80;
	ld.global.nc.f64 	%fd85, [%rd44+24];
	ld.global.nc.f64 	%fd86, [%rd48+24];
	sub.f64 	%fd87, %fd85, %fd86;
	fma.rn.f64 	%fd88, %fd87, %fd87, %fd84;
	ld.global.nc.f64 	%fd89, [%rd44+32];
	ld.global.nc.f64 	%fd90, [%rd48+32];
	sub.f64 	%fd91, %fd89, %fd90;
	fma.rn.f64 	%fd92, %fd91, %fd91, %fd88;
	ld.global.nc.f64 	%fd93, [%rd44+40];
	ld.global.nc.f64 	%fd94, [%rd48+40];
	sub.f64 	%fd95, %fd93, %fd94;
	fma.rn.f64 	%fd96, %fd95, %fd95, %fd92;
	ld.global.nc.f64 	%fd97, [%rd44+48];
	ld.global.nc.f64 	%fd98, [%rd48+48];
	sub.f64 	%fd99, %fd97, %fd98;
	fma.rn.f64 	%fd100, %fd99, %fd99, %fd96;
	ld.global.nc.f64 	%fd101, [%rd44+56];
	ld.global.nc.f64 	%fd102, [%rd48+56];
	sub.f64 	%fd103, %fd101, %fd102;
	fma.rn.f64 	%fd106, %fd103, %fd103, %fd100;
$L__BB5_8:
	sqrt.rn.f64 	%fd104, %fd106;
	cvt.u64.u32 	%rd49, %r38;
	add.s64 	%rd50, %rd6, %rd49;
	shl.b64 	%rd51, %rd50, 3;
	add.s64 	%rd52, %rd3, %rd51;
	st.global.f64 	[%rd52], %fd104;
	add.s32 	%r38, %r38, 1;
	setp.eq.s32 	%p16, %r38, %r21;
	@%p16 bra 	$L__BB5_20;
	bra.uni 	$L__BB5_3;
$L__BB5_9:
	and.b32  	%r11, %r21, 7;
	setp.lt.u32 	%p5, %r21, 8;
	mov.b32 	%r44, 0;
	@%p5 bra 	$L__BB5_12;
	and.b32  	%r44, %r21, 2147483640;
	mov.b32 	%r42, 0;
$L__BB5_11:
	.pragma "nounroll";
	cvt.u64.u32 	%rd19, %r42;
	add.s64 	%rd20, %rd6, %rd19;
	shl.b64 	%rd21, %rd20, 3;
	add.s64 	%rd22, %rd3, %rd21;
	mov.b64 	%rd23, 0;
	st.global.u64 	[%rd22], %rd23;
	st.global.u64 	[%rd22+8], %rd23;
	st.global.u64 	[%rd22+16], %rd23;
	st.global.u64 	[%rd22+24], %rd23;
	st.global.u64 	[%rd22+32], %rd23;
	st.global.u64 	[%rd22+40], %rd23;
	st.global.u64 	[%rd22+48], %rd23;
	st.global.u64 	[%rd22+56], %rd23;
	add.s32 	%r42, %r42, 8;
	setp.ne.s32 	%p6, %r42, %r44;
	@%p6 bra 	$L__BB5_11;
$L__BB5_12:
	setp.eq.s32 	%p7, %r11, 0;
	@%p7 bra 	$L__BB5_20;
	and.b32  	%r16, %r21, 3;
	setp.lt.u32 	%p8, %r11, 4;
	@%p8 bra 	$L__BB5_15;
	cvt.u64.u32 	%rd24, %r44;
	add.s64 	%rd25, %rd6, %rd24;
	shl.b64 	%rd26, %rd25, 3;
	add.s64 	%rd27, %rd3, %rd26;
	mov.b64 	%rd28, 0;
	st.global.u64 	[%rd27], %rd28;
	st.global.u64 	[%rd27+8], %rd28;
	st.global.u64 	[%rd27+16], %rd28;
	st.global.u64 	[%rd27+24], %rd28;
	add.s32 	%r44, %r44, 4;
$L__BB5_15:
	setp.eq.s32 	%p9, %r16, 0;
	@%p9 bra 	$L__BB5_20;
	setp.eq.s32 	%p10, %r16, 1;
	@%p10 bra 	$L__BB5_18;
	cvt.u64.u32 	%rd29, %r44;
	add.s64 	%rd30, %rd6, %rd29;
	shl.b64 	%rd31, %rd30, 3;
	add.s64 	%rd32, %rd3, %rd31;
	mov.b64 	%rd33, 0;
	st.global.u64 	[%rd32], %rd33;
	st.global.u64 	[%rd32+8], %rd33;
	add.s32 	%r44, %r44, 2;
$L__BB5_18:
	and.b32  	%r29, %r21, 1;
	setp.eq.b32 	%p11, %r29, 1;
	not.pred 	%p12, %p11;
	@%p12 bra 	$L__BB5_20;
	cvt.u64.u32 	%rd34, %r44;
	add.s64 	%rd35, %rd6, %rd34;
	shl.b64 	%rd36, %rd35, 3;
	add.s64 	%rd37, %rd3, %rd36;
	mov.b64 	%rd38, 0;
	st.global.u64 	[%rd37], %rd38;
$L__BB5_20:
	ret;

}
	// .globl	_Z16centroidDistancePdS_S_iiii
.visible .entry _Z16centroidDistancePdS_S_iiii(
	.param .u64 .ptr .align 1 _Z16centroidDistancePdS_S_iiii_param_0,
	.param .u64 .ptr .align 1 _Z16centroidDistancePdS_S_iiii_param_1,
	.param .u64 .ptr .align 1 _Z16centroidDistancePdS_S_iiii_param_2,
	.param .u32 _Z16centroidDistancePdS_S_iiii_param_3,
	.param .u32 _Z16centroidDistancePdS_S_iiii_param_4,
	.param .u32 _Z16centroidDistancePdS_S_iiii_param_5,
	.param .u32 _Z16centroidDistancePdS_S_iiii_param_6
)
{
	.reg .pred 	%p<11>;
	.reg .b32 	%r<32>;
	.reg .b64 	%rd<43>;
	.reg .b64 	%fd<84>;

	ld.param.u64 	%rd10, [_Z16centroidDistancePdS_S_iiii_param_0];
	ld.param.u64 	%rd11, [_Z16centroidDistancePdS_S_iiii_param_1];
	ld.param.u64 	%rd9, [_Z16centroidDistancePdS_S_iiii_param_2];
	ld.param.u32 	%r15, [_Z16centroidDistancePdS_S_iiii_param_3];
	ld.param.u32 	%r16, [_Z16centroidDistancePdS_S_iiii_param_4];
	ld.param.u32 	%r17, [_Z16centroidDistancePdS_S_iiii_param_5];
	ld.param.s32 	%rd12, [_Z16centroidDistancePdS_S_iiii_param_6];
	cvta.to.global.u64 	%rd1, %rd10;
	cvta.to.global.u64 	%rd2, %rd11;
	mov.u32 	%r18, %ctaid.x;
	mov.u32 	%r19, %ntid.x;
	mov.u32 	%r20, %tid.x;
	mad.lo.s32 	%r21, %r18, %r19, %r20;
	cvt.u64.u32 	%rd3, %r21;
	setp.ge.s64 	%p1, %rd3, %rd12;
	@%p1 bra 	$L__BB6_14;
	setp.lt.s32 	%p2, %r16, 1;
	mov.f64 	%fd83, 0d0000000000000000;
	@%p2 bra 	$L__BB6_13;
	mul.lo.s32 	%r1, %r17, %r16;
	cvt.u64.u32 	%rd13, %r16;
	mul.lo.s64 	%rd4, %rd13, %rd3;
	and.b32  	%r2, %r16, 7;
	setp.lt.u32 	%p3, %r16, 8;
	mov.f64 	%fd83, 0d0000000000000000;
	mov.b32 	%r30, 0;
	@%p3 bra 	$L__BB6_5;
	and.b32  	%r30, %r16, 2147483640;
	neg.s32 	%r28, %r30;
	add.s64 	%rd5, %rd2, 32;
	shl.b64 	%rd14, %rd4, 3;
	add.s64 	%rd15, %rd14, %rd1;
	add.s64 	%rd42, %rd15, 32;
	mov.f64 	%fd83, 0d0000000000000000;
	mov.u32 	%r27, %r1;
$L__BB6_4:
	.pragma "nounroll";
	mul.wide.s32 	%rd16, %r27, 8;
	add.s64 	%rd17, %rd5, %rd16;
	ld.global.f64 	%fd17, [%rd17+-32];
	ld.global.f64 	%fd18, [%rd42+-32];
	sub.f64 	%fd19, %fd17, %fd18;
	fma.rn.f64 	%fd20, %fd19, %fd19, %fd83;
	ld.global.f64 	%fd21, [%rd17+-24];
	ld.global.f64 	%fd22, [%rd42+-24];
	sub.f64 	%fd23, %fd21, %fd22;
	fma.rn.f64 	%fd24, %fd23, %fd23, %fd20;
	ld.global.f64 	%fd25, [%rd17+-16];
	ld.global.f64 	%fd26, [%rd42+-16];
	sub.f64 	%fd27, %fd25, %fd26;
	fma.rn.f64 	%fd28, %fd27, %fd27, %fd24;
	ld.global.f64 	%fd29, [%rd17+-8];
	ld.global.f64 	%fd30, [%rd42+-8];
	sub.f64 	%fd31, %fd29, %fd30;
	fma.rn.f64 	%fd32, %fd31, %fd31, %fd28;
	ld.global.f64 	%fd33, [%rd17];
	ld.global.f64 	%fd34, [%rd42];
	sub.f64 	%fd35, %fd33, %fd34;
	fma.rn.f64 	%fd36, %fd35, %fd35, %fd32;
	ld.global.f64 	%fd37, [%rd17+8];
	ld.global.f64 	%fd38, [%rd42+8];
	sub.f64 	%fd39, %fd37, %fd38;
	fma.rn.f64 	%fd40, %fd39, %fd39, %fd36;
	ld.global.f64 	%fd41, [%rd17+16];
	ld.global.f64 	%fd42, [%rd42+16];
	sub.f64 	%fd43, %fd41, %fd42;
	fma.rn.f64 	%fd44, %fd43, %fd43, %fd40;
	ld.global.f64 	%fd45, [%rd17+24];
	ld.global.f64 	%fd46, [%rd42+24];
	sub.f64 	%fd47, %fd45, %fd46;
	fma.rn.f64 	%fd83, %fd47, %fd47, %fd44;
	add.s32 	%r28, %r28, 8;
	add.s32 	%r27, %r27, 8;
	add.s64 	%rd42, %rd42, 64;
	setp.ne.s32 	%p4, %r28, 0;
	@%p4 bra 	$L__BB6_4;
$L__BB6_5:
	setp.eq.s32 	%p5, %r2, 0;
	@%p5 bra 	$L__BB6_13;
	and.b32  	%r10, %r16, 3;
	setp.lt.u32 	%p6, %r2, 4;
	@%p6 bra 	$L__BB6_8;
	add.s32 	%r23, %r30, %r1;
	mul.wide.s32 	%rd18, %r23, 8;
	add.s64 	%rd19, %rd2, %rd18;
	ld.global.f64 	%fd49, [%rd19];
	cvt.u64.u32 	%rd20, %r30;
	add.s64 	%rd21, %rd4, %rd20;
	shl.b64 	%rd22, %rd21, 3;
	add.s64 	%rd23, %rd1, %rd22;
	ld.global.f64 	%fd50, [%rd23];
	sub.f64 	%fd51, %fd49, %fd50;
	fma.rn.f64 	%fd52, %fd51, %fd51, %fd83;
	ld.global.f64 	%fd53, [%rd19+8];
	ld.global.f64 	%fd54, [%rd23+8];
	sub.f64 	%fd55, %fd53, %fd54;
	fma.rn.f64 	%fd56, %fd55, %fd55, %fd52;
	ld.global.f64 	%fd57, [%rd19+16];
	ld.global.f64 	%fd58, [%rd23+16];
	sub.f64 	%fd59, %fd57, %fd58;
	fma.rn.f64 	%fd60, %fd59, %fd59, %fd56;
	ld.global.f64 	%fd61, [%rd19+24];
	ld.global.f64 	%fd62, [%rd23+24];
	sub.f64 	%fd63, %fd61, %fd62;
	fma.rn.f64 	%fd83, %fd63, %fd63, %fd60;
	add.s32 	%r30, %r30, 4;
$L__BB6_8:
	setp.eq.s32 	%p7, %r10, 0;
	@%p7 bra 	$L__BB6_13;
	setp.eq.s32 	%p8, %r10, 1;
	@%p8 bra 	$L__BB6_11;
	add.s32 	%r24, %r30, %r1;
	mul.wide.s32 	%rd24, %r24, 8;
	add.s64 	%rd25, %rd2, %rd24;
	ld.global.f64 	%fd65, [%rd25];
	cvt.u64.u32 	%rd26, %r30;
	add.s64 	%rd27, %rd4, %rd26;
	shl.b64 	%rd28, %rd27, 3;
	add.s64 	%rd29, %rd1, %rd28;
	ld.global.f64 	%fd66, [%rd29];
	sub.f64 	%fd67, %fd65, %fd66;
	fma.rn.f64 	%fd68, %fd67, %fd67, %fd83;
	ld.global.f64 	%fd69, [%rd25+8];
	ld.global.f64 	%fd70, [%rd29+8];
	sub.f64 	%fd71, %fd69, %fd70;
	fma.rn.f64 	%fd83, %fd71, %fd71, %fd68;
	add.s32 	%r30, %r30, 2;
$L__BB6_11:
	and.b32  	%r25, %r16, 1;
	setp.eq.b32 	%p9, %r25, 1;
	not.pred 	%p10, %p9;
	@%p10 bra 	$L__BB6_13;
	add.s32 	%r26, %r30, %r1;
	mul.wide.s32 	%rd30, %r26, 8;
	add.s64 	%rd31, %rd2, %rd30;
	ld.global.f64 	%fd72, [%rd31];
	cvt.u64.u32 	%rd32, %r30;
	add.s64 	%rd33, %rd4, %rd32;
	shl.b64 	%rd34, %rd33, 3;
	add.s64 	%rd35, %rd1, %rd34;
	ld.global.f64 	%fd73, [%rd35];
	sub.f64 	%fd74, %fd72, %fd73;
	fma.rn.f64 	%fd83, %fd74, %fd74, %fd83;
$L__BB6_13:
	sqrt.rn.f64 	%fd75, %fd83;
	cvt.s64.s32 	%rd36, %r15;
	cvt.s64.s32 	%rd37, %r17;
	mad.lo.s64 	%rd38, %rd36, %rd3, %rd37;
	cvta.to.global.u64 	%rd39, %rd9;
	shl.b64 	%rd40, %rd38, 3;
	add.s64 	%rd41, %rd39, %rd40;
	st.global.f64 	[%rd41], %fd75;
$L__BB6_14:
	ret;

}
	// .globl	_Z17centroidDistance1PdS_S_iii
.visible .entry _Z17centroidDistance1PdS_S_iii(
	.param .u64 .ptr .align 1 _Z17centroidDistance1PdS_S_iii_param_0,
	.param .u64 .ptr .align 1 _Z17centroidDistance1PdS_S_iii_param_1,
	.param .u64 .ptr .align 1 _Z17centroidDistance1PdS_S_iii_param_2,
	.param .u32 _Z17centroidDistance1PdS_S_iii_param_3,
	.param .u32 _Z17centroidDistance1PdS_S_iii_param_4,
	.param .u32 _Z17centroidDistance1PdS_S_iii_param_5
)
{
	.reg .pred 	%p<10>;
	.reg .b32 	%r<32>;
	.reg .b64 	%rd<42>;
	.reg .b64 	%fd<84>;

	ld.param.u64 	%rd10, [_Z17centroidDistance1PdS_S_iii_param_0];
	ld.param.u64 	%rd11, [_Z17centroidDistance1PdS_S_iii_param_1];
	ld.param.u64 	%rd9, [_Z17centroidDistance1PdS_S_iii_param_2];
	ld.param.u32 	%r15, [_Z17centroidDistance1PdS_S_iii_param_3];
	ld.param.u32 	%r16, [_Z17centroidDistance1PdS_S_iii_param_4];
	ld.param.u32 	%r17, [_Z17centroidDistance1PdS_S_iii_param_5];
	cvta.to.global.u64 	%rd1, %rd10;
	cvta.to.global.u64 	%rd2, %rd11;
	mov.u32 	%r18, %ctaid.x;
	mov.u32 	%r19, %ntid.x;
	mov.u32 	%r20, %tid.x;
	mad.lo.s32 	%r21, %r18, %r19, %r20;
	cvt.u64.u32 	%rd3, %r21;
	setp.lt.s32 	%p1, %r16, 1;
	mov.f64 	%fd83, 0d0000000000000000;
	@%p1 bra 	$L__BB7_12;
	mul.lo.s32 	%r1, %r17, %r16;
	cvt.u64.u32 	%rd12, %r16;
	mul.lo.s64 	%rd4, %rd12, %rd3;
	and.b32  	%r2, %r16, 7;
	setp.lt.u32 	%p2, %r16, 8;
	mov.f64 	%fd83, 0d0000000000000000;
	mov.b32 	%r30, 0;
	@%p2 bra 	$L__BB7_4;
	and.b32  	%r30, %r16, 2147483640;
	neg.s32 	%r28, %r30;
	add.s64 	%rd5, %rd2, 32;
	shl.b64 	%rd13, %rd4, 3;
	add.s64 	%rd14, %rd13, %rd1;
	add.s64 	%rd41, %rd14, 32;
	mov.f64 	%fd83, 0d0000000000000000;
	mov.u32 	%r27, %r1;
$L__BB7_3:
	.pragma "nounroll";
	mul.wide.s32 	%rd15, %r27, 8;
	add.s64 	%rd16, %rd5, %rd15;
	ld.global.f64 	%fd17, [%rd16+-32];
	ld.global.f64 	%fd18, [%rd41+-32];
	sub.f64 	%fd19, %fd17, %fd18;
	fma.rn.f64 	%fd20, %fd19, %fd19, %fd83;
	ld.global.f64 	%fd21, [%rd16+-24];
	ld.global.f64 	%fd22, [%rd41+-24];
	sub.f64 	%fd23, %fd21, %fd22;
	fma.rn.f64 	%fd24, %fd23, %fd23, %fd20;
	ld.global.f64 	%fd25, [%rd16+-16];
	ld.global.f64 	%fd26, [%rd41+-16];
	sub.f64 	%fd27, %fd25, %fd26;
	fma.rn.f64 	%fd28, %fd27, %fd27, %fd24;
	ld.global.f64 	%fd29, [%rd16+-8];
	ld.global.f64 	%fd30, [%rd41+-8];
	sub.f64 	%fd31, %fd29, %fd30;
	fma.rn.f64 	%fd32, %fd31, %fd31, %fd28;
	ld.global.f64 	%fd33, [%rd16];
	ld.global.f64 	%fd34, [%rd41];
	sub.f64 	%fd35, %fd33, %fd34;
	fma.rn.f64 	%fd36, %fd35, %fd35, %fd32;
	ld.global.f64 	%fd37, [%rd16+8];
	ld.global.f64 	%fd38, [%rd41+8];
	sub.f64 	%fd39, %fd37, %fd38;
	fma.rn.f64 	%fd40, %fd39, %fd39, %fd36;
	ld.global.f64 	%fd41, [%rd16+16];
	ld.global.f64 	%fd42, [%rd41+16];
	sub.f64 	%fd43, %fd41, %fd42;
	fma.rn.f64 	%fd44, %fd43, %fd43, %fd40;
	ld.global.f64 	%fd45, [%rd16+24];
	ld.global.f64 	%fd46, [%rd41+24];
	sub.f64 	%fd47, %fd45, %fd46;
	fma.rn.f64 	%fd83, %fd47, %fd47, %fd44;
	add.s32 	%r28, %r28, 8;
	add.s32 	%r27, %r27, 8;
	add.s64 	%rd41, %rd41, 64;
	setp.ne.s32 	%p3, %r28, 0;
	@%p3 bra 	$L__BB7_3;
$L__BB7_4:
	setp.eq.s32 	%p4, %r2, 0;
	@%p4 bra 	$L__BB7_12;
	and.b32  	%r10, %r16, 3;
	setp.lt.u32 	%p5, %r2, 4;
	@%p5 bra 	$L__BB7_7;
	add.s32 	%r23, %r30, %r1;
	mul.wide.s32 	%rd17, %r23, 8;
	add.s64 	%rd18, %rd2, %rd17;
	ld.global.f64 	%fd49, [%rd18];
	cvt.u64.u32 	%rd19, %r30;
	add.s64 	%rd20, %rd4, %rd19;
	shl.b64 	%rd21, %rd20, 3;
	add.s64 	%rd22, %rd1, %rd21;
	ld.global.f64 	%fd50, [%rd22];
	sub.f64 	%fd51, %fd49, %fd50;
	fma.rn.f64 	%fd52, %fd51, %fd51, %fd83;
	ld.global.f64 	%fd53, [%rd18+8];
	ld.global.f64 	%fd54, [%rd22+8];
	sub.f64 	%fd55, %fd53, %fd54;
	fma.rn.f64 	%fd56, %fd55, %fd55, %fd52;
	ld.global.f64 	%fd57, [%rd18+16];
	ld.global.f64 	%fd58, [%rd22+16];
	sub.f64 	%fd59, %fd57, %fd58;
	fma.rn.f64 	%fd60, %fd59, %fd59, %fd56;
	ld.global.f64 	%fd61, [%rd18+24];
	ld.global.f64 	%fd62, [%rd22+24];
	sub.f64 	%fd63, %fd61, %fd62;
	fma.rn.f64 	%fd83, %fd63, %fd63, %fd60;
	add.s32 	%r30, %r30, 4;
$L__BB7_7:
	setp.eq.s32 	%p6, %r10, 0;
	@%p6 bra 	$L__BB7_12;
	setp.eq.s32 	%p7, %r10, 1;
	@%p7 bra 	$L__BB7_10;
	add.s32 	%r24, %r30, %r1;
	mul.wide.s32 	%rd23, %r24, 8;
	add.s64 	%rd24, %rd2, %rd23;
	ld.global.f64 	%fd65, [%rd24];
	cvt.u64.u32 	%rd25, %r30;
	add.s64 	%rd26, %rd4, %rd25;
	shl.b64 	%rd27, %rd26, 3;
	add.s64 	%rd28, %rd1, %rd27;
	ld.global.f64 	%fd66, [%rd28];
	sub.f64 	%fd67, %fd65, %fd66;
	fma.rn.f64 	%fd68, %fd67, %fd67, %fd83;
	ld.global.f64 	%fd69, [%rd24+8];
	ld.global.f64 	%fd70, [%rd28+8];
	sub.f64 	%fd71, %fd69, %fd70;
	fma.rn.f64 	%fd83, %fd71, %fd71, %fd68;
	add.s32 	%r30, %r30, 2;
$L__BB7_10:
	and.b32  	%r25, %r16, 1;
	setp.eq.b32 	%p8, %r25, 1;
	not.pred 	%p9, %p8;
	@%p9 bra 	$L__BB7_12;
	add.s32 	%r26, %r30, %r1;
	mul.wide.s32 	%rd29, %r26, 8;
	add.s64 	%rd30, %rd2, %rd29;
	ld.global.f64 	%fd72, [%rd30];
	cvt.u64.u32 	%rd31, %r30;
	add.s64 	%rd32, %rd4, %rd31;
	shl.b64 	%rd33, %rd32, 3;
	add.s64 	%rd34, %rd1, %rd33;
	ld.global.f64 	%fd73, [%rd34];
	sub.f64 	%fd74, %fd72, %fd73;
	fma.rn.f64 	%fd83, %fd74, %fd74, %fd83;
$L__BB7_12:
	cvta.to.global.u64 	%rd35, %rd9;
	sqrt.rn.f64 	%fd75, %fd83;
	cvt.s64.s32 	%rd36, %r15;
	cvt.s64.s32 	%rd37, %r17;
	mad.lo.s64 	%rd38, %rd36, %rd3, %rd37;
	shl.b64 	%rd39, %rd38, 3;
	add.s64 	%rd40, %rd35, %rd39;
	st.global.f64 	[%rd40], %fd75;
	ret;

}
	// .globl	_Z17centroidDistance2PKdS0_Pdiiii
.visible .entry _Z17centroidDistance2PKdS0_Pdiiii(
	.param .u64 .ptr .align 1 _Z17centroidDistance2PKdS0_Pdiiii_param_0,
	.param .u64 .ptr .align 1 _Z17centroidDistance2PKdS0_Pdiiii_param_1,
	.param .u64 .ptr .align 1 _Z17centroidDistance2PKdS0_Pdiiii_param_2,
	.param .u32 _Z17centroidDistance2PKdS0_Pdiiii_param_3,
	.param .u32 _Z17centroidDistance2PKdS0_Pdiiii_param_4,
	.param .u32 _Z17centroidDistance2PKdS0_Pdiiii_param_5,
	.param .u32 _Z17centroidDistance2PKdS0_Pdiiii_param_6
)
{
	.reg .pred 	%p<11>;
	.reg .b32 	%r<32>;
	.reg .b64 	%rd<43>;
	.reg .b64 	%fd<84>;

	ld.param.u64 	%rd10, [_Z17centroidDistance2PKdS0_Pdiiii_param_0];
	ld.param.u64 	%rd11, [_Z17centroidDistance2PKdS0_Pdiiii_param_1];
	ld.param.u64 	%rd9, [_Z17centroidDistance2PKdS0_Pdiiii_param_2];
	ld.param.u32 	%r15, [_Z17centroidDistance2PKdS0_Pdiiii_param_3];
	ld.param.u32 	%r16, [_Z17centroidDistance2PKdS0_Pdiiii_param_4];
	ld.param.u32 	%r17, [_Z17centroidDistance2PKdS0_Pdiiii_param_5];
	ld.param.s32 	%rd12, [_Z17centroidDistance2PKdS0_Pdiiii_param_6];
	cvta.to.global.u64 	%rd1, %rd10;
	cvta.to.global.u64 	%rd2, %rd11;
	mov.u32 	%r18, %ctaid.x;
	mov.u32 	%r19, %ntid.x;
	mov.u32 	%r20, %tid.x;
	mad.lo.s32 	%r21, %r18, %r19, %r20;
	cvt.u64.u32 	%rd3, %r21;
	setp.ge.s64 	%p1, %rd3, %rd12;
	@%p1 bra 	$L__BB8_14;
	setp.lt.s32 	%p2, %r16, 1;
	mov.f64 	%fd83, 0d0000000000000000;
	@%p2 bra 	$L__BB8_13;
	mul.lo.s32 	%r1, %r17, %r16;
	cvt.u64.u32 	%rd13, %r16;
	mul.lo.s64 	%rd4, %rd13, %rd3;
	and.b32  	%r2, %r16, 7;
	setp.lt.u32 	%p3, %r16, 8;
	mov.f64 	%fd83, 0d0000000000000000;
	mov.b32 	%r30, 0;
	@%p3 bra 	$L__BB8_5;
	and.b32  	%r30, %r16, 2147483640;
	neg.s32 	%r28, %r30;
	add.s64 	%rd5, %rd2, 32;
	shl.b64 	%rd14, %rd4, 3;
	add.s64 	%rd15, %rd14, %rd1;
	add.s64 	%rd42, %rd15, 32;
	mov.f64 	%fd83, 0d0000000000000000;
	mov.u32 	%r27, %r1;
$L__BB8_4:
	.pragma "nounroll";
	mul.wide.s32 	%rd16, %r27, 8;
	add.s64 	%rd17, %rd5, %rd16;
	ld.global.nc.f64 	%fd17, [%rd17+-32];
	ld.global.nc.f64 	%fd18, [%rd42+-32];
	sub.f64 	%fd19, %fd17, %fd18;
	fma.rn.f64 	%fd20, %fd19, %fd19, %fd83;
	ld.global.nc.f64 	%fd21, [%rd17+-24];
	ld.global.nc.f64 	%fd22, [%rd42+-24];
	sub.f64 	%fd23, %fd21, %fd22;
	fma.rn.f64 	%fd24, %fd23, %fd23, %fd20;
	ld.global.nc.f64 	%fd25, [%rd17+-16];
	ld.global.nc.f64 	%fd26, [%rd42+-16];
	sub.f64 	%fd27, %fd25, %fd26;
	fma.rn.f64 	%fd28, %fd27, %fd27, %fd24;
	ld.global.nc.f64 	%fd29, [%rd17+-8];
	ld.global.nc.f64 	%fd30, [%rd42+-8];
	sub.f64 	%fd31, %fd29, %fd30;
	fma.rn.f64 	%fd32, %fd31, %fd31, %fd28;
	ld.global.nc.f64 	%fd33, [%rd17];
	ld.global.nc.f64 	%fd34, [%rd42];
	sub.f64 	%fd35, %fd33, %fd34;
	fma.rn.f64 	%fd36, %fd35, %fd35, %fd32;
	ld.global.nc.f64 	%fd37, [%rd17+8];
	ld.global.nc.f64 	%fd38, [%rd42+8];
	sub.f64 	%fd39, %fd37, %fd38;
	fma.rn.f64 	%fd40, %fd39, %fd39, %fd36;
	ld.global.nc.f64 	%fd41, [%rd17+16];
	ld.global.nc.f64 	%fd42, [%rd42+16];
	sub.f64 	%fd43, %fd41, %fd42;
	fma.rn.f64 	%fd44, %fd43, %fd43, %fd40;
	ld.global.nc.f64 	%fd45, [%rd17+24];
	ld.global.nc.f64 	%fd46, [%rd42+24];
	sub.f64 	%fd47, %fd45, %fd46;
	fma.rn.f64 	%fd83, %fd47, %fd47, %fd44;
	add.s32 	%r28, %r28, 8;
	add.s32 	%r27, %r27, 8;
	add.s64 	%rd42, %rd42, 64;
	setp.ne.s32 	%p4, %r28, 0;
	@%p4 bra 	$L__BB8_4;
$L__BB8_5:
	setp.eq.s32 	%p5, %r2, 0;
	@%p5 bra 	$L__BB8_13;
	and.b32  	%r10, %r16, 3;
	setp.lt.u32 	%p6, %r2, 4;
	@%p6 bra 	$L__BB8_8;
	add.s32 	%r23, %r30, %r1;
	mul.wide.s32 	%rd18, %r23, 8;
	add.s64 	%rd19, %rd2, %rd18;
	ld.global.nc.f64 	%fd49, [%rd19];
	cvt.u64.u32 	%rd20, %r30;
	add.s64 	%rd21, %rd4, %rd20;
	shl.b64 	%rd22, %rd21, 3;
	add.s64 	%rd23, %rd1, %rd22;
	ld.global.nc.f64 	%fd50, [%rd23];
	sub.f64 	%fd51, %fd49, %fd50;
	fma.rn.f64 	%fd52, %fd51, %fd51, %fd83;
	ld.global.nc.f64 	%fd53, [%rd19+8];
	ld.global.nc.f64 	%fd54, [%rd23+8];
	sub.f64 	%fd55, %fd53, %fd54;
	fma.rn.f64 	%fd56, %fd55, %fd55, %fd52;
	ld.global.nc.f64 	%fd57, [%rd19+16];
	ld.global.nc.f64 	%fd58, [%rd23+16];
	sub.f64 	%fd59, %fd57, %fd58;
	fma.rn.f64 	%fd60, %fd59, %fd59, %fd56;
	ld.global.nc.f64 	%fd61, [%rd19+24];
	ld.global.nc.f64 	%fd62, [%rd23+24];
	sub.f64 	%fd63, %fd61, %fd62;
	fma.rn.f64 	%fd83, %fd63, %fd63, %fd60;
	add.s32 	%r30, %r30, 4;
$L__BB8_8:
	setp.eq.s32 	%p7, %r10, 0;
	@%p7 bra 	$L__BB8_13;
	setp.eq.s32 	%p8, %r10, 1;
	@%p8 bra 	$L__BB8_11;
	add.s32 	%r24, %r30, %r1;
	mul.wide.s32 	%rd24, %r24, 8;
	add.s64 	%rd25, %rd2, %rd24;
	ld.global.nc.f64 	%fd65, [%rd25];
	cvt.u64.u32 	%rd26, %r30;
	add.s64 	%rd27, %rd4, %rd26;
	shl.b64 	%rd28, %rd27, 3;
	add.s64 	%rd29, %rd1, %rd28;
	ld.global.nc.f64 	%fd66, [%rd29];
	sub.f64 	%fd67, %fd65, %fd66;
	fma.rn.f64 	%fd68, %fd67, %fd67, %fd83;
	ld.global.nc.f64 	%fd69, [%rd25+8];
	ld.global.nc.f64 	%fd70, [%rd29+8];
	sub.f64 	%fd71, %fd69, %fd70;
	fma.rn.f64 	%fd83, %fd71, %fd71, %fd68;
	add.s32 	%r30, %r30, 2;
$L__BB8_11:
	and.b32  	%r25, %r16, 1;
	setp.eq.b32 	%p9, %r25, 1;
	not.pred 	%p10, %p9;
	@%p10 bra 	$L__BB8_13;
	add.s32 	%r26, %r30, %r1;
	mul.wide.s32 	%rd30, %r26, 8;
	add.s64 	%rd31, %rd2, %rd30;
	ld.global.nc.f64 	%fd72, [%rd31];
	cvt.u64.u32 	%rd32, %r30;
	add.s64 	%rd33, %rd4, %rd32;
	shl.b64 	%rd34, %rd33, 3;
	add.s64 	%rd35, %rd1, %rd34;
	ld.global.nc.f64 	%fd73, [%rd35];
	sub.f64 	%fd74, %fd72, %fd73;
	fma.rn.f64 	%fd83, %fd74, %fd74, %fd83;
$L__BB8_13:
	sqrt.rn.f64 	%fd75, %fd83;
	cvt.s64.s32 	%rd36, %r15;
	cvt.s64.s32 	%rd37, %r17;
	mad.lo.s64 	%rd38, %rd36, %rd3, %rd37;
	cvta.to.global.u64 	%rd39, %rd9;
	shl.b64 	%rd40, %rd38, 3;
	add.s64 	%rd41, %rd39, %rd40;
	st.global.f64 	[%rd41], %fd75;
$L__BB8_14:
	ret;

}
	// .globl	_Z20centroidDistance2UR2PKdS0_Pdiiii
.visible .entry _Z20centroidDistance2UR2PKdS0_Pdiiii(
	.param .u64 .ptr .align 1 _Z20centroidDistance2UR2PKdS0_Pdiiii_param_0,
	.param .u64 .ptr .align 1 _Z20centroidDistance2UR2PKdS0_Pdiiii_param_1,
	.param .u64 .ptr .align 1 _Z20centroidDistance2UR2PKdS0_Pdiiii_param_2,
	.param .u32 _Z20centroidDistance2UR2PKdS0_Pdiiii_param_3,
	.param .u32 _Z20centroidDistance2UR2PKdS0_Pdiiii_param_4,
	.param .u32 _Z20centroidDistance2UR2PKdS0_Pdiiii_param_5,
	.param .u32 _Z20centroidDistance2UR2PKdS0_Pdiiii_param_6
)
{
	.reg .pred 	%p<10>;
	.reg .b32 	%r<39>;
	.reg .b64 	%rd<42>;
	.reg .b64 	%fd<144>;

	ld.param.u64 	%rd9, [_Z20centroidDistance2UR2PKdS0_Pdiiii_param_0];
	ld.param.u64 	%rd10, [_Z20centroidDistance2UR2PKdS0_Pdiiii_param_1];
	ld.param.u64 	%rd8, [_Z20centroidDistance2UR2PKdS0_Pdiiii_param_2];
	ld.param.u32 	%r17, [_Z20centroidDistance2UR2PKdS0_Pdiiii_param_3];
	ld.param.u32 	%r18, [_Z20centroidDistance2UR2PKdS0_Pdiiii_param_4];
	ld.param.u32 	%r19, [_Z20centroidDistance2UR2PKdS0_Pdiiii_param_5];
	ld.param.s32 	%rd11, [_Z20centroidDistance2UR2PKdS0_Pdiiii_param_6];
	cvta.to.global.u64 	%rd1, %rd9;
	cvta.to.global.u64 	%rd2, %rd10;
	mov.u32 	%r20, %ctaid.x;
	mov.u32 	%r21, %ntid.x;
	mov.u32 	%r22, %tid.x;
	mad.lo.s32 	%r23, %r20, %r21, %r22;
	cvt.u64.u32 	%rd3, %r23;
	setp.ge.s64 	%p1, %rd3, %rd11;
	@%p1 bra 	$L__BB9_14;
	setp.lt.s32 	%p2, %r18, 1;
	mov.f64 	%fd143, 0d0000000000000000;
	@%p2 bra 	$L__BB9_13;
	mul.lo.s32 	%r1, %r19, %r18;
	cvt.u64.u32 	%rd12, %r18;
	mul.lo.s64 	%rd4, %rd12, %rd3;
	add.s32 	%r2, %r18, -1;
	shr.u32 	%r25, %r2, 1;
	add.s32 	%r3, %r25, 1;
	and.b32  	%r4, %r3, 7;
	setp.lt.u32 	%p3, %r18, 15;
	mov.f64 	%fd143, 0d0000000000000000;
	mov.b32 	%r36, 0;
	@%p3 bra 	$L__BB9_5;
	and.b32  	%r27, %r3, 2147483640;
	neg.s32 	%r34, %r27;
	shl.b64 	%rd13, %rd4, 3;
	add.s64 	%rd14, %rd13, %rd1;
	add.s64 	%rd41, %rd14, 64;
	mov.f64 	%fd143, 0d0000000000000000;
	mov.b32 	%r36, 0;
	mov.u32 	%r33, %r1;
$L__BB9_4:
	.pragma "nounroll";
	mul.wide.s32 	%rd15, %r33, 8;
	add.s64 	%rd16, %rd2, %rd15;
	ld.global.nc.f64 	%fd17, [%rd16];
	ld.global.nc.f64 	%fd18, [%rd41+-64];
	sub.f64 	%fd19, %fd17, %fd18;
	fma.rn.f64 	%fd20, %fd19, %fd19, %fd143;
	ld.global.nc.f64 	%fd21, [%rd16+8];
	ld.global.nc.f64 	%fd22, [%rd41+-56];
	sub.f64 	%fd23, %fd21, %fd22;
	fma.rn.f64 	%fd24, %fd23, %fd23, %fd20;
	ld.global.nc.f64 	%fd25, [%rd16+16];
	ld.global.nc.f64 	%fd26, [%rd41+-48];
	sub.f64 	%fd27, %fd25, %fd26;
	fma.rn.f64 	%fd28, %fd27, %fd27, %fd24;
	ld.global.nc.f64 	%fd29, [%rd16+24];
	ld.global.nc.f64 	%fd30, [%rd41+-40];
	sub.f64 	%fd31, %fd29, %fd30;
	fma.rn.f64 	%fd32, %fd31, %fd31, %fd28;
	ld.global.nc.f64 	%fd33, [%rd16+32];
	ld.global.nc.f64 	%fd34, [%rd41+-32];
	sub.f64 	%fd35, %fd33, %fd34;
	fma.rn.f64 	%fd36, %fd35, %fd35, %fd32;
	ld.global.nc.f64 	%fd37, [%rd16+40];
	ld.global.nc.f64 	%fd38, [%rd41+-24];
	sub.f64 	%fd39, %fd37, %fd38;
	fma.rn.f64 	%fd40, %fd39, %fd39, %fd36;
	ld.global.nc.f64 	%fd41, [%rd16+48];
	ld.global.nc.f64 	%fd42, [%rd41+-16];
	sub.f64 	%fd43, %fd41, %fd42;
	fma.rn.f64 	%fd44, %fd43, %fd43, %fd40;
	ld.global.nc.f64 	%fd45, [%rd16+56];
	ld.global.nc.f64 	%fd46, [%rd41+-8];
	sub.f64 	%fd47, %fd45, %fd46;
	fma.rn.f64 	%fd48, %fd47, %fd47, %fd44;
	ld.global.nc.f64 	%fd49, [%rd16+64];
	ld.global.nc.f64 	%fd50, [%rd41];
	sub.f64 	%fd51, %fd49, %fd50;
	fma.rn.f64 	%fd52, %fd51, %fd51, %fd48;
	ld.global.nc.f64 	%fd53, [%rd16+72];
	ld.global.nc.f64 	%fd54, [%rd41+8];
	sub.f64 	%fd55, %fd53, %fd54;
	fma.rn.f64 	%fd56, %fd55, %fd55, %fd52;
	ld.global.nc.f64 	%fd57, [%rd16+80];
	ld.global.nc.f64 	%fd58, [%rd41+16];
	sub.f64 	%fd59, %fd57, %fd58;
	fma.rn.f64 	%fd60, %fd59, %fd59, %fd56;
	ld.global.nc.f64 	%fd61, [%rd16+88];
	ld.global.nc.f64 	%fd62, [%rd41+24];
	sub.f64 	%fd63, %fd61, %fd62;
	fma.rn.f64 	%fd64, %fd63, %fd63, %fd60;
	ld.global.nc.f64 	%fd65, [%rd16+96];
	ld.global.nc.f64 	%fd66, [%rd41+32];
	sub.f64 	%fd67, %fd65, %fd66;
	fma.rn.f64 	%fd68, %fd67, %fd67, %fd64;
	ld.global.nc.f64 	%fd69, [%rd16+104];
	ld.global.nc.f64 	%fd70, [%rd41+40];
	sub.f64 	%fd71, %fd69, %fd70;
	fma.rn.f64 	%fd72, %fd71, %fd71, %fd68;
	ld.global.nc.f64 	%fd73, [%rd16+112];
	ld.global.nc.f64 	%fd74, [%rd41+48];
	sub.f64 	%fd75, %fd73, %fd74;
	fma.rn.f64 	%fd76, %fd75, %fd75, %fd72;
	ld.global.nc.f64 	%fd77, [%rd16+120];
	ld.global.nc.f64 	%fd78, [%rd41+56];
	sub.f64 	%fd79, %fd77, %fd78;
	fma.rn.f64 	%fd143, %fd79, %fd79, %fd76;
	add.s32 	%r36, %r36, 16;
	add.s32 	%r34, %r34, 8;
	add.s32 	%r33, %r33, 16;
	add.s64 	%rd41, %rd41, 128;
	setp.ne.s32 	%p4, %r34, 0;
	@%p4 bra 	$L__BB9_4;
$L__BB9_5:
	setp.eq.s32 	%p5, %r4, 0;
	@%p5 bra 	$L__BB9_13;
	setp.lt.u32 	%p6, %r4, 4;
	@%p6 bra 	$L__BB9_8;
	add.s32 	%r28, %r36, %r1;
	mul.wide.s32 	%rd17, %r28, 8;
	add.s64 	%rd18, %rd2, %rd17;
	ld.global.nc.f64 	%fd81, [%rd18];
	cvt.u64.u32 	%rd19, %r36;
	add.s64 	%rd20, %rd4, %rd19;
	shl.b64 	%rd21, %rd20, 3;
	add.s64 	%rd22, %rd1, %rd21;
	ld.global.nc.f64 	%fd82, [%rd22];
	sub.f64 	%fd83, %fd81, %fd82;
	fma.rn.f64 	%fd84, %fd83, %fd83, %fd143;
	ld.global.nc.f64 	%fd85, [%rd18+8];
	ld.global.nc.f64 	%fd86, [%rd22+8];
	sub.f64 	%fd87, %fd85, %fd86;
	fma.rn.f64 	%fd88, %fd87, %fd87, %fd84;
	ld.global.nc.f64 	%fd89, [%rd18+16];
	ld.global.nc.f64 	%fd90, [%rd22+16];
	sub.f64 	%fd91, %fd89, %fd90;
	fma.rn.f64 	%fd92, %fd91, %fd91, %fd88;
	ld.global.nc.f64 	%fd93, [%rd18+24];
	ld.global.nc.f64 	%fd94, [%rd22+24];
	sub.f64 	%fd95, %fd93, %fd94;
	fma.rn.f64 	%fd96, %fd95, %fd95, %fd92;
	ld.global.nc.f64 	%fd97, [%rd18+32];
	ld.global.nc.f64 	%fd98, [%rd22+32];
	sub.f64 	%fd99, %fd97, %fd98;
	fma.rn.f64 	%fd100, %fd99, %fd99, %fd96;
	ld.global.nc.f64 	%fd101, [%rd18+40];
	ld.global.nc.f64 	%fd102, [%rd22+40];
	sub.f64 	%fd103, %fd101, %fd102;
	fma.rn.f64 	%fd104, %fd103, %fd103, %fd100;
	ld.global.nc.f64 	%fd105, [%rd18+48];
	ld.global.nc.f64 	%fd106, [%rd22+48];
	sub.f64 	%fd107, %fd105, %fd106;
	fma.rn.f64 	%fd108, %fd107, %fd107, %fd104;
	ld.global.nc.f64 	%fd109, [%rd18+56];
	ld.global.nc.f64 	%fd110, [%rd22+56];
	sub.f64 	%fd111, %fd109, %fd110;
	fma.rn.f64 	%fd143, %fd111, %fd111, %fd108;
	add.s32 	%r36, %r36, 8;
$L__BB9_8:
	and.b32  	%r29, %r3, 3;
	setp.eq.s32 	%p7, %r29, 0;
	@%p7 bra 	$L__BB9_13;
	setp.eq.s32 	%p8, %r29, 1;
	@%p8 bra 	$L__BB9_11;
	add.s32 	%r30, %r36, %r1;
	mul.wide.s32 	%rd23, %r30, 8;
	add.s64 	%rd24, %rd2, %rd23;
	ld.global.nc.f64 	%fd113, [%rd24];
	cvt.u64.u32 	%rd25, %r36;
	add.s64 	%rd26, %rd4, %rd25;
	shl.b64 	%rd27, %rd26, 3;
	add.s64 	%rd28, %rd1, %rd27;
	ld.global.nc.f64 	%fd114, [%rd28];
	sub.f64 	%fd115, %fd113, %fd114;
	fma.rn.f64 	%fd116, %fd115, %fd115, %fd143;
	ld.global.nc.f64 	%fd117, [%rd24+8];
	ld.global.nc.f64 	%fd118, [%rd28+8];
	sub.f64 	%fd119, %fd117, %fd118;
	fma.rn.f64 	%fd120, %fd119, %fd119, %fd116;
	ld.global.nc.f64 	%fd121, [%rd24+16];
	ld.global.nc.f64 	%fd122, [%rd28+16];
	sub.f64 	%fd123, %fd121, %fd122;
	fma.rn.f64 	%fd124, %fd123, %fd123, %fd120;
	ld.global.nc.f64 	%fd125, [%rd24+24];
	ld.global.nc.f64 	%fd126, [%rd28+24];
	sub.f64 	%fd127, %fd125, %fd126;
	fma.rn.f64 	%fd143, %fd127, %fd127, %fd124;
	add.s32 	%r36, %r36, 4;
$L__BB9_11:
	and.b32  	%r31, %r2, 2;
	setp.ne.s32 	%p9, %r31, 0;
	@%p9 bra 	$L__BB9_13;
	add.s32 	%r32, %r36, %r1;
	mul.wide.s32 	%rd29, %r32, 8;
	add.s64 	%rd30, %rd2, %rd29;
	ld.global.nc.f64 	%fd128, [%rd30];
	cvt.u64.u32 	%rd31, %r36;
	add.s64 	%rd32, %rd4, %rd31;
	shl.b64 	%rd33, %rd32, 3;
	add.s64 	%rd34, %rd1, %rd33;
	ld.global.nc.f64 	%fd129, [%rd34];
	sub.f64 	%fd130, %fd128, %fd129;
	fma.rn.f64 	%fd131, %fd130, %fd130, %fd143;
	ld.global.nc.f64 	%fd132, [%rd30+8];
	ld.global.nc.f64 	%fd133, [%rd34+8];
	sub.f64 	%fd134, %fd132, %fd133;
	fma.rn.f64 	%fd143, %fd134, %fd134, %fd131;
$L__BB9_13:
	sqrt.rn.f64 	%fd135, %fd143;
	cvt.s64.s32 	%rd35, %r17;
	cvt.s64.s32 	%rd36, %r19;
	mad.lo.s64 	%rd37, %rd35, %rd3, %rd36;
	cvta.to.global.u64 	%rd38, %rd8;
	shl.b64 	%rd39, %rd37, 3;
	add.s64 	%rd40, %rd38, %rd39;
	st.global.f64 	[%rd40], %fd135;
$L__BB9_14:
	ret;

}
	// .globl	_Z20centroidDistance2UR4PKdS0_Pdiiii
.visible .entry _Z20centroidDistance2UR4PKdS0_Pdiiii(
	.param .u64 .ptr .align 1 _Z20centroidDistance2UR4PKdS0_Pdiiii_param_0,
	.param .u64 .ptr .align 1 _Z20centroidDistance2UR4PKdS0_Pdiiii_param_1,
	.param .u64 .ptr .align 1 _Z20centroidDistance2UR4PKdS0_Pdiiii_param_2,
	.param .u32 _Z20centroidDistance2UR4PKdS0_Pdiiii_param_3,
	.param .u32 _Z20centroidDistance2UR4PKdS0_Pdiiii_param_4,
	.param .u32 _Z20centroidDistance2UR4PKdS0_Pdiiii_param_5,
	.param .u32 _Z20centroidDistance2UR4PKdS0_Pdiiii_param_6
)
{
	.reg .pred 	%p<8>;
	.reg .b32 	%r<34>;
	.reg .b64 	%rd<37>;
	.reg .b64 	%fd<131>;

	ld.param.u64 	%rd10, [_Z20centroidDistance2UR4PKdS0_Pdiiii_param_0];
	ld.param.u64 	%rd11, [_Z20centroidDistance2UR4PKdS0_Pdiiii_param_1];
	ld.param.u64 	%rd9, [_Z20centroidDistance2UR4PKdS0_Pdiiii_param_2];
	ld.param.u32 	%r14, [_Z20centroidDistance2UR4PKdS0_Pdiiii_param_3];
	ld.param.u32 	%r15, [_Z20centroidDistance2UR4PKdS0_Pdiiii_param_4];
	ld.param.u32 	%r16, [_Z20centroidDistance2UR4PKdS0_Pdiiii_param_5];
	ld.param.s32 	%rd12, [_Z20centroidDistance2UR4PKdS0_Pdiiii_param_6];
	cvta.to.global.u64 	%rd1, %rd10;
	cvta.to.global.u64 	%rd2, %rd11;
	mov.u32 	%r17, %ctaid.x;
	mov.u32 	%r18, %ntid.x;
	mov.u32 	%r19, %tid.x;
	mad.lo.s32 	%r20, %r17, %r18, %r19;
	cvt.u64.u32 	%rd3, %r20;
	setp.ge.s64 	%p1, %rd3, %rd12;
	@%p1 bra 	$L__BB10_11;
	setp.lt.s32 	%p2, %r15, 1;
	mov.f64 	%fd130, 0d0000000000000000;
	@%p2 bra 	$L__BB10_10;
	mul.lo.s32 	%r1, %r16, %r15;
	cvt.u64.u32 	%rd13, %r15;
	mul.lo.s64 	%rd4, %rd13, %rd3;
	add.s32 	%r2, %r15, -1;
	shr.u32 	%r22, %r2, 2;
	add.s32 	%r3, %r22, 1;
	setp.lt.u32 	%p3, %r15, 13;
	mov.f64 	%fd130, 0d0000000000000000;
	mov.b32 	%r32, 0;
	@%p3 bra 	$L__BB10_5;
	and.b32  	%r24, %r3, 2147483644;
	neg.s32 	%r30, %r24;
	add.s64 	%rd5, %rd2, 64;
	shl.b64 	%rd14, %rd4, 3;
	add.s64 	%rd15, %rd14, %rd1;
	add.s64 	%rd36, %rd15, 64;
	mov.f64 	%fd130, 0d0000000000000000;
	mov.b32 	%r32, 0;
	mov.u32 	%r29, %r1;
$L__BB10_4:
	.pragma "nounroll";
	mul.wide.s32 	%rd16, %r29, 8;
	add.s64 	%rd17, %rd5, %rd16;
	ld.global.nc.f64 	%fd14, [%rd17+-64];
	ld.global.nc.f64 	%fd15, [%rd36+-64];
	sub.f64 	%fd16, %fd14, %fd15;
	fma.rn.f64 	%fd17, %fd16, %fd16, %fd130;
	ld.global.nc.f64 	%fd18, [%rd17+-56];
	ld.global.nc.f64 	%fd19, [%rd36+-56];
	sub.f64 	%fd20, %fd18, %fd19;
	fma.rn.f64 	%fd21, %fd20, %fd20, %fd17;
	ld.global.nc.f64 	%fd22, [%rd17+-48];
	ld.global.nc.f64 	%fd23, [%rd36+-48];
	sub.f64 	%fd24, %fd22, %fd23;
	fma.rn.f64 	%fd25, %fd24, %fd24, %fd21;
	ld.global.nc.f64 	%fd26, [%rd17+-40];
	ld.global.nc.f64 	%fd27, [%rd36+-40];
	sub.f64 	%fd28, %fd26, %fd27;
	fma.rn.f64 	%fd29, %fd28, %fd28, %fd25;
	ld.global.nc.f64 	%fd30, [%rd17+-32];
	ld.global.nc.f64 	%fd31, [%rd36+-32];
	sub.f64 	%fd32, %fd30, %fd31;
	fma.rn.f64 	%fd33, %fd32, %fd32, %fd29;
	ld.global.nc.f64 	%fd34, [%rd17+-24];
	ld.global.nc.f64 	%fd35, [%rd36+-24];
	sub.f64 	%fd36, %fd34, %fd35;
	fma.rn.f64 	%fd37, %fd36, %fd36, %fd33;
	ld.global.nc.f64 	%fd38, [%rd17+-16];
	ld.global.nc.f64 	%fd39, [%rd36+-16];
	sub.f64 	%fd40, %fd38, %fd39;
	fma.rn.f64 	%fd41, %fd40, %fd40, %fd37;
	ld.global.nc.f64 	%fd42, [%rd17+-8];
	ld.global.nc.f64 	%fd43, [%rd36+-8];
	sub.f64 	%fd44, %fd42, %fd43;
	fma.rn.f64 	%fd45, %fd44, %fd44, %fd41;
	ld.global.nc.f64 	%fd46, [%rd17];
	ld.global.nc.f64 	%fd47, [%rd36];
	sub.f64 	%fd48, %fd46, %fd47;
	fma.rn.f64 	%fd49, %fd48, %fd48, %fd45;
	ld.global.nc.f64 	%fd50, [%rd17+8];
	ld.global.nc.f64 	%fd51, [%rd36+8];
	sub.f64 	%fd52, %fd50, %fd51;
	fma.rn.f64 	%fd53, %fd52, %fd52, %fd49;
	ld.global.nc.f64 	%fd54, [%rd17+16];
	ld.global.nc.f64 	%fd55, [%rd36+16];
	sub.f64 	%fd56, %fd54, %fd55;
	fma.rn.f64 	%fd57, %fd56, %fd56, %fd53;
	ld.global.nc.f64 	%fd58, [%rd17+24];
	ld.global.nc.f64 	%fd59, [%rd36+24];
	sub.f64 	%fd60, %fd58, %fd59;
	fma.rn.f64 	%fd61, %fd60, %fd60, %fd57;
	ld.global.nc.f64 	%fd62, [%rd17+32];
	ld.global.nc.f64 	%fd63, [%rd36+32];
	sub.f64 	%fd64, %fd62, %fd63;
	fma.rn.f64 	%fd65, %fd64, %fd64, %fd61;
	ld.global.nc.f64 	%fd66, [%rd17+40];
	ld.global.nc.f64 	%fd67, [%rd36+40];
	sub.f64 	%fd68, %fd66, %fd67;
	fma.rn.f64 	%fd69, %fd68, %fd68, %fd65;
	ld.global.nc.f64 	%fd70, [%rd17+48];
	ld.global.nc.f64 	%fd71, [%rd36+48];
	sub.f64 	%fd72, %fd70, %fd71;
	fma.rn.f64 	%fd73, %fd72, %fd72, %fd69;
	ld.global.nc.f64 	%fd74, [%rd17+56];
	ld.global.nc.f64 	%fd75, [%rd36+56];
	sub.f64 	%fd76, %fd74, %fd75;
	fma.rn.f64 	%fd130, %fd76, %fd76, %fd73;
	add.s32 	%r32, %r32, 16;
	add.s32 	%r30, %r30, 4;
	add.s32 	%r29, %r29, 16;
	add.s64 	%rd36, %rd36, 128;
	setp.ne.s32 	%p4, %r30, 0;
	@%p4 bra 	$L__BB10_4;
$L__BB10_5:
	and.b32  	%r25, %r3, 3;
	setp.eq.s32 	%p5, %r25, 0;
	@%p5 bra 	$L__BB10_10;
	setp.eq.s32 	%p6, %r25, 1;
	@%p6 bra 	$L__BB10_8;
	add.s32 	%r26, %r32, %r1;
	mul.wide.s32 	%rd18, %r26, 8;
	add.s64 	%rd19, %rd2, %rd18;
	ld.global.nc.f64 	%fd78, [%rd19];
	cvt.u64.u32 	%rd20, %r32;
	add.s64 	%rd21, %rd4, %rd20;
	shl.b64 	%rd22, %rd21, 3;
	add.s64 	%rd23, %rd1, %rd22;
	ld.global.nc.f64 	%fd79, [%rd23];
	sub.f64 	%fd80, %fd78, %fd79;
	fma.rn.f64 	%fd81, %fd80, %fd80, %fd130;
	ld.global.nc.f64 	%fd82, [%rd19+8];
	ld.global.nc.f64 	%fd83, [%rd23+8];
	sub.f64 	%fd84, %fd82, %fd83;
	fma.rn.f64 	%fd85, %fd84, %fd84, %fd81;
	ld.global.nc.f64 	%fd86, [%rd19+16];
	ld.global.nc.f64 	%fd87, [%rd23+16];
	sub.f64 	%fd88, %fd86, %fd87;
	fma.rn.f64 	%fd89, %fd88, %fd88, %fd85;
	ld.global.nc.f64 	%fd90, [%rd19+24];
	ld.global.nc.f64 	%fd91, [%rd23+24];
	sub.f64 	%fd92, %fd90, %fd91;
	fma.rn.f64 	%fd93, %fd92, %fd92, %fd89;
	ld.global.nc.f64 	%fd94, [%rd19+32];
	ld.global.nc.f64 	%fd95, [%rd23+32];
	sub.f64 	%fd96, %fd94, %fd95;
	fma.rn.f64 	%fd97, %fd96, %fd96, %fd93;
	ld.global.nc.f64 	%fd98, [%rd19+40];
	ld.global.nc.f64 	%fd99, [%rd23+40];
	sub.f64 	%fd100, %fd98, %fd99;
	fma.rn.f64 	%fd101, %fd100, %fd100, %fd97;
	ld.global.nc.f64 	%fd102, [%rd19+48];
	ld.global.nc.f64 	%fd103, [%rd23+48];
	sub.f64 	%fd104, %fd102, %fd103;
	fma.rn.f64 	%fd105, %fd104, %fd104, %fd101;
	ld.global.nc.f64 	%fd106, [%rd19+56];
	ld.global.nc.f64 	%fd107, [%rd23+56];
	sub.f64 	%fd108, %fd106, %fd107;
	fma.rn.f64 	%fd130, %fd108, %fd108, %fd105;
	add.s32 	%r32, %r32, 8;
$L__BB10_8:
	and.b32  	%r27, %r2, 4;
	setp.ne.s32 	%p7, %r27, 0;
	@%p7 bra 	$L__BB10_10;
	add.s32 	%r28, %r32, %r1;
	mul.wide.s32 	%rd24, %r28, 8;
	add.s64 	%rd25, %rd2, %rd24;
	ld.global.nc.f64 	%fd109, [%rd25];
	cvt.u64.u32 	%rd26, %r32;
	add.s64 	%rd27, %rd4, %rd26;
	shl.b64 	%rd28, %rd27, 3;
	add.s64 	%rd29, %rd1, %rd28;
	ld.global.nc.f64 	%fd110, [%rd29];
	sub.f64 	%fd111, %fd109, %fd110;
	fma.rn.f64 	%fd112, %fd111, %fd111, %fd130;
	ld.global.nc.f64 	%fd113, [%rd25+8];
	ld.global.nc.f64 	%fd114, [%rd29+8];
	sub.f64 	%fd115, %fd113, %fd114;
	fma.rn.f64 	%fd116, %fd115, %fd115, %fd112;
	ld.global.nc.f64 	%fd117, [%rd25+16];
	ld.global.nc.f64 	%fd118, [%rd29+16];
	sub.f64 	%fd119, %fd117, %fd118;
	fma.rn.f64 	%fd120, %fd119, %fd119, %fd116;
	ld.global.nc.f64 	%fd121, [%rd25+24];
	ld.global.nc.f64 	%fd122, [%rd29+24];
	sub.f64 	%fd123, %fd121, %fd122;
	fma.rn.f64 	%fd130, %fd123, %fd123, %fd120;
$L__BB10_10:
	sqrt.rn.f64 	%fd124, %fd130;
	cvt.s64.s32 	%rd30, %r14;
	cvt.s64.s32 	%rd31, %r16;
	mad.lo.s64 	%rd32, %rd30, %rd3, %rd31;
	cvta.to.global.u64 	%rd33, %rd9;
	shl.b64 	%rd34, %rd32, 3;
	add.s64 	%rd35, %rd33, %rd34;
	st.global.f64 	[%rd35], %fd124;
$L__BB10_11:
	ret;

}
	// .globl	_Z20centroidDistance2UR8PKdS0_Pdiiii
.visible .entry _Z20centroidDistance2UR8PKdS0_Pdiiii(
	.param .u64 .ptr .align 1 _Z20centroidDistance2UR8PKdS0_Pdiiii_param_0,
	.param .u64 .ptr .align 1 _Z20centroidDistance2UR8PKdS0_Pdiiii_param_1,
	.param .u64 .ptr .align 1 _Z20centroidDistance2UR8PKdS0_Pdiiii_param_2,
	.param .u32 _Z20centroidDistance2UR8PKdS0_Pdiiii_param_3,
	.param .u32 _Z20centroidDistance2UR8PKdS0_Pdiiii_param_4,
	.param .u32 _Z20centroidDistance2UR8PKdS0_Pdiiii_param_5,
	.param .u32 _Z20centroidDistance2UR8PKdS0_Pdiiii_param_6
)
{
	.reg .pred 	%p<6>;
	.reg .b32 	%r<29>;
	.reg .b64 	%rd<31>;
	.reg .b64 	%fd<110>;

	ld.param.u64 	%rd10, [_Z20centroidDistance2UR8PKdS0_Pdiiii_param_0];
	ld.param.u64 	%rd11, [_Z20centroidDistance2UR8PKdS0_Pdiiii_param_1];
	ld.param.u64 	%rd9, [_Z20centroidDistance2UR8PKdS0_Pdiiii_param_2];
	ld.param.u32 	%r11, [_Z20centroidDistance2UR8PKdS0_Pdiiii_param_3];
	ld.param.u32 	%r12, [_Z20centroidDistance2UR8PKdS0_Pdiiii_param_4];
	ld.param.u32 	%r13, [_Z20centroidDistance2UR8PKdS0_Pdiiii_param_5];
	ld.param.s32 	%rd12, [_Z20centroidDistance2UR8PKdS0_Pdiiii_param_6];
	cvta.to.global.u64 	%rd1, %rd10;
	cvta.to.global.u64 	%rd2, %rd11;
	mov.u32 	%r14, %ctaid.x;
	mov.u32 	%r15, %ntid.x;
	mov.u32 	%r16, %tid.x;
	mad.lo.s32 	%r17, %r14, %r15, %r16;
	cvt.u64.u32 	%rd3, %r17;
	setp.ge.s64 	%p1, %rd3, %rd12;
	@%p1 bra 	$L__BB11_8;
	setp.lt.s32 	%p2, %r12, 1;
	mov.f64 	%fd107, 0d0000000000000000;
	@%p2 bra 	$L__BB11_7;
	mul.lo.s32 	%r1, %r13, %r12;
	cvt.u64.u32 	%rd13, %r12;
	mul.lo.s64 	%rd4, %rd13, %rd3;
	add.s32 	%r2, %r12, -1;
	setp.lt.u32 	%p3, %r12, 9;
	mov.f64 	%fd107, 0d0000000000000000;
	mov.b32 	%r28, 0;
	@%p3 bra 	$L__BB11_5;
	shr.u32 	%r20, %r2, 3;
	add.s32 	%r21, %r20, 1;
	and.b32  	%r22, %r21, 1073741822;
	neg.s32 	%r26, %r22;
	add.s64 	%rd5, %rd2, 64;
	shl.b64 	%rd14, %rd4, 3;
	add.s64 	%rd15, %rd14, %rd1;
	add.s64 	%rd30, %rd15, 64;
	mov.f64 	%fd107, 0d0000000000000000;
	mov.b32 	%r28, 0;
	mov.u32 	%r25, %r1;
$L__BB11_4:
	mul.wide.s32 	%rd16, %r25, 8;
	add.s64 	%rd17, %rd5, %rd16;
	ld.global.nc.f64 	%fd11, [%rd17+-64];
	ld.global.nc.f64 	%fd12, [%rd30+-64];
	sub.f64 	%fd13, %fd11, %fd12;
	fma.rn.f64 	%fd14, %fd13, %fd13, %fd107;
	ld.global.nc.f64 	%fd15, [%rd17+-56];
	ld.global.nc.f64 	%fd16, [%rd30+-56];
	sub.f64 	%fd17, %fd15, %fd16;
	fma.rn.f64 	%fd18, %fd17, %fd17, %fd14;
	ld.global.nc.f64 	%fd19, [%rd17+-48];
	ld.global.nc.f64 	%fd20, [%rd30+-48];
	sub.f64 	%fd21, %fd19, %fd20;
	fma.rn.f64 	%fd22, %fd21, %fd21, %fd18;
	ld.global.nc.f64 	%fd23, [%rd17+-40];
	ld.global.nc.f64 	%fd24, [%rd30+-40];
	sub.f64 	%fd25, %fd23, %fd24;
	fma.rn.f64 	%fd26, %fd25, %fd25, %fd22;
	ld.global.nc.f64 	%fd27, [%rd17+-32];
	ld.global.nc.f64 	%fd28, [%rd30+-32];
	sub.f64 	%fd29, %fd27, %fd28;
	fma.rn.f64 	%fd30, %fd29, %fd29, %fd26;
	ld.global.nc.f64 	%fd31, [%rd17+-24];
	ld.global.nc.f64 	%fd32, [%rd30+-24];
	sub.f64 	%fd33, %fd31, %fd32;
	fma.rn.f64 	%fd34, %fd33, %fd33, %fd30;
	ld.global.nc.f64 	%fd35, [%rd17+-16];
	ld.global.nc.f64 	%fd36, [%rd30+-16];
	sub.f64 	%fd37, %fd35, %fd36;
	fma.rn.f64 	%fd38, %fd37, %fd37, %fd34;
	ld.global.nc.f64 	%fd39, [%rd17+-8];
	ld.global.nc.f64 	%fd40, [%rd30+-8];
	sub.f64 	%fd41, %fd39, %fd40;
	fma.rn.f64 	%fd42, %fd41, %fd41, %fd38;
	ld.global.nc.f64 	%fd43, [%rd17];
	ld.global.nc.f64 	%fd44, [%rd30];
	sub.f64 	%fd45, %fd43, %fd44;
	fma.rn.f64 	%fd46, %fd45, %fd45, %fd42;
	ld.global.nc.f64 	%fd47, [%rd17+8];
	ld.global.nc.f64 	%fd48, [%rd30+8];
	sub.f64 	%fd49, %fd47, %fd48;
	fma.rn.f64 	%fd50, %fd49, %fd49, %fd46;
	ld.global.nc.f64 	%fd51, [%rd17+16];
	ld.global.nc.f64 	%fd52, [%rd30+16];
	sub.f64 	%fd53, %fd51, %fd52;
	fma.rn.f64 	%fd54, %fd53, %fd53, %fd50;
	ld.global.nc.f64 	%fd55, [%rd17+24];
	ld.global.nc.f64 	%fd56, [%rd30+24];
	sub.f64 	%fd57, %fd55, %fd56;
	fma.rn.f64 	%fd58, %fd57, %fd57, %fd54;
	ld.global.nc.f64 	%fd59, [%rd17+32];
	ld.global.nc.f64 	%fd60, [%rd30+32];
	sub.f64 	%fd61, %fd59, %fd60;
	fma.rn.f64 	%fd62, %fd61, %fd61, %fd58;
	ld.global.nc.f64 	%fd63, [%rd17+40];
	ld.global.nc.f64 	%fd64, [%rd30+40];
	sub.f64 	%fd65, %fd63, %fd64;
	fma.rn.f64 	%fd66, %fd65, %fd65, %fd62;
	ld.global.nc.f64 	%fd67, [%rd17+48];
	ld.global.nc.f64 	%fd68, [%rd30+48];
	sub.f64 	%fd69, %fd67, %fd68;
	fma.rn.f64 	%fd70, %fd69, %fd69, %fd66;
	ld.global.nc.f64 	%fd71, [%rd17+56];
	ld.global.nc.f64 	%fd72, [%rd30+56];
	sub.f64 	%fd73, %fd71, %fd72;
	fma.rn.f64 	%fd107, %fd73, %fd73, %fd70;
	add.s32 	%r28, %r28, 16;
	add.s32 	%r26, %r26, 2;
	add.s32 	%r25, %r25, 16;
	add.s64 	%rd30, %rd30, 128;
	setp.ne.s32 	%p4, %r26, 0;
	@%p4 bra 	$L__BB11_4;
$L__BB11_5:
	and.b32  	%r23, %r2, 8;
	setp.ne.s32 	%p5, %r23, 0;
	@%p5 bra 	$L__BB11_7;
	add.s32 	%r24, %r28, %r1;
	mul.wide.s32 	%rd18, %r24, 8;
	add.s64 	%rd19, %rd2, %rd18;
	ld.global.nc.f64 	%fd74, [%rd19];
	cvt.u64.u32 	%rd20, %r28;
	add.s64 	%rd21, %rd4, %rd20;
	shl.b64 	%rd22, %rd21, 3;
	add.s64 	%rd23, %rd1, %rd22;
	ld.global.nc.f64 	%fd75, [%rd23];
	sub.f64 	%fd76, %fd74, %fd75;
	fma.rn.f64 	%fd77, %fd76, %fd76, %fd107;
	ld.global.nc.f64 	%fd78, [%rd19+8];
	ld.global.nc.f64 	%fd79, [%rd23+8];
	sub.f64 	%fd80, %fd78, %fd79;
	fma.rn.f64 	%fd81, %fd80, %fd80, %fd77;
	ld.global.nc.f64 	%fd82, [%rd19+16];
	ld.global.nc.f64 	%fd83, [%rd23+16];
	sub.f64 	%fd84, %fd82, %fd83;
	fma.rn.f64 	%fd85, %fd84, %fd84, %fd81;
	ld.global.nc.f64 	%fd86, [%rd19+24];
	ld.global.nc.f64 	%fd87, [%rd23+24];
	sub.f64 	%fd88, %fd86, %fd87;
	fma.rn.f64 	%fd89, %fd88, %fd88, %fd85;
	ld.global.nc.f64 	%fd90, [%rd19+32];
	ld.global.nc.f64 	%fd91, [%rd23+32];
	sub.f64 	%fd92, %fd90, %fd91;
	fma.rn.f64 	%fd93, %fd92, %fd92, %fd89;
	ld.global.nc.f64 	%fd94, [%rd19+40];
	ld.global.nc.f64 	%fd95, [%rd23+40];
	sub.f64 	%fd96, %fd94, %fd95;
	fma.rn.f64 	%fd97, %fd96, %fd96, %fd93;
	ld.global.nc.f64 	%fd98, [%rd19+48];
	ld.global.nc.f64 	%fd99, [%rd23+48];
	sub.f64 	%fd100, %fd98, %fd99;
	fma.rn.f64 	%fd101, %fd100, %fd100, %fd97;
	ld.global.nc.f64 	%fd102, [%rd19+56];
	ld.global.nc.f64 	%fd103, [%rd23+56];
	sub.f64 	%fd104, %fd102, %fd103;
	fma.rn.f64 	%fd107, %fd104, %fd104, %fd101;
$L__BB11_7:
	sqrt.rn.f64 	%fd105, %fd107;
	cvt.s64.s32 	%rd24, %r11;
	cvt.s64.s32 	%rd25, %r13;
	mad.lo.s64 	%rd26, %rd24, %rd3, %rd25;
	cvta.to.global.u64 	%rd27, %rd9;
	shl.b64 	%rd28, %rd26, 3;
	add.s64 	%rd29, %rd27, %rd28;
	st.global.f64 	[%rd29], %fd105;
$L__BB11_8:
	ret;

}
	// .globl	_Z24centroidConstantDistancePdS_iiii
.visible .entry _Z24centroidConstantDistancePdS_iiii(
	.param .u64 .ptr .align 1 _Z24centroidConstantDistancePdS_iiii_param_0,
	.param .u64 .ptr .align 1 _Z24centroidConstantDistancePdS_iiii_param_1,
	.param .u32 _Z24centroidConstantDistancePdS_iiii_param_2,
	.param .u32 _Z24centroidConstantDistancePdS_iiii_param_3,
	.param .u32 _Z24centroidConstantDistancePdS_iiii_param_4,
	.param .u32 _Z24centroidConstantDistancePdS_iiii_param_5
)
{
	.reg .pred 	%p<11>;
	.reg .b32 	%r<29>;
	.reg .b64 	%rd<52>;
	.reg .b64 	%fd<142>;

	ld.param.u64 	%rd16, [_Z24centroidConstantDistancePdS_iiii_param_0];
	ld.param.u64 	%rd15, [_Z24centroidConstantDistancePdS_iiii_param_1];
	ld.param.u32 	%r16, [_Z24centroidConstantDistancePdS_iiii_param_2];
	ld.param.u32 	%r17, [_Z24centroidConstantDistancePdS_iiii_param_3];
	ld.param.u32 	%r18, [_Z24centroidConstantDistancePdS_iiii_param_4];
	ld.param.s32 	%rd17, [_Z24centroidConstantDistancePdS_iiii_param_5];
	cvta.to.global.u64 	%rd1, %rd16;
	mov.u32 	%r19, %ctaid.x;
	mov.u32 	%r20, %ntid.x;
	mov.u32 	%r21, %tid.x;
	mad.lo.s32 	%r22, %r19, %r20, %r21;
	cvt.u64.u32 	%rd2, %r22;
	setp.ge.s64 	%p1, %rd2, %rd17;
	@%p1 bra 	$L__BB12_15;
	setp.lt.s32 	%p2, %r17, 1;
	mov.f64 	%fd141, 0d0000000000000000;
	@%p2 bra 	$L__BB12_14;
	cvt.u64.u32 	%rd18, %r17;
	mul.lo.s64 	%rd3, %rd18, %rd2;
	and.b32  	%r1, %r17, 15;
	setp.lt.u32 	%p3, %r17, 16;
	mov.f64 	%fd141, 0d0000000000000000;
	mov.b32 	%r26, 0;
	@%p3 bra 	$L__BB12_5;
	and.b32  	%r26, %r17, 2147483632;
	neg.s32 	%r24, %r26;
	shl.b64 	%rd20, %rd3, 3;
	add.s64 	%rd21, %rd20, %rd1;
	add.s64 	%rd48, %rd21, 64;
	mov.u64 	%rd22, centroidCONST;
	add.s64 	%rd49, %rd22, 64;
	mov.f64 	%fd141, 0d0000000000000000;
$L__BB12_4:
	.pragma "nounroll";
	ld.const.f64 	%fd18, [%rd49+-64];
	ld.global.f64 	%fd19, [%rd48+-64];
	sub.f64 	%fd20, %fd18, %fd19;
	fma.rn.f64 	%fd21, %fd20, %fd20, %fd141;
	ld.const.f64 	%fd22, [%rd49+-56];
	ld.global.f64 	%fd23, [%rd48+-56];
	sub.f64 	%fd24, %fd22, %fd23;
	fma.rn.f64 	%fd25, %fd24, %fd24, %fd21;
	ld.const.f64 	%fd26, [%rd49+-48];
	ld.global.f64 	%fd27, [%rd48+-48];
	sub.f64 	%fd28, %fd26, %fd27;
	fma.rn.f64 	%fd29, %fd28, %fd28, %fd25;
	ld.const.f64 	%fd30, [%rd49+-40];
	ld.global.f64 	%fd31, [%rd48+-40];
	sub.f64 	%fd32, %fd30, %fd31;
	fma.rn.f64 	%fd33, %fd32, %fd32, %fd29;
	ld.const.f64 	%fd34, [%rd49+-32];
	ld.global.f64 	%fd35, [%rd48+-32];
	sub.f64 	%fd36, %fd34, %fd35;
	fma.rn.f64 	%fd37, %fd36, %fd36, %fd33;
	ld.const.f64 	%fd38, [%rd49+-24];
	ld.global.f64 	%fd39, [%rd48+-24];
	sub.f64 	%fd40, %fd38, %fd39;
	fma.rn.f64 	%fd41, %fd40, %fd40, %fd37;
	ld.const.f64 	%fd42, [%rd49+-16];
	ld.global.f64 	%fd43, [%rd48+-16];
	sub.f64 	%fd44, %fd42, %fd43;
	fma.rn.f64 	%fd45, %fd44, %fd44, %fd41;
	ld.const.f64 	%fd46, [%rd49+-8];
	ld.global.f64 	%fd47, [%rd48+-8];
	sub.f64 	%fd48, %fd46, %fd47;
	fma.rn.f64 	%fd49, %fd48, %fd48, %fd45;
	ld.const.f64 	%fd50, [%rd49];
	ld.global.f64 	%fd51, [%rd48];
	sub.f64 	%fd52, %fd50, %fd51;
	fma.rn.f64 	%fd53, %fd52, %fd52, %fd49;
	ld.const.f64 	%fd54, [%rd49+8];
	ld.global.f64 	%fd55, [%rd48+8];
	sub.f64 	%fd56, %fd54, %fd55;
	fma.rn.f64 	%fd57, %fd56, %fd56, %fd53;
	ld.const.f64 	%fd58, [%rd49+16];
	ld.global.f64 	%fd59, [%rd48+16];
	sub.f64 	%fd60, %fd58, %fd59;
	fma.rn.f64 	%fd61, %fd60, %fd60, %fd57;
	ld.const.f64 	%fd62, [%rd49+24];
	ld.global.f64 	%fd63, [%rd48+24];
	sub.f64 	%fd64, %fd62, %fd63;
	fma.rn.f64 	%fd65, %fd64, %fd64, %fd61;
	ld.const.f64 	%fd66, [%rd49+32];
	ld.global.f64 	%fd67, [%rd48+32];
	sub.f64 	%fd68, %fd66, %fd67;
	fma.rn.f64 	%fd69, %fd68, %fd68, %fd65;
	ld.const.f64 	%fd70, [%rd49+40];
	ld.global.f64 	%fd71, [%rd48+40];
	sub.f64 	%fd72, %fd70, %fd71;
	fma.rn.f64 	%fd73, %fd72, %fd72, %fd69;
	ld.const.f64 	%fd74, [%rd49+48];
	ld.global.f64 	%fd75, [%rd48+48];
	sub.f64 	%fd76, %fd74, %fd75;
	fma.rn.f64 	%fd77, %fd76, %fd76, %fd73;
	ld.const.f64 	%fd78, [%rd49+56];
	ld.global.f64 	%fd79, [%rd48+56];
	sub.f64 	%fd80, %fd78, %fd79;
	fma.rn.f64 	%fd141, %fd80, %fd80, %fd77;
	add.s32 	%r24, %r24, 16;
	add.s64 	%rd49, %rd49, 128;
	add.s64 	%rd48, %rd48, 128;
	setp.ne.s32 	%p4, %r24, 0;
	@%p4 bra 	$L__BB12_4;
$L__BB12_5:
	setp.eq.s32 	%p5, %r1, 0;
	@%p5 bra 	$L__BB12_14;
	and.b32  	%r7, %r17, 7;
	setp.lt.u32 	%p6, %r1, 8;
	@%p6 bra 	$L__BB12_8;
	cvt.u64.u32 	%rd23, %r26;
	mul.wide.u32 	%rd24, %r26, 8;
	mov.u64 	%rd25, centroidCONST;
	add.s64 	%rd26, %rd25, %rd24;
	ld.const.f64 	%fd82, [%rd26];
	add.s64 	%rd27, %rd3, %rd23;
	shl.b64 	%rd28, %rd27, 3;
	add.s64 	%rd29, %rd1, %rd28;
	ld.global.f64 	%fd83, [%rd29];
	sub.f64 	%fd84, %fd82, %fd83;
	fma.rn.f64 	%fd85, %fd84, %fd84, %fd141;
	ld.const.f64 	%fd86, [%rd26+8];
	ld.global.f64 	%fd87, [%rd29+8];
	sub.f64 	%fd88, %fd86, %fd87;
	fma.rn.f64 	%fd89, %fd88, %fd88, %fd85;
	ld.const.f64 	%fd90, [%rd26+16];
	ld.global.f64 	%fd91, [%rd29+16];
	sub.f64 	%fd92, %fd90, %fd91;
	fma.rn.f64 	%fd93, %fd92, %fd92, %fd89;
	ld.const.f64 	%fd94, [%rd26+24];
	ld.global.f64 	%fd95, [%rd29+24];
	sub.f64 	%fd96, %fd94, %fd95;
	fma.rn.f64 	%fd97, %fd96, %fd96, %fd93;
	ld.const.f64 	%fd98, [%rd26+32];
	ld.global.f64 	%fd99, [%rd29+32];
	sub.f64 	%fd100, %fd98, %fd99;
	fma.rn.f64 	%fd101, %fd100, %fd100, %fd97;
	ld.const.f64 	%fd102, [%rd26+40];
	ld.global.f64 	%fd103, [%rd29+40];
	sub.f64 	%fd104, %fd102, %fd103;
	fma.rn.f64 	%fd105, %fd104, %fd104, %fd101;
	ld.const.f64 	%fd106, [%rd26+48];
	ld.global.f64 	%fd107, [%rd29+48];
	sub.f64 	%fd108, %fd106, %fd107;
	fma.rn.f64 	%fd109, %fd108, %fd108, %fd105;
	ld.const.f64 	%fd110, [%rd26+56];
	ld.global.f64 	%fd111, [%rd29+56];
	sub.f64 	%fd112, %fd110, %fd111;
	fma.rn.f64 	%fd141, %fd112, %fd112, %fd109;
	add.s32 	%r26, %r26, 8;
$L__BB12_8:
	setp.eq.s32 	%p7, %r7, 0;
	@%p7 bra 	$L__BB12_14;
	and.b32  	%r10, %r17, 3;
	setp.lt.u32 	%p8, %r7, 4;
	@%p8 bra 	$L__BB12_11;
	cvt.u64.u32 	%rd30, %r26;
	mul.wide.u32 	%rd31, %r26, 8;
	mov.u64 	%rd32, centroidCONST;
	add.s64 	%rd33, %rd32, %rd31;
	ld.const.f64 	%fd114, [%rd33];
	add.s64 	%rd34, %rd3, %rd30;
	shl.b64 	%rd35, %rd34, 3;
	add.s64 	%rd36, %rd1, %rd35;
	ld.global.f64 	%fd115, [%rd36];
	sub.f64 	%fd116, %fd114, %fd115;
	fma.rn.f64 	%fd117, %fd116, %fd116, %fd141;
	ld.const.f64 	%fd118, [%rd33+8];
	ld.global.f64 	%fd119, [%rd36+8];
	sub.f64 	%fd120, %fd118, %fd119;
	fma.rn.f64 	%fd121, %fd120, %fd120, %fd117;
	ld.const.f64 	%fd122, [%rd33+16];
	ld.global.f64 	%fd123, [%rd36+16];
	sub.f64 	%fd124, %fd122, %fd123;
	fma.rn.f64 	%fd125, %fd124, %fd124, %fd121;
	ld.const.f64 	%fd126, [%rd33+24];
	ld.global.f64 	%fd127, [%rd36+24];
	sub.f64 	%fd128, %fd126, %fd127;
	fma.rn.f64 	%fd141, %fd128, %fd128, %fd125;
	add.s32 	%r26, %r26, 4;
$L__BB12_11:
	setp.eq.s32 	%p9, %r10, 0;
	@%p9 bra 	$L__BB12_14;
	cvt.u64.u32 	%rd37, %r26;
	add.s64 	%rd38, %rd3, %rd37;
	shl.b64 	%rd39, %rd38, 3;
	add.s64 	%rd51, %rd1, %rd39;
	mul.wide.u32 	%rd40, %r26, 8;
	mov.u64 	%rd41, centroidCONST;
	add.s64 	%rd50, %rd41, %rd40;
	neg.s32 	%r28, %r10;
$L__BB12_13:
	.pragma "nounroll";
	ld.const.f64 	%fd129, [%rd50];
	ld.global.f64 	%fd130, [%rd51];
	sub.f64 	%fd131, %fd129, %fd130;
	fma.rn.f64 	%fd141, %fd131, %fd131, %fd141;
	add.s64 	%rd51, %rd51, 8;
	add.s64 	%rd50, %rd50, 8;
	add.s32 	%r28, %r28, 1;
	setp.ne.s32 	%p10, %r28, 0;
	@%p10 bra 	$L__BB12_13;
$L__BB12_14:
	sqrt.rn.f64 	%fd132, %fd141;
	cvt.s64.s32 	%rd42, %r16;
	cvt.s64.s32 	%rd43, %r18;
	mad.lo.s64 	%rd44, %rd42, %rd2, %rd43;
	cvta.to.global.u64 	%rd45, %rd15;
	shl.b64 	%rd46, %rd44, 3;
	add.s64 	%rd47, %rd45, %rd46;
	st.global.f64 	[%rd47], %fd132;
$L__BB12_15:
	ret;

}
	// .globl	_Z25centroidConstantDistance1PdS_iii
.visible .entry _Z25centroidConstantDistance1PdS_iii(
	.param .u64 .ptr .align 1 _Z25centroidConstantDistance1PdS_iii_param_0,
	.param .u64 .ptr .align 1 _Z25centroidConstantDistance1PdS_iii_param_1,
	.param .u32 _Z25centroidConstantDistance1PdS_iii_param_2,
	.param .u32 _Z25centroidConstantDistance1PdS_iii_param_3,
	.param .u32 _Z25centroidConstantDistance1PdS_iii_param_4
)
{
	.reg .pred 	%p<10>;
	.reg .b32 	%r<29>;
	.reg .b64 	%rd<51>;
	.reg .b64 	%fd<142>;

	ld.param.u64 	%rd16, [_Z25centroidConstantDistance1PdS_iii_param_0];
	ld.param.u64 	%rd15, [_Z25centroidConstantDistance1PdS_iii_param_1];
	ld.param.u32 	%r16, [_Z25centroidConstantDistance1PdS_iii_param_2];
	ld.param.u32 	%r17, [_Z25centroidConstantDistance1PdS_iii_param_3];
	ld.param.u32 	%r18, [_Z25centroidConstantDistance1PdS_iii_param_4];
	cvta.to.global.u64 	%rd1, %rd16;
	mov.u32 	%r19, %ctaid.x;
	mov.u32 	%r20, %ntid.x;
	mov.u32 	%r21, %tid.x;
	mad.lo.s32 	%r22, %r19, %r20, %r21;
	cvt.u64.u32 	%rd2, %r22;
	setp.lt.s32 	%p1, %r17, 1;
	mov.f64 	%fd141, 0d0000000000000000;
	@%p1 bra 	$L__BB13_13;
	cvt.u64.u32 	%rd17, %r17;
	mul.lo.s64 	%rd3, %rd17, %rd2;
	and.b32  	%r1, %r17, 15;
	setp.lt.u32 	%p2, %r17, 16;
	mov.f64 	%fd141, 0d0000000000000000;
	mov.b32 	%r26, 0;
	@%p2 bra 	$L__BB13_4;
	and.b32  	%r26, %r17, 2147483632;
	neg.s32 	%r24, %r26;
	shl.b64 	%rd19, %rd3, 3;
	add.s64 	%rd20, %rd19, %rd1;
	add.s64 	%rd47, %rd20, 64;
	mov.u64 	%rd21, centroidCONST;
	add.s64 	%rd48, %rd21, 64;
	mov.f64 	%fd141, 0d0000000000000000;
$L__BB13_3:
	.pragma "nounroll";
	ld.const.f64 	%fd18, [%rd48+-64];
	ld.global.f64 	%fd19, [%rd47+-64];
	sub.f64 	%fd20, %fd18, %fd19;
	fma.rn.f64 	%fd21, %fd20, %fd20, %fd141;
	ld.const.f64 	%fd22, [%rd48+-56];
	ld.global.f64 	%fd23, [%rd47+-56];
	sub.f64 	%fd24, %fd22, %fd23;
	fma.rn.f64 	%fd25, %fd24, %fd24, %fd21;
	ld.const.f64 	%fd26, [%rd48+-48];
	ld.global.f64 	%fd27, [%rd47+-48];
	sub.f64 	%fd28, %fd26, %fd27;
	fma.rn.f64 	%fd29, %fd28, %fd28, %fd25;
	ld.const.f64 	%fd30, [%rd48+-40];
	ld.global.f64 	%fd31, [%rd47+-40];
	sub.f64 	%fd32, %fd30, %fd31;
	fma.rn.f64 	%fd33, %fd32, %fd32, %fd29;
	ld.const.f64 	%fd34, [%rd48+-32];
	ld.global.f64 	%fd35, [%rd47+-32];
	sub.f64 	%fd36, %fd34, %fd35;
	fma.rn.f64 	%fd37, %fd36, %fd36, %fd33;
	ld.const.f64 	%fd38, [%rd48+-24];
	ld.global.f64 	%fd39, [%rd47+-24];
	sub.f64 	%fd40, %fd38, %fd39;
	fma.rn.f64 	%fd41, %fd40, %fd40, %fd37;
	ld.const.f64 	%fd42, [%rd48+-16];
	ld.global.f64 	%fd43, [%rd47+-16];
	sub.f64 	%fd44, %fd42, %fd43;
	fma.rn.f64 	%fd45, %fd44, %fd44, %fd41;
	ld.const.f64 	%fd46, [%rd48+-8];
	ld.global.f64 	%fd47, [%rd47+-8];
	sub.f64 	%fd48, %fd46, %fd47;
	fma.rn.f64 	%fd49, %fd48, %fd48, %fd45;
	ld.const.f64 	%fd50, [%rd48];
	ld.global.f64 	%fd51, [%rd47];
	sub.f64 	%fd52, %fd50, %fd51;
	fma.rn.f64 	%fd53, %fd52, %fd52, %fd49;
	ld.const.f64 	%fd54, [%rd48+8];
	ld.global.f64 	%fd55, [%rd47+8];
	sub.f64 	%fd56, %fd54, %fd55;
	fma.rn.f64 	%fd57, %fd56, %fd56, %fd53;
	ld.const.f64 	%fd58, [%rd48+16];
	ld.global.f64 	%fd59, [%rd47+16];
	sub.f64 	%fd60, %fd58, %fd59;
	fma.rn.f64 	%fd61, %fd60, %fd60, %fd57;
	ld.const.f64 	%fd62, [%rd48+24];
	ld.global.f64 	%fd63, [%rd47+24];
	sub.f64 	%fd64, %fd62, %fd63;
	fma.rn.f64 	%fd65, %fd64, %fd64, %fd61;
	ld.const.f64 	%fd66, [%rd48+32];
	ld.global.f64 	%fd67, [%rd47+32];
	sub.f64 	%fd68, %fd66, %fd67;
	fma.rn.f64 	%fd69, %fd68, %fd68, %fd65;
	ld.const.f64 	%fd70, [%rd48+40];
	ld.global.f64 	%fd71, [%rd47+40];
	sub.f64 	%fd72, %fd70, %fd71;
	fma.rn.f64 	%fd73, %fd72, %fd72, %fd69;
	ld.const.f64 	%fd74, [%rd48+48];
	ld.global.f64 	%fd75, [%rd47+48];
	sub.f64 	%fd76, %fd74, %fd75;
	fma.rn.f64 	%fd77, %fd76, %fd76, %fd73;
	ld.const.f64 	%fd78, [%rd48+56];
	ld.global.f64 	%fd79, [%rd47+56];
	sub.f64 	%fd80, %fd78, %fd79;
	fma.rn.f64 	%fd141, %fd80, %fd80, %fd77;
	add.s32 	%r24, %r24, 16;
	add.s64 	%rd48, %rd48, 128;
	add.s64 	%rd47, %rd47, 128;
	setp.ne.s32 	%p3, %r24, 0;
	@%p3 bra 	$L__BB13_3;
$L__BB13_4:
	setp.eq.s32 	%p4, %r1, 0;
	@%p4 bra 	$L__BB13_13;
	and.b32  	%r7, %r17, 7;
	setp.lt.u32 	%p5, %r1, 8;
	@%p5 bra 	$L__BB13_7;
	cvt.u64.u32 	%rd22, %r26;
	mul.wide.u32 	%rd23, %r26, 8;
	mov.u64 	%rd24, centroidCONST;
	add.s64 	%rd25, %rd24, %rd23;
	ld.const.f64 	%fd82, [%rd25];
	add.s64 	%rd26, %rd3, %rd22;
	shl.b64 	%rd27, %rd26, 3;
	add.s64 	%rd28, %rd1, %rd27;
	ld.global.f64 	%fd83, [%rd28];
	sub.f64 	%fd84, %fd82, %fd83;
	fma.rn.f64 	%fd85, %fd84, %fd84, %fd141;
	ld.const.f64 	%fd86, [%rd25+8];
	ld.global.f64 	%fd87, [%rd28+8];
	sub.f64 	%fd88, %fd86, %fd87;
	fma.rn.f64 	%fd89, %fd88, %fd88, %fd85;
	ld.const.f64 	%fd90, [%rd25+16];
	ld.global.f64 	%fd91, [%rd28+16];
	sub.f64 	%fd92, %fd90, %fd91;
	fma.rn.f64 	%fd93, %fd92, %fd92, %fd89;
	ld.const.f64 	%fd94, [%rd25+24];
	ld.global.f64 	%fd95, [%rd28+24];
	sub.f64 	%fd96, %fd94, %fd95;
	fma.rn.f64 	%fd97, %fd96, %fd96, %fd93;
	ld.const.f64 	%fd98, [%rd25+32];
	ld.global.f64 	%fd99, [%rd28+32];
	sub.f64 	%fd100, %fd98, %fd99;
	fma.rn.f64 	%fd101, %fd100, %fd100, %fd97;
	ld.const.f64 	%fd102, [%rd25+40];
	ld.global.f64 	%fd103, [%rd28+40];
	sub.f64 	%fd104, %fd102, %fd103;
	fma.rn.f64 	%fd105, %fd104, %fd104, %fd101;
	ld.const.f64 	%fd106, [%rd25+48];
	ld.global.f64 	%fd107, [%rd28+48];
	sub.f64 	%fd108, %fd106, %fd107;
	fma.rn.f64 	%fd109, %fd108, %fd108, %fd105;
	ld.const.f64 	%fd110, [%rd25+56];
	ld.global.f64 	%fd111, [%rd28+56];
	sub.f64 	%fd112, %fd110, %fd111;
	fma.rn.f64 	%fd141, %fd112, %fd112, %fd109;
	add.s32 	%r26, %r26, 8;
$L__BB13_7:
	setp.eq.s32 	%p6, %r7, 0;
	@%p6 bra 	$L__BB13_13;
	and.b32  	%r10, %r17, 3;
	setp.lt.u32 	%p7, %r7, 4;
	@%p7 bra 	$L__BB13_10;
	cvt.u64.u32 	%rd29, %r26;
	mul.wide.u32 	%rd30, %r26, 8;
	mov.u64 	%rd31, centroidCONST;
	add.s64 	%rd32, %rd31, %rd30;
	ld.const.f64 	%fd114, [%rd32];
	add.s64 	%rd33, %rd3, %rd29;
	shl.b64 	%rd34, %rd33, 3;
	add.s64 	%rd35, %rd1, %rd34;
	ld.global.f64 	%fd115, [%rd35];
	sub.f64 	%fd116, %fd114, %fd115;
	fma.rn.f64 	%fd117, %fd116, %fd116, %fd141;
	ld.const.f64 	%fd118, [%rd32+8];
	ld.global.f64 	%fd119, [%rd35+8];
	sub.f64 	%fd120, %fd118, %fd119;
	fma.rn.f64 	%fd121, %fd120, %fd120, %fd117;
	ld.const.f64 	%fd122, [%rd32+16];
	ld.global.f64 	%fd123, [%rd35+16];
	sub.f64 	%fd124, %fd122, %fd123;
	fma.rn.f64 	%fd125, %fd124, %fd124, %fd121;
	ld.const.f64 	%fd126, [%rd32+24];
	ld.global.f64 	%fd127, [%rd35+24];
	sub.f64 	%fd128, %fd126, %fd127;
	fma.rn.f64 	%fd141, %fd128, %fd128, %fd125;
	add.s32 	%r26, %r26, 4;
$L__BB13_10:
	setp.eq.s32 	%p8, %r10, 0;
	@%p8 bra 	$L__BB13_13;
	cvt.u64.u32 	%rd36, %r26;
	add.s64 	%rd37, %rd3, %rd36;
	shl.b64 	%rd38, %rd37, 3;
	add.s64 	%rd50, %rd1, %rd38;
	mul.wide.u32 	%rd39, %r26, 8;
	mov.u64 	%rd40, centroidCONST;
	add.s64 	%rd49, %rd40, %rd39;
	neg.s32 	%r28, %r10;
$L__BB13_12:
	.pragma "nounroll";
	ld.const.f64 	%fd129, [%rd49];
	ld.global.f64 	%fd130, [%rd50];
	sub.f64 	%fd131, %fd129, %fd130;
	fma.rn.f64 	%fd141, %fd131, %fd131, %fd141;
	add.s64 	%rd50, %rd50, 8;
	add.s64 	%rd49, %rd49, 8;
	add.s32 	%r28, %r28, 1;
	setp.ne.s32 	%p9, %r28, 0;
	@%p9 bra 	$L__BB13_12;
$L__BB13_13:
	cvta.to.global.u64 	%rd41, %rd15;
	sqrt.rn.f64 	%fd132, %fd141;
	cvt.s64.s32 	%rd42, %r16;
	cvt.s64.s32 	%rd43, %r18;
	mad.lo.s64 	%rd44, %rd42, %rd2, %rd43;
	shl.b64 	%rd45, %rd44, 3;
	add.s64 	%rd46, %rd41, %rd45;
	st.global.f64 	[%rd46], %fd132;
	ret;

}
	// .globl	_Z25centroidConstantDistance2PKdPdiiii
.visible .entry _Z25centroidConstantDistance2PKdPdiiii(
	.param .u64 .ptr .align 1 _Z25centroidConstantDistance2PKdPdiiii_param_0,
	.param .u64 .ptr .align 1 _Z25centroidConstantDistance2PKdPdiiii_param_1,
	.param .u32 _Z25centroidConstantDistance2PKdPdiiii_param_2,
	.param .u32 _Z25centroidConstantDistance2PKdPdiiii_param_3,
	.param .u32 _Z25centroidConstantDistance2PKdPdiiii_param_4,
	.param .u32 _Z25centroidConstantDistance2PKdPdiiii_param_5
)
{
	.reg .pred 	%p<11>;
	.reg .b32 	%r<29>;
	.reg .b64 	%rd<52>;
	.reg .b64 	%fd<142>;

	ld.param.u64 	%rd16, [_Z25centroidConstantDistance2PKdPdiiii_param_0];
	ld.param.u64 	%rd15, [_Z25centroidConstantDistance2PKdPdiiii_param_1];
	ld.param.u32 	%r16, [_Z25centroidConstantDistance2PKdPdiiii_param_2];
	ld.param.u32 	%r17, [_Z25centroidConstantDistance2PKdPdiiii_param_3];
	ld.param.u32 	%r18, [_Z25centroidConstantDistance2PKdPdiiii_param_4];
	ld.param.s32 	%rd17, [_Z25centroidConstantDistance2PKdPdiiii_param_5];
	cvta.to.global.u64 	%rd1, %rd16;
	mov.u32 	%r19, %ctaid.x;
	mov.u32 	%r20, %ntid.x;
	mov.u32 	%r21, %tid.x;
	mad.lo.s32 	%r22, %r19, %r20, %r21;
	cvt.u64.u32 	%rd2, %r22;
	setp.ge.s64 	%p1, %rd2, %rd17;
	@%p1 bra 	$L__BB14_15;
	setp.lt.s32 	%p2, %r17, 1;
	mov.f64 	%fd141, 0d0000000000000000;
	@%p2 bra 	$L__BB14_14;
	cvt.u64.u32 	%rd18, %r17;
	mul.lo.s64 	%rd3, %rd18, %rd2;
	and.b32  	%r1, %r17, 15;
	setp.lt.u32 	%p3, %r17, 16;
	mov.f64 	%fd141, 0d0000000000000000;
	mov.b32 	%r26, 0;
	@%p3 bra 	$L__BB14_5;
	and.b32  	%r26, %r17, 2147483632;
	neg.s32 	%r24, %r26;
	shl.b64 	%rd20, %rd3, 3;
	add.s64 	%rd21, %rd20, %rd1;
	add.s64 	%rd48, %rd21, 64;
	mov.u64 	%rd22, centroidCONST;
	add.s64 	%rd49, %rd22, 64;
	mov.f64 	%fd141, 0d0000000000000000;
$L__BB14_4:
	.pragma "nounroll";
	ld.const.f64 	%fd18, [%rd49+-64];
	ld.global.nc.f64 	%fd19, [%rd48+-64];
	sub.f64 	%fd20, %fd18, %fd19;
	fma.rn.f64 	%fd21, %fd20, %fd20, %fd141;
	ld.const.f64 	%fd22, [%rd49+-56];
	ld.global.nc.f64 	%fd23, [%rd48+-56];
	sub.f64 	%fd24, %fd22, %fd23;
	fma.rn.f64 	%fd25, %fd24, %fd24, %fd21;
	ld.const.f64 	%fd26, [%rd49+-48];
	ld.global.nc.f64 	%fd27, [%rd48+-48];
	sub.f64 	%fd28, %fd26, %fd27;
	fma.rn.f64 	%fd29, %fd28, %fd28, %fd25;
	ld.const.f64 	%fd30, [%rd49+-40];
	ld.global.nc.f64 	%fd31, [%rd48+-40];
	sub.f64 	%fd32, %fd30, %fd31;
	fma.rn.f64 	%fd33, %fd32, %fd32, %fd29;
	ld.const.f64 	%fd34, [%rd49+-32];
	ld.global.nc.f64 	%fd35, [%rd48+-32];
	sub.f64 	%fd36, %fd34, %fd35;
	fma.rn.f64 	%fd37, %fd36, %fd36, %fd33;
	ld.const.f64 	%fd38, [%rd49+-24];
	ld.global.nc.f64 	%fd39, [%rd48+-24];
	sub.f64 	%fd40, %fd38, %fd39;
	fma.rn.f64 	%fd41, %fd40, %fd40, %fd37;
	ld.const.f64 	%fd42, [%rd49+-16];
	ld.global.nc.f64 	%fd43, [%rd48+-16];
	sub.f64 	%fd44, %fd42, %fd43;
	fma.rn.f64 	%fd45, %fd44, %fd44, %fd41;
	ld.const.f64 	%fd46, [%rd49+-8];
	ld.global.nc.f64 	%fd47, [%rd48+-8];
	sub.f64 	%fd48, %fd46, %fd47;
	fma.rn.f64 	%fd49, %fd48, %fd48, %fd45;
	ld.const.f64 	%fd50, [%rd49];
	ld.global.nc.f64 	%fd51, [%rd48];
	sub.f64 	%fd52, %fd50, %fd51;
	fma.rn.f64 	%fd53, %fd52, %fd52, %fd49;
	ld.const.f64 	%fd54, [%rd49+8];
	ld.global.nc.f64 	%fd55, [%rd48+8];
	sub.f64 	%fd56, %fd54, %fd55;
	fma.rn.f64 	%fd57, %fd56, %fd56, %fd53;
	ld.const.f64 	%fd58, [%rd49+16];
	ld.global.nc.f64 	%fd59, [%rd48+16];
	sub.f64 	%fd60, %fd58, %fd59;
	fma.rn.f64 	%fd61, %fd60, %fd60, %fd57;
	ld.const.f64 	%fd62, [%rd49+24];
	ld.global.nc.f64 	%fd63, [%rd48+24];
	sub.f64 	%fd64, %fd62, %fd63;
	fma.rn.f64 	%fd65, %fd64, %fd64, %fd61;
	ld.const.f64 	%fd66, [%rd49+32];
	ld.global.nc.f64 	%fd67, [%rd48+32];
	sub.f64 	%fd68, %fd66, %fd67;
	fma.rn.f64 	%fd69, %fd68, %fd68, %fd65;
	ld.const.f64 	%fd70, [%rd49+40];
	ld.global.nc.f64 	%fd71, [%rd48+40];
	sub.f64 	%fd72, %fd70, %fd71;
	fma.rn.f64 	%fd73, %fd72, %fd72, %fd69;
	ld.const.f64 	%fd74, [%rd49+48];
	ld.global.nc.f64 	%fd75, [%rd48+48];
	sub.f64 	%fd76, %fd74, %fd75;
	fma.rn.f64 	%fd77, %fd76, %fd76, %fd73;
	ld.const.f64 	%fd78, [%rd49+56];
	ld.global.nc.f64 	%fd79, [%rd48+56];
	sub.f64 	%fd80, %fd78, %fd79;
	fma.rn.f64 	%fd141, %fd80, %fd80, %fd77;
	add.s32 	%r24, %r24, 16;
	add.s64 	%rd49, %rd49, 128;
	add.s64 	%rd48, %rd48, 128;
	setp.ne.s32 	%p4, %r24, 0;
	@%p4 bra 	$L__BB14_4;
$L__BB14_5:
	setp.eq.s32 	%p5, %r1, 0;
	@%p5 bra 	$L__BB14_14;
	and.b32  	%r7, %r17, 7;
	setp.lt.u32 	%p6, %r1, 8;
	@%p6 bra 	$L__BB14_8;
	cvt.u64.u32 	%rd23, %r26;
	mul.wide.u32 	%rd24, %r26, 8;
	mov.u64 	%rd25, centroidCONST;
	add.s64 	%rd26, %rd25, %rd24;
	ld.const.f64 	%fd82, [%rd26];
	add.s64 	%rd27, %rd3, %rd23;
	shl.b64 	%rd28, %rd27, 3;
	add.s64 	%rd29, %rd1, %rd28;
	ld.global.nc.f64 	%fd83, [%rd29];
	sub.f64 	%fd84, %fd82, %fd83;
	fma.rn.f64 	%fd85, %fd84, %fd84, %fd141;
	ld.const.f64 	%fd86, [%rd26+8];
	ld.global.nc.f64 	%fd87, [%rd29+8];
	sub.f64 	%fd88, %fd86, %fd87;
	fma.rn.f64 	%fd89, %fd88, %fd88, %fd85;
	ld.const.f64 	%fd90, [%rd26+16];
	ld.global.nc.f64 	%fd91, [%rd29+16];
	sub.f64 	%fd92, %fd90, %fd91;
	fma.rn.f64 	%fd93, %fd92, %fd92, %fd89;
	ld.const.f64 	%fd94, [%rd26+24];
	ld.global.nc.f64 	%fd95, [%rd29+24];
	sub.f64 	%fd96, %fd94, %fd95;
	fma.rn.f64 	%fd97, %fd96, %fd96, %fd93;
	ld.const.f64 	%fd98, [%rd26+32];
	ld.global.nc.f64 	%fd99, [%rd29+32];
	sub.f64 	%fd100, %fd98, %fd99;
	fma.rn.f64 	%fd101, %fd100, %fd100, %fd97;
	ld.const.f64 	%fd102, [%rd26+40];
	ld.global.nc.f64 	%fd103, [%rd29+40];
	sub.f64 	%fd104, %fd102, %fd103;
	fma.rn.f64 	%fd105, %fd104, %fd104, %fd101;
	ld.const.f64 	%fd106, [%rd26+48];
	ld.global.nc.f64 	%fd107, [%rd29+48];
	sub.f64 	%fd108, %fd106, %fd107;
	fma.rn.f64 	%fd109, %fd108, %fd108, %fd105;
	ld.const.f64 	%fd110, [%rd26+56];
	ld.global.nc.f64 	%fd111, [%rd29+56];
	sub.f64 	%fd112, %fd110, %fd111;
	fma.rn.f64 	%fd141, %fd112, %fd112, %fd109;
	add.s32 	%r26, %r26, 8;
$L__BB14_8:
	setp.eq.s32 	%p7, %r7, 0;
	@%p7 bra 	$L__BB14_14;
	and.b32  	%r10, %r17, 3;
	setp.lt.u32 	%p8, %r7, 4;
	@%p8 bra 	$L__BB14_11;
	cvt.u64.u32 	%rd30, %r26;
	mul.wide.u32 	%rd31, %r26, 8;
	mov.u64 	%rd32, centroidCONST;
	add.s64 	%rd33, %rd32, %rd31;
	ld.const.f64 	%fd114, [%rd33];
	add.s64 	%rd34, %rd3, %rd30;
	shl.b64 	%rd35, %rd34, 3;
	add.s64 	%rd36, %rd1, %rd35;
	ld.global.nc.f64 	%fd115, [%rd36];
	sub.f64 	%fd116, %fd114, %fd115;
	fma.rn.f64 	%fd117, %fd116, %fd116, %fd141;
	ld.const.f64 	%fd118, [%rd33+8];
	ld.global.nc.f64 	%fd119, [%rd36+8];
	sub.f64 	%fd120, %fd118, %fd119;
	fma.rn.f64 	%fd121, %fd120, %fd120, %fd117;
	ld.const.f64 	%fd122, [%rd33+16];
	ld.global.nc.f64 	%fd123, [%rd36+16];
	sub.f64 	%fd124, %fd122, %fd123;
	fma.rn.f64 	%fd125, %fd124, %fd124, %fd121;
	ld.const.f64 	%fd126, [%rd33+24];
	ld.global.nc.f64 	%fd127, [%rd36+24];
	sub.f64 	%fd128, %fd126, %fd127;
	fma.rn.f64 	%fd141, %fd128, %fd128, %fd125;
	add.s32 	%r26, %r26, 4;
$L__BB14_11:
	setp.eq.s32 	%p9, %r10, 0;
	@%p9 bra 	$L__BB14_14;
	cvt.u64.u32 	%rd37, %r26;
	add.s64 	%rd38, %rd3, %rd37;
	shl.b64 	%rd39, %rd38, 3;
	add.s64 	%rd51, %rd1, %rd39;
	mul.wide.u32 	%rd40, %r26, 8;
	mov.u64 	%rd41, centroidCONST;
	add.s64 	%rd50, %rd41, %rd40;
	neg.s32 	%r28, %r10;
$L__BB14_13:
	.pragma "nounroll";
	ld.const.f64 	%fd129, [%rd50];
	ld.global.nc.f64 	%fd130, [%rd51];
	sub.f64 	%fd131, %fd129, %fd130;
	fma.rn.f64 	%fd141, %fd131, %fd131, %fd141;
	add.s64 	%rd51, %rd51, 8;
	add.s64 	%rd50, %rd50, 8;
	add.s32 	%r28, %r28, 1;
	setp.ne.s32 	%p10, %r28, 0;
	@%p10 bra 	$L__BB14_13;
$L__BB14_14:
	sqrt.rn.f64 	%fd132, %fd141;
	cvt.s64.s32 	%rd42, %r16;
	cvt.s64.s32 	%rd43, %r18;
	mad.lo.s64 	%rd44, %rd42, %rd2, %rd43;
	cvta.to.global.u64 	%rd45, %rd15;
	shl.b64 	%rd46, %rd44, 3;
	add.s64 	%rd47, %rd45, %rd46;
	st.global.f64 	[%rd47], %fd132;
$L__BB14_15:
	ret;

}
	// .globl	_Z28centroidConstantDistance2UR2PKdPdiiii
.visible .entry _Z28centroidConstantDistance2UR2PKdPdiiii(
	.param .u64 .ptr .align 1 _Z28centroidConstantDistance2UR2PKdPdiiii_param_0,
	.param .u64 .ptr .align 1 _Z28centroidConstantDistance2UR2PKdPdiiii_param_1,
	.param .u32 _Z28centroidConstantDistance2UR2PKdPdiiii_param_2,
	.param .u32 _Z28centroidConstantDistance2UR2PKdPdiiii_param_3,
	.param .u32 _Z28centroidConstantDistance2UR2PKdPdiiii_param_4,
	.param .u32 _Z28centroidConstantDistance2UR2PKdPdiiii_param_5
)
{
	.reg .pred 	%p<10>;
	.reg .b32 	%r<32>;
	.reg .b64 	%rd<46>;
	.reg .b64 	%fd<144>;

	ld.param.u64 	%rd10, [_Z28centroidConstantDistance2UR2PKdPdiiii_param_0];
	ld.param.u64 	%rd9, [_Z28centroidConstantDistance2UR2PKdPdiiii_param_1];
	ld.param.u32 	%r14, [_Z28centroidConstantDistance2UR2PKdPdiiii_param_2];
	ld.param.u32 	%r15, [_Z28centroidConstantDistance2UR2PKdPdiiii_param_3];
	ld.param.u32 	%r16, [_Z28centroidConstantDistance2UR2PKdPdiiii_param_4];
	ld.param.s32 	%rd11, [_Z28centroidConstantDistance2UR2PKdPdiiii_param_5];
	cvta.to.global.u64 	%rd1, %rd10;
	mov.u32 	%r17, %ctaid.x;
	mov.u32 	%r18, %ntid.x;
	mov.u32 	%r19, %tid.x;
	mad.lo.s32 	%r20, %r17, %r18, %r19;
	cvt.u64.u32 	%rd2, %r20;
	setp.ge.s64 	%p1, %rd2, %rd11;
	@%p1 bra 	$L__BB15_14;
	setp.lt.s32 	%p2, %r15, 1;
	mov.f64 	%fd143, 0d0000000000000000;
	@%p2 bra 	$L__BB15_13;
	cvt.u64.u32 	%rd12, %r15;
	mul.lo.s64 	%rd3, %rd12, %rd2;
	add.s32 	%r1, %r15, -1;
	shr.u32 	%r22, %r1, 1;
	add.s32 	%r2, %r22, 1;
	and.b32  	%r3, %r2, 7;
	setp.lt.u32 	%p3, %r15, 15;
	mov.f64 	%fd143, 0d0000000000000000;
	mov.b32 	%r29, 0;
	@%p3 bra 	$L__BB15_5;
	and.b32  	%r24, %r2, 2147483640;
	neg.s32 	%r27, %r24;
	shl.b64 	%rd14, %rd3, 3;
	add.s64 	%rd15, %rd14, %rd1;
	add.s64 	%rd44, %rd15, 64;
	mov.u64 	%rd16, centroidCONST;
	add.s64 	%rd45, %rd16, 64;
	mov.f64 	%fd143, 0d0000000000000000;
	mov.b32 	%r29, 0;
$L__BB15_4:
	.pragma "nounroll";
	ld.const.f64 	%fd17, [%rd45+-64];
	ld.global.nc.f64 	%fd18, [%rd44+-64];
	sub.f64 	%fd19, %fd17, %fd18;
	fma.rn.f64 	%fd20, %fd19, %fd19, %fd143;
	ld.const.f64 	%fd21, [%rd45+-56];
	ld.global.nc.f64 	%fd22, [%rd44+-56];
	sub.f64 	%fd23, %fd21, %fd22;
	fma.rn.f64 	%fd24, %fd23, %fd23, %fd20;
	ld.const.f64 	%fd25, [%rd45+-48];
	ld.global.nc.f64 	%fd26, [%rd44+-48];
	sub.f64 	%fd27, %fd25, %fd26;
	fma.rn.f64 	%fd28, %fd27, %fd27, %fd24;
	ld.const.f64 	%fd29, [%rd45+-40];
	ld.global.nc.f64 	%fd30, [%rd44+-40];
	sub.f64 	%fd31, %fd29, %fd30;
	fma.rn.f64 	%fd32, %fd31, %fd31, %fd28;
	ld.const.f64 	%fd33, [%rd45+-32];
	ld.global.nc.f64 	%fd34, [%rd44+-32];
	sub.f64 	%fd35, %fd33, %fd34;
	fma.rn.f64 	%fd36, %fd35, %fd35, %fd32;
	ld.const.f64 	%fd37, [%rd45+-24];
	ld.global.nc.f64 	%fd38, [%rd44+-24];
	sub.f64 	%fd39, %fd37, %fd38;
	fma.rn.f64 	%fd40, %fd39, %fd39, %fd36;
	ld.const.f64 	%fd41, [%rd45+-16];
	ld.global.nc.f64 	%fd42, [%rd44+-16];
	sub.f64 	%fd43, %fd41, %fd42;
	fma.rn.f64 	%fd44, %fd43, %fd43, %fd40;
	ld.const.f64 	%fd45, [%rd45+-8];
	ld.global.nc.f64 	%fd46, [%rd44+-8];
	sub.f64 	%fd47, %fd45, %fd46;
	fma.rn.f64 	%fd48, %fd47, %fd47, %fd44;
	ld.const.f64 	%fd49, [%rd45];
	ld.global.nc.f64 	%fd50, [%rd44];
	sub.f64 	%fd51, %fd49, %fd50;
	fma.rn.f64 	%fd52, %fd51, %fd51, %fd48;
	ld.const.f64 	%fd53, [%rd45+8];
	ld.global.nc.f64 	%fd54, [%rd44+8];
	sub.f64 	%fd55, %fd53, %fd54;
	fma.rn.f64 	%fd56, %fd55, %fd55, %fd52;
	ld.const.f64 	%fd57, [%rd45+16];
	ld.global.nc.f64 	%fd58, [%rd44+16];
	sub.f64 	%fd59, %fd57, %fd58;
	fma.rn.f64 	%fd60, %fd59, %fd59, %fd56;
	ld.const.f64 	%fd61, [%rd45+24];
	ld.global.nc.f64 	%fd62, [%rd44+24];
	sub.f64 	%fd63, %fd61, %fd62;
	fma.rn.f64 	%fd64, %fd63, %fd63, %fd60;
	ld.const.f64 	%fd65, [%rd45+32];
	ld.global.nc.f64 	%fd66, [%rd44+32];
	sub.f64 	%fd67, %fd65, %fd66;
	fma.rn.f64 	%fd68, %fd67, %fd67, %fd64;
	ld.const.f64 	%fd69, [%rd45+40];
	ld.global.nc.f64 	%fd70, [%rd44+40];
	sub.f64 	%fd71, %fd69, %fd70;
	fma.rn.f64 	%fd72, %fd71, %fd71, %fd68;
	ld.const.f64 	%fd73, [%rd45+48];
	ld.global.nc.f64 	%fd74, [%rd44+48];
	sub.f64 	%fd75, %fd73, %fd74;
	fma.rn.f64 	%fd76, %fd75, %fd75, %fd72;
	ld.const.f64 	%fd77, [%rd45+56];
	ld.global.nc.f64 	%fd78, [%rd44+56];
	sub.f64 	%fd79, %fd77, %fd78;
	fma.rn.f64 	%fd143, %fd79, %fd79, %fd76;
	add.s32 	%r29, %r29, 16;
	add.s32 	%r27, %r27, 8;
	add.s64 	%rd45, %rd45, 128;
	add.s64 	%rd44, %rd44, 128;
	setp.ne.s32 	%p4, %r27, 0;
	@%p4 bra 	$L__BB15_4;
$L__BB15_5:
	setp.eq.s32 	%p5, %r3, 0;
	@%p5 bra 	$L__BB15_13;
	setp.lt.u32 	%p6, %r3, 4;
	@%p6 bra 	$L__BB15_8;
	cvt.u64.u32 	%rd17, %r29;
	mul.wide.u32 	%rd18, %r29, 8;
	mov.u64 	%rd19, centroidCONST;
	add.s64 	%rd20, %rd19, %rd18;
	ld.const.f64 	%fd81, [%rd20];
	add.s64 	%rd21, %rd3, %rd17;
	shl.b64 	%rd22, %rd21, 3;
	add.s64 	%rd23, %rd1, %rd22;
	ld.global.nc.f64 	%fd82, [%rd23];
	sub.f64 	%fd83, %fd81, %fd82;
	fma.rn.f64 	%fd84, %fd83, %fd83, %fd143;
	ld.const.f64 	%fd85, [%rd20+8];
	ld.global.nc.f64 	%fd86, [%rd23+8];
	sub.f64 	%fd87, %fd85, %fd86;
	fma.rn.f64 	%fd88, %fd87, %fd87, %fd84;
	ld.const.f64 	%fd89, [%rd20+16];
	ld.global.nc.f64 	%fd90, [%rd23+16];
	sub.f64 	%fd91, %fd89, %fd90;
	fma.rn.f64 	%fd92, %fd91, %fd91, %fd88;
	ld.const.f64 	%fd93, [%rd20+24];
	ld.global.nc.f64 	%fd94, [%rd23+24];
	sub.f64 	%fd95, %fd93, %fd94;
	fma.rn.f64 	%fd96, %fd95, %fd95, %fd92;
	ld.const.f64 	%fd97, [%rd20+32];
	ld.global.nc.f64 	%fd98, [%rd23+32];
	sub.f64 	%fd99, %fd97, %fd98;
	fma.rn.f64 	%fd100, %fd99, %fd99, %fd96;
	ld.const.f64 	%fd101, [%rd20+40];
	ld.global.nc.f64 	%fd102, [%rd23+40];
	sub.f64 	%fd103, %fd101, %fd102;
	fma.rn.f64 	%fd104, %fd103, %fd103, %fd100;
	ld.const.f64 	%fd105, [%rd20+48];
	ld.global.nc.f64 	%fd106, [%rd23+48];
	sub.f64 	%fd107, %fd105, %fd106;
	fma.rn.f64 	%fd108, %fd107, %fd107, %fd104;
	ld.const.f64 	%fd109, [%rd20+56];
	ld.global.nc.f64 	%fd110, [%rd23+56];
	sub.f64 	%fd111, %fd109, %fd110;
	fma.rn.f64 	%fd143, %fd111, %fd111, %fd108;
	add.s32 	%r29, %r29, 8;
$L__BB15_8:
	and.b32  	%r25, %r2, 3;
	setp.eq.s32 	%p7, %r25, 0;
	@%p7 bra 	$L__BB15_13;
	setp.eq.s32 	%p8, %r25, 1;
	@%p8 bra 	$L__BB15_11;
	cvt.u64.u32 	%rd24, %r29;
	mul.wide.u32 	%rd25, %r29, 8;
	mov.u64 	%rd26, centroidCONST;
	add.s64 	%rd27, %rd26, %rd25;
	ld.const.f64 	%fd113, [%rd27];
	add.s64 	%rd28, %rd3, %rd24;
	shl.b64 	%rd29, %rd28, 3;
	add.s64 	%rd30, %rd1, %rd29;
	ld.global.nc.f64 	%fd114, [%rd30];
	sub.f64 	%fd115, %fd113, %fd114;
	fma.rn.f64 	%fd116, %fd115, %fd115, %fd143;
	ld.const.f64 	%fd117, [%rd27+8];
	ld.global.nc.f64 	%fd118, [%rd30+8];
	sub.f64 	%fd119, %fd117, %fd118;
	fma.rn.f64 	%fd120, %fd119, %fd119, %fd116;
	ld.const.f64 	%fd121, [%rd27+16];
	ld.global.nc.f64 	%fd122, [%rd30+16];
	sub.f64 	%fd123, %fd121, %fd122;
	fma.rn.f64 	%fd124, %fd123, %fd123, %fd120;
	ld.const.f64 	%fd125, [%rd27+24];
	ld.global.nc.f64 	%fd126, [%rd30+24];
	sub.f64 	%fd127, %fd125, %fd126;
	fma.rn.f64 	%fd143, %fd127, %fd127, %fd124;
	add.s32 	%r29, %r29, 4;
$L__BB15_11:
	and.b32  	%r26, %r1, 2;
	setp.ne.s32 	%p9, %r26, 0;
	@%p9 bra 	$L__BB15_13;
	cvt.u64.u32 	%rd31, %r29;
	mul.wide.u32 	%rd32, %r29, 8;
	mov.u64 	%rd33, centroidCONST;
	add.s64 	%rd34, %rd33, %rd32;
	ld.const.f64 	%fd128, [%rd34];
	add.s64 	%rd35, %rd3, %rd31;
	shl.b64 	%rd36, %rd35, 3;
	add.s64 	%rd37, %rd1, %rd36;
	ld.global.nc.f64 	%fd129, [%rd37];
	sub.f64 	%fd130, %fd128, %fd129;
	fma.rn.f64 	%fd131, %fd130, %fd130, %fd143;
	ld.const.f64 	%fd132, [%rd34+8];
	ld.global.nc.f64 	%fd133, [%rd37+8];
	sub.f64 	%fd134, %fd132, %fd133;
	fma.rn.f64 	%fd143, %fd134, %fd134, %fd131;
$L__BB15_13:
	sqrt.rn.f64 	%fd135, %fd143;
	cvt.s64.s32 	%rd38, %r14;
	cvt.s64.s32 	%rd39, %r16;
	mad.lo.s64 	%rd40, %rd38, %rd2, %rd39;
	cvta.to.global.u64 	%rd41, %rd9;
	shl.b64 	%rd42, %rd40, 3;
	add.s64 	%rd43, %rd41, %rd42;
	st.global.f64 	[%rd43], %fd135;
$L__BB15_14:
	ret;

}
	// .globl	_Z28centroidConstantDistance2UR4PKdPdiiii
.visible .entry _Z28centroidConstantDistance2UR4PKdPdiiii(
	.param .u64 .ptr .align 1 _Z28centroidConstantDistance2UR4PKdPdiiii_param_0,
	.param .u64 .ptr .align 1 _Z28centroidConstantDistance2UR4PKdPdiiii_param_1,
	.param .u32 _Z28centroidConstantDistance2UR4PKdPdiiii_param_2,
	.param .u32 _Z28centroidConstantDistance2UR4PKdPdiiii_param_3,
	.param .u32 _Z28centroidConstantDistance2UR4PKdPdiiii_param_4,
	.param .u32 _Z28centroidConstantDistance2UR4PKdPdiiii_param_5
)
{
	.reg .pred 	%p<8>;
	.reg .b32 	%r<28>;
	.reg .b64 	%rd<39>;
	.reg .b64 	%fd<131>;

	ld.param.u64 	%rd10, [_Z28centroidConstantDistance2UR4PKdPdiiii_param_0];
	ld.param.u64 	%rd9, [_Z28centroidConstantDistance2UR4PKdPdiiii_param_1];
	ld.param.u32 	%r11, [_Z28centroidConstantDistance2UR4PKdPdiiii_param_2];
	ld.param.u32 	%r12, [_Z28centroidConstantDistance2UR4PKdPdiiii_param_3];
	ld.param.u32 	%r13, [_Z28centroidConstantDistance2UR4PKdPdiiii_param_4];
	ld.param.s32 	%rd11, [_Z28centroidConstantDistance2UR4PKdPdiiii_param_5];
	cvta.to.global.u64 	%rd1, %rd10;
	mov.u32 	%r14, %ctaid.x;
	mov.u32 	%r15, %ntid.x;
	mov.u32 	%r16, %tid.x;
	mad.lo.s32 	%r17, %r14, %r15, %r16;
	cvt.u64.u32 	%rd2, %r17;
	setp.ge.s64 	%p1, %rd2, %rd11;
	@%p1 bra 	$L__BB16_11;
	setp.lt.s32 	%p2, %r12, 1;
	mov.f64 	%fd130, 0d0000000000000000;
	@%p2 bra 	$L__BB16_10;
	cvt.u64.u32 	%rd12, %r12;
	mul.lo.s64 	%rd3, %rd12, %rd2;
	add.s32 	%r1, %r12, -1;
	shr.u32 	%r19, %r1, 2;
	add.s32 	%r2, %r19, 1;
	setp.lt.u32 	%p3, %r12, 13;
	mov.f64 	%fd130, 0d0000000000000000;
	mov.b32 	%r26, 0;
	@%p3 bra 	$L__BB16_5;
	and.b32  	%r21, %r2, 2147483644;
	neg.s32 	%r24, %r21;
	shl.b64 	%rd14, %rd3, 3;
	add.s64 	%rd15, %rd14, %rd1;
	add.s64 	%rd37, %rd15, 64;
	mov.u64 	%rd16, centroidCONST;
	add.s64 	%rd38, %rd16, 64;
	mov.f64 	%fd130, 0d0000000000000000;
	mov.b32 	%r26, 0;
$L__BB16_4:
	.pragma "nounroll";
	ld.const.f64 	%fd14, [%rd38+-64];
	ld.global.nc.f64 	%fd15, [%rd37+-64];
	sub.f64 	%fd16, %fd14, %fd15;
	fma.rn.f64 	%fd17, %fd16, %fd16, %fd130;
	ld.const.f64 	%fd18, [%rd38+-56];
	ld.global.nc.f64 	%fd19, [%rd37+-56];
	sub.f64 	%fd20, %fd18, %fd19;
	fma.rn.f64 	%fd21, %fd20, %fd20, %fd17;
	ld.const.f64 	%fd22, [%rd38+-48];
	ld.global.nc.f64 	%fd23, [%rd37+-48];
	sub.f64 	%fd24, %fd22, %fd23;
	fma.rn.f64 	%fd25, %fd24, %fd24, %fd21;
	ld.const.f64 	%fd26, [%rd38+-40];
	ld.global.nc.f64 	%fd27, [%rd37+-40];
	sub.f64 	%fd28, %fd26, %fd27;
	fma.rn.f64 	%fd29, %fd28, %fd28, %fd25;
	ld.const.f64 	%fd30, [%rd38+-32];
	ld.global.nc.f64 	%fd31, [%rd37+-32];
	sub.f64 	%fd32, %fd30, %fd31;
	fma.rn.f64 	%fd33, %fd32, %fd32, %fd29;
	ld.const.f64 	%fd34, [%rd38+-24];
	ld.global.nc.f64 	%fd35, [%rd37+-24];
	sub.f64 	%fd36, %fd34, %fd35;
	fma.rn.f64 	%fd37, %fd36, %fd36, %fd33;
	ld.const.f64 	%fd38, [%rd38+-16];
	ld.global.nc.f64 	%fd39, [%rd37+-16];
	sub.f64 	%fd40, %fd38, %fd39;
	fma.rn.f64 	%fd41, %fd40, %fd40, %fd37;
	ld.const.f64 	%fd42, [%rd38+-8];
	ld.global.nc.f64 	%fd43, [%rd37+-8];
	sub.f64 	%fd44, %fd42, %fd43;
	fma.rn.f64 	%fd45, %fd44, %fd44, %fd41;
	ld.const.f64 	%fd46, [%rd38];
	ld.global.nc.f64 	%fd47, [%rd37];
	sub.f64 	%fd48, %fd46, %fd47;
	fma.rn.f64 	%fd49, %fd48, %fd48, %fd45;
	ld.const.f64 	%fd50, [%rd38+8];
	ld.global.nc.f64 	%fd51, [%rd37+8];
	sub.f64 	%fd52, %fd50, %fd51;
	fma.rn.f64 	%fd53, %fd52, %fd52, %fd49;
	ld.const.f64 	%fd54, [%rd38+16];
	ld.global.nc.f64 	%fd55, [%rd37+16];
	sub.f64 	%fd56, %fd54, %fd55;
	fma.rn.f64 	%fd57, %fd56, %fd56, %fd53;
	ld.const.f64 	%fd58, [%rd38+24];
	ld.global.nc.f64 	%fd59, [%rd37+24];
	sub.f64 	%fd60, %fd58, %fd59;
	fma.rn.f64 	%fd61, %fd60, %fd60, %fd57;
	ld.const.f64 	%fd62, [%rd38+32];
	ld.global.nc.f64 	%fd63, [%rd37+32];
	sub.f64 	%fd64, %fd62, %fd63;
	fma.rn.f64 	%fd65, %fd64, %fd64, %fd61;
	ld.const.f64 	%fd66, [%rd38+40];
	ld.global.nc.f64 	%fd67, [%rd37+40];
	sub.f64 	%fd68, %fd66, %fd67;
	fma.rn.f64 	%fd69, %fd68, %fd68, %fd65;
	ld.const.f64 	%fd70, [%rd38+48];
	ld.global.nc.f64 	%fd71, [%rd37+48];
	sub.f64 	%fd72, %fd70, %fd71;
	fma.rn.f64 	%fd73, %fd72, %fd72, %fd69;
	ld.const.f64 	%fd74, [%rd38+56];
	ld.global.nc.f64 	%fd75, [%rd37+56];
	sub.f64 	%fd76, %fd74, %fd75;
	fma.rn.f64 	%fd130, %fd76, %fd76, %fd73;
	add.s32 	%r26, %r26, 16;
	add.s32 	%r24, %r24, 4;
	add.s64 	%rd38, %rd38, 128;
	add.s64 	%rd37, %rd37, 128;
	setp.ne.s32 	%p4, %r24, 0;
	@%p4 bra 	$L__BB16_4;
$L__BB16_5:
	and.b32  	%r22, %r2, 3;
	setp.eq.s32 	%p5, %r22, 0;
	@%p5 bra 	$L__BB16_10;
	setp.eq.s32 	%p6, %r22, 1;
	@%p6 bra 	$L__BB16_8;
	cvt.u64.u32 	%rd17, %r26;
	mul.wide.u32 	%rd18, %r26, 8;
	mov.u64 	%rd19, centroidCONST;
	add.s64 	%rd20, %rd19, %rd18;
	ld.const.f64 	%fd78, [%rd20];
	add.s64 	%rd21, %rd3, %rd17;
	shl.b64 	%rd22, %rd21, 3;
	add.s64 	%rd23, %rd1, %rd22;
	ld.global.nc.f64 	%fd79, [%rd23];
	sub.f64 	%fd80, %fd78, %fd79;
	fma.rn.f64 	%fd81, %fd80, %fd80, %fd130;
	ld.const.f64 	%fd82, [%rd20+8];
	ld.global.nc.f64 	%fd83, [%rd23+8];
	sub.f64 	%fd84, %fd82, %fd83;
	fma.rn.f64 	%fd85, %fd84, %fd84, %fd81;
	ld.const.f64 	%fd86, [%rd20+16];
	ld.global.nc.f64 	%fd87, [%rd23+16];
	sub.f64 	%fd88, %fd86, %fd87;
	fma.rn.f64 	%fd89, %fd88, %fd88, %fd85;
	ld.const.f64 	%fd90, [%rd20+24];
	ld.global.nc.f64 	%fd91, [%rd23+24];
	sub.f64 	%fd92, %fd90, %fd91;
	fma.rn.f64 	%fd93, %fd92, %fd92, %fd89;
	ld.const.f64 	%fd94, [%rd20+32];
	ld.global.nc.f64 	%fd95, [%rd23+32];
	sub.f64 	%fd96, %fd94, %fd95;
	fma.rn.f64 	%fd97, %fd96, %fd96, %fd93;
	ld.const.f64 	%fd98, [%rd20+40];
	ld.global.nc.f64 	%fd99, [%rd23+40];
	sub.f64 	%fd100, %fd98, %fd99;
	fma.rn.f64 	%fd101, %fd100, %fd100, %fd97;
	ld.const.f64 	%fd102, [%rd20+48];
	ld.global.nc.f64 	%fd103, [%rd23+48];
	sub.f64 	%fd104, %fd102, %fd103;
	fma.rn.f64 	%fd105, %fd104, %fd104, %fd101;
	ld.const.f64 	%fd106, [%rd20+56];
	ld.global.nc.f64 	%fd107, [%rd23+56];
	sub.f64 	%fd108, %fd106, %fd107;
	fma.rn.f64 	%fd130, %fd108, %fd108, %fd105;
	add.s32 	%r26, %r26, 8;
$L__BB16_8:
	and.b32  	%r23, %r1, 4;
	setp.ne.s32 	%p7, %r23, 0;
	@%p7 bra 	$L__BB16_10;
	cvt.u64.u32 	%rd24, %r26;
	mul.wide.u32 	%rd25, %r26, 8;
	mov.u64 	%rd26, centroidCONST;
	add.s64 	%rd27, %rd26, %rd25;
	ld.const.f64 	%fd109, [%rd27];
	add.s64 	%rd28, %rd3, %rd24;
	shl.b64 	%rd29, %rd28, 3;
	add.s64 	%rd30, %rd1, %rd29;
	ld.global.nc.f64 	%fd110, [%rd30];
	sub.f64 	%fd111, %fd109, %fd110;
	fma.rn.f64 	%fd112, %fd111, %fd111, %fd130;
	ld.const.f64 	%fd113, [%rd27+8];
	ld.global.nc.f64 	%fd114, [%rd30+8];
	sub.f64 	%fd115, %fd113, %fd114;
	fma.rn.f64 	%fd116, %fd115, %fd115, %fd112;
	ld.const.f64 	%fd117, [%rd27+16];
	ld.global.nc.f64 	%fd118, [%rd30+16];
	sub.f64 	%fd119, %fd117, %fd118;
	fma.rn.f64 	%fd120, %fd119, %fd119, %fd116;
	ld.const.f64 	%fd121, [%rd27+24];
	ld.global.nc.f64 	%fd122, [%rd30+24];
	sub.f64 	%fd123, %fd121, %fd122;
	fma.rn.f64 	%fd130, %fd123, %fd123, %fd120;
$L__BB16_10:
	sqrt.rn.f64 	%fd124, %fd130;
	cvt.s64.s32 	%rd31, %r11;
	cvt.s64.s32 	%rd32, %r13;
	mad.lo.s64 	%rd33, %rd31, %rd2, %rd32;
	cvta.to.global.u64 	%rd34, %rd9;
	shl.b64 	%rd35, %rd33, 3;
	add.s64 	%rd36, %rd34, %rd35;
	st.global.f64 	[%rd36], %fd124;
$L__BB16_11:
	ret;

}
	// .globl	_Z28centroidConstantDistance2UR8PKdPdiiii
.visible .entry _Z28centroidConstantDistance2UR8PKdPdiiii(
	.param .u64 .ptr .align 1 _Z28centroidConstantDistance2UR8PKdPdiiii_param_0,
	.param .u64 .ptr .align 1 _Z28centroidConstantDistance2UR8PKdPdiiii_param_1,
	.param .u32 _Z28centroidConstantDistance2UR8PKdPdiiii_param_2,
	.param .u32 _Z28centroidConstantDistance2UR8PKdPdiiii_param_3,
	.param .u32 _Z28centroidConstantDistance2UR8PKdPdiiii_param_4,
	.param .u32 _Z28centroidConstantDistance2UR8PKdPdiiii_param_5
)
{
	.reg .pred 	%p<6>;
	.reg .b32 	%r<24>;
	.reg .b64 	%rd<32>;
	.reg .b64 	%fd<110>;

	ld.param.u64 	%rd10, [_Z28centroidConstantDistance2UR8PKdPdiiii_param_0];
	ld.param.u64 	%rd9, [_Z28centroidConstantDistance2UR8PKdPdiiii_param_1];
	ld.param.u32 	%r8, [_Z28centroidConstantDistance2UR8PKdPdiiii_param_2];
	ld.param.u32 	%r9, [_Z28centroidConstantDistance2UR8PKdPdiiii_param_3];
	ld.param.u32 	%r10, [_Z28centroidConstantDistance2UR8PKdPdiiii_param_4];
	ld.param.s32 	%rd11, [_Z28centroidConstantDistance2UR8PKdPdiiii_param_5];
	cvta.to.global.u64 	%rd1, %rd10;
	mov.u32 	%r11, %ctaid.x;
	mov.u32 	%r12, %ntid.x;
	mov.u32 	%r13, %tid.x;
	mad.lo.s32 	%r14, %r11, %r12, %r13;
	cvt.u64.u32 	%rd2, %r14;
	setp.ge.s64 	%p1, %rd2, %rd11;
	@%p1 bra 	$L__BB17_8;
	setp.lt.s32 	%p2, %r9, 1;
	mov.f64 	%fd107, 0d0000000000000000;
	@%p2 bra 	$L__BB17_7;
	cvt.u64.u32 	%rd12, %r9;
	mul.lo.s64 	%rd3, %rd12, %rd2;
	add.s32 	%r1, %r9, -1;
	setp.lt.u32 	%p3, %r9, 9;
	mov.f64 	%fd107, 0d0000000000000000;
	mov.b32 	%r23, 0;
	@%p3 bra 	$L__BB17_5;
	shr.u32 	%r17, %r1, 3;
	add.s32 	%r18, %r17, 1;
	and.b32  	%r19, %r18, 1073741822;
	neg.s32 	%r21, %r19;
	shl.b64 	%rd14, %rd3, 3;
	add.s64 	%rd15, %rd14, %rd1;
	add.s64 	%rd30, %rd15, 64;
	mov.u64 	%rd16, centroidCONST;
	add.s64 	%rd31, %rd16, 64;
	mov.f64 	%fd107, 0d0000000000000000;
	mov.b32 	%r23, 0;
$L__BB17_4:
	ld.const.f64 	%fd11, [%rd31+-64];
	ld.global.nc.f64 	%fd12, [%rd30+-64];
	sub.f64 	%fd13, %fd11, %fd12;
	fma.rn.f64 	%fd14, %fd13, %fd13, %fd107;
	ld.const.f64 	%fd15, [%rd31+-56];
	ld.global.nc.f64 	%fd16, [%rd30+-56];
	sub.f64 	%fd17, %fd15, %fd16;
	fma.rn.f64 	%fd18, %fd17, %fd17, %fd14;
	ld.const.f64 	%fd19, [%rd31+-48];
	ld.global.nc.f64 	%fd20, [%rd30+-48];
	sub.f64 	%fd21, %fd19, %fd20;
	fma.rn.f64 	%fd22, %fd21, %fd21, %fd18;
	ld.const.f64 	%fd23, [%rd31+-40];
	ld.global.nc.f64 	%fd24, [%rd30+-40];
	sub.f64 	%fd25, %fd23, %fd24;
	fma.rn.f64 	%fd26, %fd25, %fd25, %fd22;
	ld.const.f64 	%fd27, [%rd31+-32];
	ld.global.nc.f64 	%fd28, [%rd30+-32];
	sub.f64 	%fd29, %fd27, %fd28;
	fma.rn.f64 	%fd30, %fd29, %fd29, %fd26;
	ld.const.f64 	%fd31, [%rd31+-24];
	ld.global.nc.f64 	%fd32, [%rd30+-24];
	sub.f64 	%fd33, %fd31, %fd32;
	fma.rn.f64 	%fd34, %fd33, %fd33, %fd30;
	ld.const.f64 	%fd35, [%rd31+-16];
	ld.global.nc.f64 	%fd36, [%rd30+-16];
	sub.f64 	%fd37, %fd35, %fd36;
	fma.rn.f64 	%fd38, %fd37, %fd37, %fd34;
	ld.const.f64 	%fd39, [%rd31+-8];
	ld.global.nc.f64 	%fd40, [%rd30+-8];
	sub.f64 	%fd41, %fd39, %fd40;
	fma.rn.f64 	%fd42, %fd41, %fd41, %fd38;
	ld.const.f64 	%fd43, [%rd31];
	ld.global.nc.f64 	%fd44, [%rd30];
	sub.f64 	%fd45, %fd43, %fd44;
	fma.rn.f64 	%fd46, %fd45, %fd45, %fd42;
	ld.const.f64 	%fd47, [%rd31+8];
	ld.global.nc.f64 	%fd48, [%rd30+8];
	sub.f64 	%fd49, %fd47, %fd48;
	fma.rn.f64 	%fd50, %fd49, %fd49, %fd46;
	ld.const.f64 	%fd51, [%rd31+16];
	ld.global.nc.f64 	%fd52, [%rd30+16];
	sub.f64 	%fd53, %fd51, %fd52;
	fma.rn.f64 	%fd54, %fd53, %fd53, %fd50;
	ld.const.f64 	%fd55, [%rd31+24];
	ld.global.nc.f64 	%fd56, [%rd30+24];
	sub.f64 	%fd57, %fd55, %fd56;
	fma.rn.f64 	%fd58, %fd57, %fd57, %fd54;
	ld.const.f64 	%fd59, [%rd31+32];
	ld.global.nc.f64 	%fd60, [%rd30+32];
	sub.f64 	%fd61, %fd59, %fd60;
	fma.rn.f64 	%fd62, %fd61, %fd61, %fd58;
	ld.const.f64 	%fd63, [%rd31+40];
	ld.global.nc.f64 	%fd64, [%rd30+40];
	sub.f64 	%fd65, %fd63, %fd64;
	fma.rn.f64 	%fd66, %fd65, %fd65, %fd62;
	ld.const.f64 	%fd67, [%rd31+48];
	ld.global.nc.f64 	%fd68, [%rd30+48];
	sub.f64 	%fd69, %fd67, %fd68;
	fma.rn.f64 	%fd70, %fd69, %fd69, %fd66;
	ld.const.f64 	%fd71, [%rd31+56];
	ld.global.nc.f64 	%fd72, [%rd30+56];
	sub.f64 	%fd73, %fd71, %fd72;
	fma.rn.f64 	%fd107, %fd73, %fd73, %fd70;
	add.s32 	%r23, %r23, 16;
	add.s32 	%r21, %r21, 2;
	add.s64 	%rd31, %rd31, 128;
	add.s64 	%rd30, %rd30, 128;
	setp.ne.s32 	%p4, %r21, 0;
	@%p4 bra 	$L__BB17_4;
$L__BB17_5:
	and.b32  	%r20, %r1, 8;
	setp.ne.s32 	%p5, %r20, 0;
	@%p5 bra 	$L__BB17_7;
	cvt.u64.u32 	%rd17, %r23;
	mul.wide.u32 	%rd18, %r23, 8;
	mov.u64 	%rd19, centroidCONST;
	add.s64 	%rd20, %rd19, %rd18;
	ld.const.f64 	%fd74, [%rd20];
	add.s64 	%rd21, %rd3, %rd17;
	shl.b64 	%rd22, %rd21, 3;
	add.s64 	%rd23, %rd1, %rd22;
	ld.global.nc.f64 	%fd75, [%rd23];
	sub.f64 	%fd76, %fd74, %fd75;
	fma.rn.f64 	%fd77, %fd76, %fd76, %fd107;
	ld.const.f64 	%fd78, [%rd20+8];
	ld.global.nc.f64 	%fd79, [%rd23+8];
	sub.f64 	%fd80, %fd78, %fd79;
	fma.rn.f64 	%fd81, %fd80, %fd80, %fd77;
	ld.const.f64 	%fd82, [%rd20+16];
	ld.global.nc.f64 	%fd83, [%rd23+16];
	sub.f64 	%fd84, %fd82, %fd83;
	fma.rn.f64 	%fd85, %fd84, %fd84, %fd81;
	ld.const.f64 	%fd86, [%rd20+24];
	ld.global.nc.f64 	%fd87, [%rd23+24];
	sub.f64 	%fd88, %fd86, %fd87;
	fma.rn.f64 	%fd89, %fd88, %fd88, %fd85;
	ld.const.f64 	%fd90, [%rd20+32];
	ld.global.nc.f64 	%fd91, [%rd23+32];
	sub.f64 	%fd92, %fd90, %fd91;
	fma.rn.f64 	%fd93, %fd92, %fd92, %fd89;
	ld.const.f64 	%fd94, [%rd20+40];
	ld.global.nc.f64 	%fd95, [%rd23+40];
	sub.f64 	%fd96, %fd94, %fd95;
	fma.rn.f64 	%fd97, %fd96, %fd96, %fd93;
	ld.const.f64 	%fd98, [%rd20+48];
	ld.global.nc.f64 	%fd99, [%rd23+48];
	sub.f64 	%fd100, %fd98, %fd99;
	fma.rn.f64 	%fd101, %fd100, %fd100, %fd97;
	ld.const.f64 	%fd102, [%rd20+56];
	ld.global.nc.f64 	%fd103, [%rd23+56];
	sub.f64 	%fd104, %fd102, %fd103;
	fma.rn.f64 	%fd107, %fd104, %fd104, %fd101;
$L__BB17_7:
	sqrt.rn.f64 	%fd105, %fd107;
	cvt.s64.s32 	%rd24, %r8;
	cvt.s64.s32 	%rd25, %r10;
	mad.lo.s64 	%rd26, %rd24, %rd2, %rd25;
	cvta.to.global.u64 	%rd27, %rd9;
	shl.b64 	%rd28, %rd26, 3;
	add.s64 	%rd29, %rd27, %rd28;
	st.global.f64 	[%rd29], %fd105;
$L__BB17_8:
	ret;

}
	// .globl	_Z9labelMinsPiPdii
.visible .entry _Z9labelMinsPiPdii(
	.param .u64 .ptr .align 1 _Z9labelMinsPiPdii_param_0,
	.param .u64 .ptr .align 1 _Z9labelMinsPiPdii_param_1,
	.param .u32 _Z9labelMinsPiPdii_param_2,
	.param .u32 _Z9labelMinsPiPdii_param_3
)
{
	.reg .pred 	%p<40>;
	.reg .b32 	%r<106>;
	.reg .b64 	%rd<32>;
	.reg .b64 	%fd<71>;

	ld.param.u64 	%rd10, [_Z9labelMinsPiPdii_param_0];
	ld.param.u64 	%rd11, [_Z9labelMinsPiPdii_param_1];
	ld.param.u32 	%r30, [_Z9labelMinsPiPdii_param_2];
	ld.param.s32 	%rd12, [_Z9labelMinsPiPdii_param_3];
	cvta.to.global.u64 	%rd1, %rd11;
	mov.u32 	%r31, %ctaid.x;
	mov.u32 	%r32, %ntid.x;
	mov.u32 	%r33, %tid.x;
	mad.lo.s32 	%r34, %r31, %r32, %r33;
	cvt.u64.u32 	%rd2, %r34;
	setp.ge.s64 	%p1, %rd2, %rd12;
	@%p1 bra 	$L__BB18_15;
	setp.lt.s32 	%p2, %r30, 1;
	mov.b32 	%r105, 0;
	@%p2 bra 	$L__BB18_14;
	cvt.u64.u32 	%rd13, %r30;
	mul.lo.s64 	%rd3, %rd13, %rd2;
	and.b32  	%r1, %r30, 15;
	setp.lt.u32 	%p3, %r30, 16;
	mov.f64 	%fd67, 0d7FEFFFFFFFFFFFFF;
	mov.b32 	%r97, 0;
	mov.u32 	%r105, %r97;
	@%p3 bra 	$L__BB18_5;
	and.b32  	%r97, %r30, 2147483632;
	shl.b64 	%rd14, %rd3, 3;
	add.s64 	%rd15, %rd14, %rd1;
	add.s64 	%rd30, %rd15, 64;
	mov.f64 	%fd67, 0d7FEFFFFFFFFFFFFF;
	mov.b32 	%r91, 0;
	mov.u32 	%r105, %r91;
$L__BB18_4:
	.pragma "nounroll";
	ld.global.f64 	%fd12, [%rd30+-64];
	setp.lt.f64 	%p4, %fd12, %fd67;
	selp.b32 	%r39, %r91, %r105, %p4;
	selp.f64 	%fd13, %fd12, %fd67, %p4;
	ld.global.f64 	%fd14, [%rd30+-56];
	setp.lt.f64 	%p5, %fd14, %fd13;
	add.s32 	%r40, %r91, 1;
	selp.b32 	%r41, %r40, %r39, %p5;
	selp.f64 	%fd15, %fd14, %fd13, %p5;
	ld.global.f64 	%fd16, [%rd30+-48];
	setp.lt.f64 	%p6, %fd16, %fd15;
	add.s32 	%r42, %r91, 2;
	selp.b32 	%r43, %r42, %r41, %p6;
	selp.f64 	%fd17, %fd16, %fd15, %p6;
	ld.global.f64 	%fd18, [%rd30+-40];
	setp.lt.f64 	%p7, %fd18, %fd17;
	add.s32 	%r44, %r91, 3;
	selp.b32 	%r45, %r44, %r43, %p7;
	selp.f64 	%fd19, %fd18, %fd17, %p7;
	ld.global.f64 	%fd20, [%rd30+-32];
	setp.lt.f64 	%p8, %fd20, %fd19;
	add.s32 	%r46, %r91, 4;
	selp.b32 	%r47, %r46, %r45, %p8;
	selp.f64 	%fd21, %fd20, %fd19, %p8;
	ld.global.f64 	%fd22, [%rd30+-24];
	setp.lt.f64 	%p9, %fd22, %fd21;
	add.s32 	%r48, %r91, 5;
	selp.b32 	%r49, %r48, %r47, %p9;
	selp.f64 	%fd23, %fd22, %fd21, %p9;
	ld.global.f64 	%fd24, [%rd30+-16];
	setp.lt.f64 	%p10, %fd24, %fd23;
	add.s32 	%r50, %r91, 6;
	selp.b32 	%r51, %r50, %r49, %p10;
	selp.f64 	%fd25, %fd24, %fd23, %p10;
	ld.global.f64 	%fd26, [%rd30+-8];
	setp.lt.f64 	%p11, %fd26, %fd25;
	add.s32 	%r52, %r91, 7;
	selp.b32 	%r53, %r52, %r51, %p11;
	selp.f64 	%fd27, %fd26, %fd25, %p11;
	ld.global.f64 	%fd28, [%rd30];
	setp.lt.f64 	%p12, %fd28, %fd27;
	add.s32 	%r54, %r91, 8;
	selp.b32 	%r55, %r54, %r53, %p12;
	selp.f64 	%fd29, %fd28, %fd27, %p12;
	ld.global.f64 	%fd30, [%rd30+8];
	setp.lt.f64 	%p13, %fd30, %fd29;
	add.s32 	%r56, %r91, 9;
	selp.b32 	%r57, %r56, %r55, %p13;
	selp.f64 	%fd31, %fd30, %fd29, %p13;
	ld.global.f64 	%fd32, [%rd30+16];
	setp.lt.f64 	%p14, %fd32, %fd31;
	add.s32 	%r58, %r91, 10;
	selp.b32 	%r59, %r58, %r57, %p14;
	selp.f64 	%fd33, %fd32, %fd31, %p14;
	ld.global.f64 	%fd34, [%rd30+24];
	setp.lt.f64 	%p15, %fd34, %fd33;
	add.s32 	%r60, %r91, 11;
	selp.b32 	%r61, %r60, %r59, %p15;
	selp.f64 	%fd35, %fd34, %fd33, %p15;
	ld.global.f64 	%fd36, [%rd30+32];
	setp.lt.f64 	%p16, %fd36, %fd35;
	add.s32 	%r62, %r91, 12;
	selp.b32 	%r63, %r62, %r61, %p16;
	selp.f64 	%fd37, %fd36, %fd35, %p16;
	ld.global.f64 	%fd38, [%rd30+40];
	setp.lt.f64 	%p17, %fd38, %fd37;
	add.s32 	%r64, %r91, 13;
	selp.b32 	%r65, %r64, %r63, %p17;
	selp.f64 	%fd39, %fd38, %fd37, %p17;
	ld.global.f64 	%fd40, [%rd30+48];
	setp.lt.f64 	%p18, %fd40, %fd39;
	add.s32 	%r66, %r91, 14;
	selp.b32 	%r67, %r66, %r65, %p18;
	selp.f64 	%fd41, %fd40, %fd39, %p18;
	ld.global.f64 	%fd42, [%rd30+56];
	setp.lt.f64 	%p19, %fd42, %fd41;
	add.s32 	%r68, %r91, 15;
	selp.b32 	%r105, %r68, %r67, %p19;
	selp.f64 	%fd67, %fd42, %fd41, %p19;
	add.s64 	%rd30, %rd30, 128;
	add.s32 	%r91, %r91, 16;
	setp.ne.s32 	%p20, %r91, %r97;
	@%p20 bra 	$L__BB18_4;
$L__BB18_5:
	setp.eq.s32 	%p21, %r1, 0;
	@%p21 bra 	$L__BB18_14;
	and.b32  	%r10, %r30, 7;
	setp.lt.u32 	%p22, %r1, 8;
	@%p22 bra 	$L__BB18_8;
	cvt.u64.u32 	%rd16, %r97;
	add.s64 	%rd17, %rd3, %rd16;
	shl.b64 	%rd18, %rd17, 3;
	add.s64 	%rd19, %rd1, %rd18;
	ld.global.f64 	%fd43, [%rd19];
	setp.lt.f64 	%p23, %fd43, %fd67;
	selp.b32 	%r70, %r97, %r105, %p23;
	selp.f64 	%fd44, %fd43, %fd67, %p23;
	add.s32 	%r71, %r97, 1;
	ld.global.f64 	%fd45, [%rd19+8];
	setp.lt.f64 	%p24, %fd45, %fd44;
	selp.b32 	%r72, %r71, %r70, %p24;
	selp.f64 	%fd46, %fd45, %fd44, %p24;
	add.s32 	%r73, %r97, 2;
	ld.global.f64 	%fd47, [%rd19+16];
	setp.lt.f64 	%p25, %fd47, %fd46;
	selp.b32 	%r74, %r73, %r72, %p25;
	selp.f64 	%fd48, %fd47, %fd46, %p25;
	add.s32 	%r75, %r97, 3;
	ld.global.f64 	%fd49, [%rd19+24];
	setp.lt.f64 	%p26, %fd49, %fd48;
	selp.b32 	%r76, %r75, %r74, %p26;
	selp.f64 	%fd50, %fd49, %fd48, %p26;
	add.s32 	%r77, %r97, 4;
	ld.global.f64 	%fd51, [%rd19+32];
	setp.lt.f64 	%p27, %fd51, %fd50;
	selp.b32 	%r78, %r77, %r76, %p27;
	selp.f64 	%fd52, %fd51, %fd50, %p27;
	add.s32 	%r79, %r97, 5;
	ld.global.f64 	%fd53, [%rd19+40];
	setp.lt.f64 	%p28, %fd53, %fd52;
	selp.b32 	%r80, %r79, %r78, %p28;
	selp.f64 	%fd54, %fd53, %fd52, %p28;
	add.s32 	%r81, %r97, 6;
	ld.global.f64 	%fd55, [%rd19+48];
	setp.lt.f64 	%p29, %fd55, %fd54;
	selp.b32 	%r82, %r81, %r80, %p29;
	selp.f64 	%fd56, %fd55, %fd54, %p29;
	add.s32 	%r83, %r97, 7;
	ld.global.f64 	%fd57, [%rd19+56];
	setp.lt.f64 	%p30, %fd57, %fd56;
	selp.b32 	%r105, %r83, %r82, %p30;
	selp.f64 	%fd67, %fd57, %fd56, %p30;
	add.s32 	%r97, %r97, 8;
$L__BB18_8:
	setp.eq.s32 	%p31, %r10, 0;
	@%p31 bra 	$L__BB18_14;
	and.b32  	%r16, %r30, 3;
	setp.lt.u32 	%p32, %r10, 4;
	@%p32 bra 	$L__BB18_11;
	cvt.u64.u32 	%rd20, %r97;
	add.s64 	%rd21, %rd3, %rd20;
	shl.b64 	%rd22, %rd21, 3;
	add.s64 	%rd23, %rd1, %rd22;
	ld.global.f64 	%fd58, [%rd23];
	setp.lt.f64 	%p33, %fd58, %fd67;
	selp.b32 	%r85, %r97, %r105, %p33;
	selp.f64 	%fd59, %fd58, %fd67, %p33;
	add.s32 	%r86, %r97, 1;
	ld.global.f64 	%fd60, [%rd23+8];
	setp.lt.f64 	%p34, %fd60, %fd59;
	selp.b32 	%r87, %r86, %r85, %p34;
	selp.f64 	%fd61, %fd60, %fd59, %p34;
	add.s32 	%r88, %r97, 2;
	ld.global.f64 	%fd62, [%rd23+16];
	setp.lt.f64 	%p35, %fd62, %fd61;
	selp.b32 	%r89, %r88, %r87, %p35;
	selp.f64 	%fd63, %fd62, %fd61, %p35;
	add.s32 	%r90, %r97, 3;
	ld.global.f64 	%fd64, [%rd23+24];
	setp.lt.f64 	%p36, %fd64, %fd63;
	selp.b32 	%r105, %r90, %r89, %p36;
	selp.f64 	%fd67, %fd64, %fd63, %p36;
	add.s32 	%r97, %r97, 4;
$L__BB18_11:
	setp.eq.s32 	%p37, %r16, 0;
	@%p37 bra 	$L__BB18_14;
	cvt.u64.u32 	%rd24, %r97;
	add.s64 	%rd25, %rd3, %rd24;
	shl.b64 	%rd26, %rd25, 3;
	add.s64 	%rd31, %rd1, %rd26;
	neg.s32 	%r102, %r16;
$L__BB18_13:
	.pragma "nounroll";
	ld.global.f64 	%fd65, [%rd31];
	setp.lt.f64 	%p38, %fd65, %fd67;
	selp.b32 	%r105, %r97, %r105, %p38;
	selp.f64 	%fd67, %fd65, %fd67, %p38;
	add.s32 	%r97, %r97, 1;
	add.s64 	%rd31, %rd31, 8;
	add.s32 	%r102, %r102, 1;
	setp.ne.s32 	%p39, %r102, 0;
	@%p39 bra 	$L__BB18_13;
$L__BB18_14:
	cvta.to.global.u64 	%rd27, %rd10;
	shl.b64 	%rd28, %rd2, 2;
	add.s64 	%rd29, %rd27, %rd28;
	st.global.u32 	[%rd29], %r105;
$L__BB18_15:
	ret;

}
	// .globl	_Z10labelMins1PiPKdii
.visible .entry _Z10labelMins1PiPKdii(
	.param .u64 .ptr .align 1 _Z10labelMins1PiPKdii_param_0,
	.param .u64 .ptr .align 1 _Z10labelMins1PiPKdii_param_1,
	.param .u32 _Z10labelMins1PiPKdii_param_2,
	.param .u32 _Z10labelMins1PiPKdii_param_3
)
{
	.reg .pred 	%p<40>;
	.reg .b32 	%r<106>;
	.reg .b64 	%rd<32>;
	.reg .b64 	%fd<71>;

	ld.param.u64 	%rd10, [_Z10labelMins1PiPKdii_param_0];
	ld.param.u64 	%rd11, [_Z10labelMins1PiPKdii_param_1];
	ld.param.u32 	%r30, [_Z10labelMins1PiPKdii_param_2];
	ld.param.s32 	%rd12, [_Z10labelMins1PiPKdii_param_3];
	cvta.to.global.u64 	%rd1, %rd11;
	mov.u32 	%r31, %ctaid.x;
	mov.u32 	%r32, %ntid.x;
	mov.u32 	%r33, %tid.x;
	mad.lo.s32 	%r34, %r31, %r32, %r33;
	cvt.u64.u32 	%rd2, %r34;
	setp.ge.s64 	%p1, %rd2, %rd12;
	@%p1 bra 	$L__BB19_15;
	setp.lt.s32 	%p2, %r30, 1;
	mov.b32 	%r105, 0;
	@%p2 bra 	$L__BB19_14;
	cvt.u64.u32 	%rd13, %r30;
	mul.lo.s64 	%rd3, %rd13, %rd2;
	and.b32  	%r1, %r30, 15;
	setp.lt.u32 	%p3, %r30, 16;
	mov.f64 	%fd67, 0d7FEFFFFFFFFFFFFF;
	mov.b32 	%r97, 0;
	mov.u32 	%r105, %r97;
	@%p3 bra 	$L__BB19_5;
	and.b32  	%r97, %r30, 2147483632;
	shl.b64 	%rd14, %rd3, 3;
	add.s64 	%rd15, %rd14, %rd1;
	add.s64 	%rd30, %rd15, 64;
	mov.f64 	%fd67, 0d7FEFFFFFFFFFFFFF;
	mov.b32 	%r91, 0;
	mov.u32 	%r105, %r91;
$L__BB19_4:
	.pragma "nounroll";
	ld.global.nc.f64 	%fd12, [%rd30+-64];
	setp.lt.f64 	%p4, %fd12, %fd67;
	selp.b32 	%r39, %r91, %r105, %p4;
	selp.f64 	%fd13, %fd12, %fd67, %p4;
	ld.global.nc.f64 	%fd14, [%rd30+-56];
	setp.lt.f64 	%p5, %fd14, %fd13;
	add.s32 	%r40, %r91, 1;
	selp.b32 	%r41, %r40, %r39, %p5;
	selp.f64 	%fd15, %fd14, %fd13, %p5;
	ld.global.nc.f64 	%fd16, [%rd30+-48];
	setp.lt.f64 	%p6, %fd16, %fd15;
	add.s32 	%r42, %r91, 2;
	selp.b32 	%r43, %r42, %r41, %p6;
	selp.f64 	%fd17, %fd16, %fd15, %p6;
	ld.global.nc.f64 	%fd18, [%rd30+-40];
	setp.lt.f64 	%p7, %fd18, %fd17;
	add.s32 	%r44, %r91, 3;
	selp.b32 	%r45, %r44, %r43, %p7;
	selp.f64 	%fd19, %fd18, %fd17, %p7;
	ld.global.nc.f64 	%fd20, [%rd30+-32];
	setp.lt.f64 	%p8, %fd20, %fd19;
	add.s32 	%r46, %r91, 4;
	selp.b32 	%r47, %r46, %r45, %p8;
	selp.f64 	%fd21, %fd20, %fd19, %p8;
	ld.global.nc.f64 	%fd22, [%rd30+-24];
	setp.lt.f64 	%p9, %fd22, %fd21;
	add.s32 	%r48, %r91, 5;
	selp.b32 	%r49, %r48, %r47, %p9;
	selp.f64 	%fd23, %fd22, %fd21, %p9;
	ld.global.nc.f64 	%fd24, [%rd30+-16];
	setp.lt.f64 	%p10, %fd24, %fd23;
	add.s32 	%r50, %r91, 6;
	selp.b32 	%r51, %r50, %r49, %p10;
	selp.f64 	%fd25, %fd24, %fd23, %p10;
	ld.global.nc.f64 	%fd26, [%rd30+-8];
	setp.lt.f64 	%p11, %fd26, %fd25;
	add.s32 	%r52, %r91, 7;
	selp.b32 	%r53, %r52, %r51, %p11;
	selp.f64 	%fd27, %fd26, %fd25, %p11;
	ld.global.nc.f64 	%fd28, [%rd30];
	setp.lt.f64 	%p12, %fd28, %fd27;
	add.s32 	%r54, %r91, 8;
	selp.b32 	%r55, %r54, %r53, %p12;
	selp.f64 	%fd29, %fd28, %fd27, %p12;
	ld.global.nc.f64 	%fd30, [%rd30+8];
	setp.lt.f64 	%p13, %fd30, %fd29;
	add.s32 	%r56, %r91, 9;
	selp.b32 	%r57, %r56, %r55, %p13;
	selp.f64 	%fd31, %fd30, %fd29, %p13;
	ld.global.nc.f64 	%fd32, [%rd30+16];
	setp.lt.f64 	%p14, %fd32, %fd31;
	add.s32 	%r58, %r91, 10;
	selp.b32 	%r59, %r58, %r57, %p14;
	selp.f64 	%fd33, %fd32, %fd31, %p14;
	ld.global.nc.f64 	%fd34, [%rd30+24];
	setp.lt.f64 	%p15, %fd34, %fd33;
	add.s32 	%r60, %r91, 11;
	selp.b32 	%r61, %r60, %r59, %p15;
	selp.f64 	%fd35, %fd34, %fd33, %p15;
	ld.global.nc.f64 	%fd36, [%rd30+32];
	setp.lt.f64 	%p16, %fd36, %fd35;
	add.s32 	%r62, %r91, 12;
	selp.b32 	%r63, %r62, %r61, %p16;
	selp.f64 	%fd37, %fd36, %fd35, %p16;
	ld.global.nc.f64 	%fd38, [%rd30+40];
	setp.lt.f64 	%p17, %fd38, %fd37;
	add.s32 	%r64, %r91, 13;
	selp.b32 	%r65, %r64, %r63, %p17;
	selp.f64 	%fd39, %fd38, %fd37, %p17;
	ld.global.nc.f64 	%fd40, [%rd30+48];
	setp.lt.f64 	%p18, %fd40, %fd39;
	add.s32 	%r66, %r91, 14;
	selp.b32 	%r67, %r66, %r65, %p18;
	selp.f64 	%fd41, %fd40, %fd39, %p18;
	ld.global.nc.f64 	%fd42, [%rd30+56];
	setp.lt.f64 	%p19, %fd42, %fd41;
	add.s32 	%r68, %r91, 15;
	selp.b32 	%r105, %r68, %r67, %p19;
	selp.f64 	%fd67, %fd42, %fd41, %p19;
	add.s64 	%rd30, %rd30, 128;
	add.s32 	%r91, %r91, 16;
	setp.ne.s32 	%p20, %r91, %r97;
	@%p20 bra 	$L__BB19_4;
$L__BB19_5:
	setp.eq.s32 	%p21, %r1, 0;
	@%p21 bra 	$L__BB19_14;
	and.b32  	%r10, %r30, 7;
	setp.lt.u32 	%p22, %r1, 8;
	@%p22 bra 	$L__BB19_8;
	cvt.u64.u32 	%rd16, %r97;
	add.s64 	%rd17, %rd3, %rd16;
	shl.b64 	%rd18, %rd17, 3;
	add.s64 	%rd19, %rd1, %rd18;
	ld.global.nc.f64 	%fd43, [%rd19];
	setp.lt.f64 	%p23, %fd43, %fd67;
	selp.b32 	%r70, %r97, %r105, %p23;
	selp.f64 	%fd44, %fd43, %fd67, %p23;
	add.s32 	%r71, %r97, 1;
	ld.global.nc.f64 	%fd45, [%rd19+8];
	setp.lt.f64 	%p24, %fd45, %fd44;
	selp.b32 	%r72, %r71, %r70, %p24;
	selp.f64 	%fd46, %fd45, %fd44, %p24;
	add.s32 	%r73, %r97, 2;
	ld.global.nc.f64 	%fd47, [%rd19+16];
	setp.lt.f64 	%p25, %fd47, %fd46;
	selp.b32 	%r74, %r73, %r72, %p25;
	selp.f64 	%fd48, %fd47, %fd46, %p25;
	add.s32 	%r75, %r97, 3;
	ld.global.nc.f64 	%fd49, [%rd19+24];
	setp.lt.f64 	%p26, %fd49, %fd48;
	selp.b32 	%r76, %r75, %r74, %p26;
	selp.f64 	%fd50, %fd49, %fd48, %p26;
	add.s32 	%r77, %r97, 4;
	ld.global.nc.f64 	%fd51, [%rd19+32];
	setp.lt.f64 	%p27, %fd51, %fd50;
	selp.b32 	%r78, %r77, %r76, %p27;
	selp.f64 	%fd52, %fd51, %fd50, %p27;
	add.s32 	%r79, %r97, 5;
	ld.global.nc.f64 	%fd53, [%rd19+40];
	setp.lt.f64 	%p28, %fd53, %fd52;
	selp.b32 	%r80, %r79, %r78, %p28;
	selp.f64 	%fd54, %fd53, %fd52, %p28;
	add.s32 	%r81, %r97, 6;
	ld.global.nc.f64 	%fd55, [%rd19+48];
	setp.lt.f64 	%p29, %fd55, %fd54;
	selp.b32 	%r82, %r81, %r80, %p29;
	selp.f64 	%fd56, %fd55, %fd54, %p29;
	add.s32 	%r83, %r97, 7;
	ld.global.nc.f64 	%fd57, [%rd19+56];
	setp.lt.f64 	%p30, %fd57, %fd56;
	selp.b32 	%r105, %r83, %r82, %p30;
	selp.f64 	%fd67, %fd57, %fd56, %p30;
	add.s32 	%r97, %r97, 8;
$L__BB19_8:
	setp.eq.s32 	%p31, %r10, 0;
	@%p31 bra 	$L__BB19_14;
	and.b32  	%r16, %r30, 3;
	setp.lt.u32 	%p32, %r10, 4;
	@%p32 bra 	$L__BB19_11;
	cvt.u64.u32 	%rd20, %r97;
	add.s64 	%rd21, %rd3, %rd20;
	shl.b64 	%rd22, %rd21, 3;
	add.s64 	%rd23, %rd1, %rd22;
	ld.global.nc.f64 	%fd58, [%rd23];
	setp.lt.f64 	%p33, %fd58, %fd67;
	selp.b32 	%r85, %r97, %r105, %p33;
	selp.f64 	%fd59, %fd58, %fd67, %p33;
	add.s32 	%r86, %r97, 1;
	ld.global.nc.f64 	%fd60, [%rd23+8];
	setp.lt.f64 	%p34, %fd60, %fd59;
	selp.b32 	%r87, %r86, %r85, %p34;
	selp.f64 	%fd61, %fd60, %fd59, %p34;
	add.s32 	%r88, %r97, 2;
	ld.global.nc.f64 	%fd62, [%rd23+16];
	setp.lt.f64 	%p35, %fd62, %fd61;
	selp.b32 	%r89, %r88, %r87, %p35;
	selp.f64 	%fd63, %fd62, %fd61, %p35;
	add.s32 	%r90, %r97, 3;
	ld.global.nc.f64 	%fd64, [%rd23+24];
	setp.lt.f64 	%p36, %fd64, %fd63;
	selp.b32 	%r105, %r90, %r89, %p36;
	selp.f64 	%fd67, %fd64, %fd63, %p36;
	add.s32 	%r97, %r97, 4;
$L__BB19_11:
	setp.eq.s32 	%p37, %r16, 0;
	@%p37 bra 	$L__BB19_14;
	cvt.u64.u32 	%rd24, %r97;
	add.s64 	%rd25, %rd3, %rd24;
	shl.b64 	%rd26, %rd25, 3;
	add.s64 	%rd31, %rd1, %rd26;
	neg.s32 	%r102, %r16;
$L__BB19_13:
	.pragma "nounroll";
	ld.global.nc.f64 	%fd65, [%rd31];
	setp.lt.f64 	%p38, %fd65, %fd67;
	selp.b32 	%r105, %r97, %r105, %p38;
	selp.f64 	%fd67, %fd65, %fd67, %p38;
	add.s32 	%r97, %r97, 1;
	add.s64 	%rd31, %rd31, 8;
	add.s32 	%r102, %r102, 1;
	setp.ne.s32 	%p39, %r102, 0;
	@%p39 bra 	$L__BB19_13;
$L__BB19_14:
	cvta.to.global.u64 	%rd27, %rd10;
	shl.b64 	%rd28, %rd2, 2;
	add.s64 	%rd29, %rd27, %rd28;
	st.global.u32 	[%rd29], %r105;
$L__BB19_15:
	ret;

}
	// .globl	_Z19vectorLabelDistancePdS_S_iiiPi
.visible .entry _Z19vectorLabelDistancePdS_S_iiiPi(
	.param .u64 .ptr .align 1 _Z19vectorLabelDistancePdS_S_iiiPi_param_0,
	.param .u64 .ptr .align 1 _Z19vectorLabelDistancePdS_S_iiiPi_param_1,
	.param .u64 .ptr .align 1 _Z19vectorLabelDistancePdS_S_iiiPi_param_2,
	.param .u32 _Z19vectorLabelDistancePdS_S_iiiPi_param_3,
	.param .u32 _Z19vectorLabelDistancePdS_S_iiiPi_param_4,
	.param .u32 _Z19vectorLabelDistancePdS_S_iiiPi_param_5,
	.param .u64 .ptr .align 1 _Z19vectorLabelDistancePdS_S_iiiPi_param_6
)
{
	.reg .pred 	%p<60>;
	.reg .b32 	%r<150>;
	.reg .b64 	%rd<103>;
	.reg .b64 	%fd<153>;

	ld.param.u64 	%rd21, [_Z19vectorLabelDistancePdS_S_iiiPi_param_0];
	ld.param.u64 	%rd22, [_Z19vectorLabelDistancePdS_S_iiiPi_param_1];
	ld.param.u64 	%rd23, [_Z19vectorLabelDistancePdS_S_iiiPi_param_2];
	ld.param.u32 	%r53, [_Z19vectorLabelDistancePdS_S_iiiPi_param_3];
	ld.param.u32 	%r54, [_Z19vectorLabelDistancePdS_S_iiiPi_param_4];
	ld.param.s32 	%rd24, [_Z19vectorLabelDistancePdS_S_iiiPi_param_5];
	cvta.to.global.u64 	%rd1, %rd21;
	cvta.to.global.u64 	%rd2, %rd22;
	cvta.to.global.u64 	%rd3, %rd23;
	mov.u32 	%r55, %ctaid.x;
	mov.u32 	%r56, %ntid.x;
	mov.u32 	%r57, %tid.x;
	mad.lo.s32 	%r58, %r55, %r56, %r57;
	cvt.u64.u32 	%rd4, %r58;
	setp.ge.s64 	%p1, %rd4, %rd24;
	setp.lt.s32 	%p2, %r53, 1;
	or.pred  	%p3, %p1, %p2;
	@%p3 bra 	$L__BB20_26;
	setp.lt.s32 	%p4, %r54, 1;
	cvt.u64.u32 	%rd25, %r54;
	mul.lo.s64 	%rd5, %rd25, %rd4;
	cvt.u64.u32 	%rd26, %r53;
	mul.lo.s64 	%rd6, %rd26, %rd4;
	@%p4 bra 	$L__BB20_15;
	and.b32  	%r1, %r54, 7;
	and.b32  	%r2, %r54, 2147483640;
	neg.s32 	%r3, %r2;
	mov.b32 	%r126, 0;
$L__BB20_3:
	setp.lt.u32 	%p13, %r54, 8;
	mul.lo.s32 	%r5, %r126, %r54;
	mov.f64 	%fd147, 0d0000000000000000;
	mov.b32 	%r129, 0;
	@%p13 bra 	$L__BB20_6;
	shl.b64 	%rd47, %rd5, 3;
	add.s64 	%rd48, %rd47, %rd1;
	add.s64 	%rd99, %rd48, 32;
	mul.wide.u32 	%rd49, %r5, 8;
	add.s64 	%rd50, %rd2, %rd49;
	add.s64 	%rd100, %rd50, 32;
	mov.f64 	%fd147, 0d0000000000000000;
	mov.u32 	%r127, %r3;
$L__BB20_5:
	.pragma "nounroll";
	ld.global.f64 	%fd25, [%rd100+-32];
	ld.global.f64 	%fd26, [%rd99+-32];
	sub.f64 	%fd27, %fd25, %fd26;
	fma.rn.f64 	%fd28, %fd27, %fd27, %fd147;
	ld.global.f64 	%fd29, [%rd100+-24];
	ld.global.f64 	%fd30, [%rd99+-24];
	sub.f64 	%fd31, %fd29, %fd30;
	fma.rn.f64 	%fd32, %fd31, %fd31, %fd28;
	ld.global.f64 	%fd33, [%rd100+-16];
	ld.global.f64 	%fd34, [%rd99+-16];
	sub.f64 	%fd35, %fd33, %fd34;
	fma.rn.f64 	%fd36, %fd35, %fd35, %fd32;
	ld.global.f64 	%fd37, [%rd100+-8];
	ld.global.f64 	%fd38, [%rd99+-8];
	sub.f64 	%fd39, %fd37, %fd38;
	fma.rn.f64 	%fd40, %fd39, %fd39, %fd36;
	ld.global.f64 	%fd41, [%rd100];
	ld.global.f64 	%fd42, [%rd99];
	sub.f64 	%fd43, %fd41, %fd42;
	fma.rn.f64 	%fd44, %fd43, %fd43, %fd40;
	ld.global.f64 	%fd45, [%rd100+8];
	ld.global.f64 	%fd46, [%rd99+8];
	sub.f64 	%fd47, %fd45, %fd46;
	fma.rn.f64 	%fd48, %fd47, %fd47, %fd44;
	ld.global.f64 	%fd49, [%rd100+16];
	ld.global.f64 	%fd50, [%rd99+16];
	sub.f64 	%fd51, %fd49, %fd50;
	fma.rn.f64 	%fd52, %fd51, %fd51, %fd48;
	ld.global.f64 	%fd53, [%rd100+24];
	ld.global.f64 	%fd54, [%rd99+24];
	sub.f64 	%fd55, %fd53, %fd54;
	fma.rn.f64 	%fd147, %fd55, %fd55, %fd52;
	add.s32 	%r127, %r127, 8;
	add.s64 	%rd100, %rd100, 64;
	add.s64 	%rd99, %rd99, 64;
	setp.ne.s32 	%p14, %r127, 0;
	mov.u32 	%r129, %r2;
	@%p14 bra 	$L__BB20_5;
$L__BB20_6:
	setp.eq.s32 	%p15, %r1, 0;
	@%p15 bra 	$L__BB20_14;
	add.s32 	%r64, %r1, -1;
	setp.lt.u32 	%p16, %r64, 3;
	@%p16 bra 	$L__BB20_9;
	add.s32 	%r65, %r129, %r5;
	mul.wide.u32 	%rd51, %r65, 8;
	add.s64 	%rd52, %rd2, %rd51;
	ld.global.f64 	%fd57, [%rd52];
	cvt.u64.u32 	%rd53, %r129;
	add.s64 	%rd54, %rd5, %rd53;
	shl.b64 	%rd55, %rd54, 3;
	add.s64 	%rd56, %rd1, %rd55;
	ld.global.f64 	%fd58, [%rd56];
	sub.f64 	%fd59, %fd57, %fd58;
	fma.rn.f64 	%fd60, %fd59, %fd59, %fd147;
	cvt.u64.u32 	%rd57, %r5;
	add.s64 	%rd58, %rd53, %rd57;
	shl.b64 	%rd59, %rd58, 3;
	add.s64 	%rd60, %rd2, %rd59;
	ld.global.f64 	%fd61, [%rd60+8];
	ld.global.f64 	%fd62, [%rd56+8];
	sub.f64 	%fd63, %fd61, %fd62;
	fma.rn.f64 	%fd64, %fd63, %fd63, %fd60;
	ld.global.f64 	%fd65, [%rd60+16];
	ld.global.f64 	%fd66, [%rd56+16];
	sub.f64 	%fd67, %fd65, %fd66;
	fma.rn.f64 	%fd68, %fd67, %fd67, %fd64;
	ld.global.f64 	%fd69, [%rd60+24];
	ld.global.f64 	%fd70, [%rd56+24];
	sub.f64 	%fd71, %fd69, %fd70;
	fma.rn.f64 	%fd147, %fd71, %fd71, %fd68;
	add.s32 	%r129, %r129, 4;
$L__BB20_9:
	and.b32  	%r66, %r54, 3;
	setp.eq.s32 	%p17, %r66, 0;
	@%p17 bra 	$L__BB20_14;
	setp.eq.s32 	%p18, %r66, 1;
	@%p18 bra 	$L__BB20_12;
	add.s32 	%r67, %r129, %r5;
	mul.wide.u32 	%rd61, %r67, 8;
	add.s64 	%rd62, %rd2, %rd61;
	ld.global.f64 	%fd73, [%rd62];
	cvt.u64.u32 	%rd63, %r129;
	add.s64 	%rd64, %rd5, %rd63;
	shl.b64 	%rd65, %rd64, 3;
	add.s64 	%rd66, %rd1, %rd65;
	ld.global.f64 	%fd74, [%rd66];
	sub.f64 	%fd75, %fd73, %fd74;
	fma.rn.f64 	%fd76, %fd75, %fd75, %fd147;
	cvt.u64.u32 	%rd67, %r5;
	add.s64 	%rd68, %rd63, %rd67;
	shl.b64 	%rd69, %rd68, 3;
	add.s64 	%rd70, %rd2, %rd69;
	ld.global.f64 	%fd77, [%rd70+8];
	ld.global.f64 	%fd78, [%rd66+8];
	sub.f64 	%fd79, %fd77, %fd78;
	fma.rn.f64 	%fd147, %fd79, %fd79, %fd76;
	add.s32 	%r129, %r129, 2;
$L__BB20_12:
	and.b32  	%r68, %r54, 1;
	setp.eq.b32 	%p19, %r68, 1;
	not.pred 	%p20, %p19;
	@%p20 bra 	$L__BB20_14;
	add.s32 	%r69, %r129, %r5;
	mul.wide.u32 	%rd71, %r69, 8;
	add.s64 	%rd72, %rd2, %rd71;
	ld.global.f64 	%fd80, [%rd72];
	cvt.u64.u32 	%rd73, %r129;
	add.s64 	%rd74, %rd5, %rd73;
	shl.b64 	%rd75, %rd74, 3;
	add.s64 	%rd76, %rd1, %rd75;
	ld.global.f64 	%fd81, [%rd76];
	sub.f64 	%fd82, %fd80, %fd81;
	fma.rn.f64 	%fd147, %fd82, %fd82, %fd147;
$L__BB20_14:
	sqrt.rn.f64 	%fd83, %fd147;
	cvt.u64.u32 	%rd77, %r126;
	add.s64 	%rd78, %rd6, %rd77;
	shl.b64 	%rd79, %rd78, 3;
	add.s64 	%rd80, %rd3, %rd79;
	st.global.f64 	[%rd80], %fd83;
	add.s32 	%r126, %r126, 1;
	setp.eq.s32 	%p21, %r126, %r53;
	@%p21 bra 	$L__BB20_26;
	bra.uni 	$L__BB20_3;
$L__BB20_15:
	and.b32  	%r14, %r53, 7;
	setp.lt.u32 	%p5, %r53, 8;
	mov.b32 	%r133, 0;
	@%p5 bra 	$L__BB20_18;
	and.b32  	%r133, %r53, 2147483640;
	mov.b32 	%r131, 0;
$L__BB20_17:
	.pragma "nounroll";
	cvt.u64.u32 	%rd27, %r131;
	add.s64 	%rd28, %rd6, %rd27;
	shl.b64 	%rd29, %rd28, 3;
	add.s64 	%rd30, %rd3, %rd29;
	mov.b64 	%rd31, 0;
	st.global.u64 	[%rd30], %rd31;
	st.global.u64 	[%rd30+8], %rd31;
	st.global.u64 	[%rd30+16], %rd31;
	st.global.u64 	[%rd30+24], %rd31;
	st.global.u64 	[%rd30+32], %rd31;
	st.global.u64 	[%rd30+40], %rd31;
	st.global.u64 	[%rd30+48], %rd31;
	st.global.u64 	[%rd30+56], %rd31;
	add.s32 	%r131, %r131, 8;
	setp.ne.s32 	%p6, %r131, %r133;
	@%p6 bra 	$L__BB20_17;
$L__BB20_18:
	setp.eq.s32 	%p7, %r14, 0;
	@%p7 bra 	$L__BB20_26;
	and.b32  	%r19, %r53, 3;
	setp.lt.u32 	%p8, %r14, 4;
	@%p8 bra 	$L__BB20_21;
	cvt.u64.u32 	%rd32, %r133;
	add.s64 	%rd33, %rd6, %rd32;
	shl.b64 	%rd34, %rd33, 3;
	add.s64 	%rd35, %rd3, %rd34;
	mov.b64 	%rd36, 0;
	st.global.u64 	[%rd35], %rd36;
	st.global.u64 	[%rd35+8], %rd36;
	st.global.u64 	[%rd35+16], %rd36;
	st.global.u64 	[%rd35+24], %rd36;
	add.s32 	%r133, %r133, 4;
$L__BB20_21:
	setp.eq.s32 	%p9, %r19, 0;
	@%p9 bra 	$L__BB20_26;
	setp.eq.s32 	%p10, %r19, 1;
	@%p10 bra 	$L__BB20_24;
	cvt.u64.u32 	%rd37, %r133;
	add.s64 	%rd38, %rd6, %rd37;
	shl.b64 	%rd39, %rd38, 3;
	add.s64 	%rd40, %rd3, %rd39;
	mov.b64 	%rd41, 0;
	st.global.u64 	[%rd40], %rd41;
	st.global.u64 	[%rd40+8], %rd41;
	add.s32 	%r133, %r133, 2;
$L__BB20_24:
	and.b32  	%r61, %r53, 1;
	setp.eq.b32 	%p11, %r61, 1;
	not.pred 	%p12, %p11;
	@%p12 bra 	$L__BB20_26;
	cvt.u64.u32 	%rd42, %r133;
	add.s64 	%rd43, %rd6, %rd42;
	shl.b64 	%rd44, %rd43, 3;
	add.s64 	%rd45, %rd3, %rd44;
	mov.b64 	%rd46, 0;
	st.global.u64 	[%rd45], %rd46;
$L__BB20_26:
	setp.lt.s32 	%p22, %r53, 1;
	mov.b32 	%r149, 0;
	@%p22 bra 	$L__BB20_39;
	cvt.u64.u32 	%rd81, %r53;
	mul.lo.s64 	%rd13, %rd81, %rd4;
	and.b32  	%r24, %r53, 15;
	setp.lt.u32 	%p23, %r53, 16;
	mov.f64 	%fd149, 0d7FEFFFFFFFFFFFFF;
	mov.b32 	%r141, 0;
	mov.u32 	%r149, %r141;
	@%p23 bra 	$L__BB20_30;
	and.b32  	%r141, %r53, 2147483632;
	shl.b64 	%rd82, %rd13, 3;
	add.s64 	%rd83, %rd82, %rd3;
	add.s64 	%rd101, %rd83, 64;
	mov.f64 	%fd149, 0d7FEFFFFFFFFFFFFF;
	mov.b32 	%r135, 0;
	mov.u32 	%r149, %r135;
$L__BB20_29:
	.pragma "nounroll";
	ld.global.f64 	%fd86, [%rd101+-64];
	setp.lt.f64 	%p24, %fd86, %fd149;
	selp.b32 	%r74, %r135, %r149, %p24;
	selp.f64 	%fd87, %fd86, %fd149, %p24;
	ld.global.f64 	%fd88, [%rd101+-56];
	setp.lt.f64 	%p25, %fd88, %fd87;
	add.s32 	%r75, %r135, 1;
	selp.b32 	%r76, %r75, %r74, %p25;
	selp.f64 	%fd89, %fd88, %fd87, %p25;
	ld.global.f64 	%fd90, [%rd101+-48];
	setp.lt.f64 	%p26, %fd90, %fd89;
	add.s32 	%r77, %r135, 2;
	selp.b32 	%r78, %r77, %r76, %p26;
	selp.f64 	%fd91, %fd90, %fd89, %p26;
	ld.global.f64 	%fd92, [%rd101+-40];
	setp.lt.f64 	%p27, %fd92, %fd91;
	add.s32 	%r79, %r135, 3;
	selp.b32 	%r80, %r79, %r78, %p27;
	selp.f64 	%fd93, %fd92, %fd91, %p27;
	ld.global.f64 	%fd94, [%rd101+-32];
	setp.lt.f64 	%p28, %fd94, %fd93;
	add.s32 	%r81, %r135, 4;
	selp.b32 	%r82, %r81, %r80, %p28;
	selp.f64 	%fd95, %fd94, %fd93, %p28;
	ld.global.f64 	%fd96, [%rd101+-24];
	setp.lt.f64 	%p29, %fd96, %fd95;
	add.s32 	%r83, %r135, 5;
	selp.b32 	%r84, %r83, %r82, %p29;
	selp.f64 	%fd97, %fd96, %fd95, %p29;
	ld.global.f64 	%fd98, [%rd101+-16];
	setp.lt.f64 	%p30, %fd98, %fd97;
	add.s32 	%r85, %r135, 6;
	selp.b32 	%r86, %r85, %r84, %p30;
	selp.f64 	%fd99, %fd98, %fd97, %p30;
	ld.global.f64 	%fd100, [%rd101+-8];
	setp.lt.f64 	%p31, %fd100, %fd99;
	add.s32 	%r87, %r135, 7;
	selp.b32 	%r88, %r87, %r86, %p31;
	selp.f64 	%fd101, %fd100, %fd99, %p31;
	ld.global.f64 	%fd102, [%rd101];
	setp.lt.f64 	%p32, %fd102, %fd101;
	add.s32 	%r89, %r135, 8;
	selp.b32 	%r90, %r89, %r88, %p32;
	selp.f64 	%fd103, %fd102, %fd101, %p32;
	ld.global.f64 	%fd104, [%rd101+8];
	setp.lt.f64 	%p33, %fd104, %fd103;
	add.s32 	%r91, %r135, 9;
	selp.b32 	%r92, %r91, %r90, %p33;
	selp.f64 	%fd105, %fd104, %fd103, %p33;
	ld.global.f64 	%fd106, [%rd101+16];
	setp.lt.f64 	%p34, %fd106, %fd105;
	add.s32 	%r93, %r135, 10;
	selp.b32 	%r94, %r93, %r92, %p34;
	selp.f64 	%fd107, %fd106, %fd105, %p34;
	ld.global.f64 	%fd108, [%rd101+24];
	setp.lt.f64 	%p35, %fd108, %fd107;
	add.s32 	%r95, %r135, 11;
	selp.b32 	%r96, %r95, %r94, %p35;
	selp.f64 	%fd109, %fd108, %fd107, %p35;
	ld.global.f64 	%fd110, [%rd101+32];
	setp.lt.f64 	%p36, %fd110, %fd109;
	add.s32 	%r97, %r135, 12;
	selp.b32 	%r98, %r97, %r96, %p36;
	selp.f64 	%fd111, %fd110, %fd109, %p36;
	ld.global.f64 	%fd112, [%rd101+40];
	setp.lt.f64 	%p37, %fd112, %fd111;
	add.s32 	%r99, %r135, 13;
	selp.b32 	%r100, %r99, %r98, %p37;
	selp.f64 	%fd113, %fd112, %fd111, %p37;
	ld.global.f64 	%fd114, [%rd101+48];
	setp.lt.f64 	%p38, %fd114, %fd113;
	add.s32 	%r101, %r135, 14;
	selp.b32 	%r102, %r101, %r100, %p38;
	selp.f64 	%fd115, %fd114, %fd113, %p38;
	ld.global.f64 	%fd116, [%rd101+56];
	setp.lt.f64 	%p39, %fd116, %fd115;
	add.s32 	%r103, %r135, 15;
	selp.b32 	%r149, %r103, %r102, %p39;
	selp.f64 	%fd149, %fd116, %fd115, %p39;
	add.s64 	%rd101, %rd101, 128;
	add.s32 	%r135, %r135, 16;
	setp.ne.s32 	%p40, %r135, %r141;
	@%p40 bra 	$L__BB20_29;
$L__BB20_30:
	setp.eq.s32 	%p41, %r24, 0;
	@%p41 bra 	$L__BB20_39;
	and.b32  	%r33, %r53, 7;
	setp.lt.u32 	%p42, %r24, 8;
	@%p42 bra 	$L__BB20_33;
	cvt.u64.u32 	%rd84, %r141;
	add.s64 	%rd85, %rd13, %rd84;
	shl.b64 	%rd86, %rd85, 3;
	add.s64 	%rd87, %rd3, %rd86;
	ld.global.f64 	%fd117, [%rd87];
	setp.lt.f64 	%p43, %fd117, %fd149;
	selp.b32 	%r105, %r141, %r149, %p43;
	selp.f64 	%fd118, %fd117, %fd149, %p43;
	add.s32 	%r106, %r141, 1;
	ld.global.f64 	%fd119, [%rd87+8];
	setp.lt.f64 	%p44, %fd119, %fd118;
	selp.b32 	%r107, %r106, %r105, %p44;
	selp.f64 	%fd120, %fd119, %fd118, %p44;
	add.s32 	%r108, %r141, 2;
	ld.global.f64 	%fd121, [%rd87+16];
	setp.lt.f64 	%p45, %fd121, %fd120;
	selp.b32 	%r109, %r108, %r107, %p45;
	selp.f64 	%fd122, %fd121, %fd120, %p45;
	add.s32 	%r110, %r141, 3;
	ld.global.f64 	%fd123, [%rd87+24];
	setp.lt.f64 	%p46, %fd123, %fd122;
	selp.b32 	%r111, %r110, %r109, %p46;
	selp.f64 	%fd124, %fd123, %fd122, %p46;
	add.s32 	%r112, %r141, 4;
	ld.global.f64 	%fd125, [%rd87+32];
	setp.lt.f64 	%p47, %fd125, %fd124;
	selp.b32 	%r113, %r112, %r111, %p47;
	selp.f64 	%fd126, %fd125, %fd124, %p47;
	add.s32 	%r114, %r141, 5;
	ld.global.f64 	%fd127, [%rd87+40];
	setp.lt.f64 	%p48, %fd127, %fd126;
	selp.b32 	%r115, %r114, %r113, %p48;
	selp.f64 	%fd128, %fd127, %fd126, %p48;
	add.s32 	%r116, %r141, 6;
	ld.global.f64 	%fd129, [%rd87+48];
	setp.lt.f64 	%p49, %fd129, %fd128;
	selp.b32 	%r117, %r116, %r115, %p49;
	selp.f64 	%fd130, %fd129, %fd128, %p49;
	add.s32 	%r118, %r141, 7;
	ld.global.f64 	%fd131, [%rd87+56];
	setp.lt.f64 	%p50, %fd131, %fd130;
	selp.b32 	%r149, %r118, %r117, %p50;
	selp.f64 	%fd149, %fd131, %fd130, %p50;
	add.s32 	%r141, %r141, 8;
$L__BB20_33:
	setp.eq.s32 	%p51, %r33, 0;
	@%p51 bra 	$L__BB20_39;
	and.b32  	%r39, %r53, 3;
	setp.lt.u32 	%p52, %r33, 4;
	@%p52 bra 	$L__BB20_36;
	cvt.u64.u32 	%rd88, %r141;
	add.s64 	%rd89, %rd13, %rd88;
	shl.b64 	%rd90, %rd89, 3;
	add.s64 	%rd91, %rd3, %rd90;
	ld.global.f64 	%fd132, [%rd91];
	setp.lt.f64 	%p53, %fd132, %fd149;
	selp.b32 	%r120, %r141, %r149, %p53;
	selp.f64 	%fd133, %fd132, %fd149, %p53;
	add.s32 	%r121, %r141, 1;
	ld.global.f64 	%fd134, [%rd91+8];
	setp.lt.f64 	%p54, %fd134, %fd133;
	selp.b32 	%r122, %r121, %r120, %p54;
	selp.f64 	%fd135, %fd134, %fd133, %p54;
	add.s32 	%r123, %r141, 2;
	ld.global.f64 	%fd136, [%rd91+16];
	setp.lt.f64 	%p55, %fd136, %fd135;
	selp.b32 	%r124, %r123, %r122, %p55;
	selp.f64 	%fd137, %fd136, %fd135, %p55;
	add.s32 	%r125, %r141, 3;
	ld.global.f64 	%fd138, [%rd91+24];
	setp.lt.f64 	%p56, %fd138, %fd137;
	selp.b32 	%r149, %r125, %r124, %p56;
	selp.f64 	%fd149, %fd138, %fd137, %p56;
	add.s32 	%r141, %r141, 4;
$L__BB20_36:
	setp.eq.s32 	%p57, %r39, 0;
	@%p57 bra 	$L__BB20_39;
	cvt.u64.u32 	%rd92, %r141;
	add.s64 	%rd93, %rd13, %rd92;
	shl.b64 	%rd94, %rd93, 3;
	add.s64 	%rd102, %rd3, %rd94;
	neg.s32 	%r146, %r39;
$L__BB20_38:
	.pragma "nounroll";
	ld.global.f64 	%fd139, [%rd102];
	setp.lt.f64 	%p58, %fd139, %fd149;
	selp.b32 	%r149, %r141, %r149, %p58;
	selp.f64 	%fd149, %fd139, %fd149, %p58;
	add.s32 	%r141, %r141, 1;
	add.s64 	%rd102, %rd102, 8;
	add.s32 	%r146, %r146, 1;
	setp.ne.s32 	%p59, %r146, 0;
	@%p59 bra 	$L__BB20_38;
$L__BB20_39:
	ld.param.u64 	%rd98, [_Z19vectorLabelDistancePdS_S_iiiPi_param_6];
	cvta.to.global.u64 	%rd95, %rd98;
	shl.b64 	%rd96, %rd4, 2;
	add.s64 	%rd97, %rd95, %rd96;
	st.global.u32 	[%rd97], %r149;
	ret;

}
	// .globl	_Z20vectorLabelDistance1PKdPdS1_iiiPi
.visible .entry _Z20vectorLabelDistance1PKdPdS1_iiiPi(
	.param .u64 .ptr .align 1 _Z20vectorLabelDistance1PKdPdS1_iiiPi_param_0,
	.param .u64 .ptr .align 1 _Z20vectorLabelDistance1PKdPdS1_iiiPi_param_1,
	.param .u64 .ptr .align 1 _Z20vectorLabelDistance1PKdPdS1_iiiPi_param_2,
	.param .u32 _Z20vectorLabelDistance1PKdPdS1_iiiPi_param_3,
	.param .u32 _Z20vectorLabelDistance1PKdPdS1_iiiPi_param_4,
	.param .u32 _Z20vectorLabelDistance1PKdPdS1_iiiPi_param_5,
	.param .u64 .ptr .align 1 _Z20vectorLabelDistance1PKdPdS1_iiiPi_param_6
)
{
	.reg .pred 	%p<60>;
	.reg .b32 	%r<150>;
	.reg .b64 	%rd<103>;
	.reg .b64 	%fd<153>;

	ld.param.u64 	%rd21, [_Z20vectorLabelDistance1PKdPdS1_iiiPi_param_0];
	ld.param.u64 	%rd22, [_Z20vectorLabelDistance1PKdPdS1_iiiPi_param_1];
	ld.param.u64 	%rd23, [_Z20vectorLabelDistance1PKdPdS1_iiiPi_param_2];
	ld.param.u32 	%r53, [_Z20vectorLabelDistance1PKdPdS1_iiiPi_param_3];
	ld.param.u32 	%r54, [_Z20vectorLabelDistance1PKdPdS1_iiiPi_param_4];
	ld.param.s32 	%rd24, [_Z20vectorLabelDistance1PKdPdS1_iiiPi_param_5];
	cvta.to.global.u64 	%rd1, %rd21;
	cvta.to.global.u64 	%rd2, %rd22;
	cvta.to.global.u64 	%rd3, %rd23;
	mov.u32 	%r55, %ctaid.x;
	mov.u32 	%r56, %ntid.x;
	mov.u32 	%r57, %tid.x;
	mad.lo.s32 	%r58, %r55, %r56, %r57;
	cvt.u64.u32 	%rd4, %r58;
	setp.ge.s64 	%p1, %rd4, %rd24;
	setp.lt.s32 	%p2, %r53, 1;
	or.pred  	%p3, %p1, %p2;
	@%p3 bra 	$L__BB21_26;
	setp.lt.s32 	%p4, %r54, 1;
	cvt.u64.u32 	%rd25, %r54;
	mul.lo.s64 	%rd5, %rd25, %rd4;
	cvt.u64.u32 	%rd26, %r53;
	mul.lo.s64 	%rd6, %rd26, %rd4;
	@%p4 bra 	$L__BB21_15;
	and.b32  	%r1, %r54, 7;
	and.b32  	%r2, %r54, 2147483640;
	neg.s32 	%r3, %r2;
	mov.b32 	%r126, 0;
$L__BB21_3:
	setp.lt.u32 	%p13, %r54, 8;
	mul.lo.s32 	%r5, %r126, %r54;
	mov.f64 	%fd147, 0d0000000000000000;
	mov.b32 	%r129, 0;
	@%p13 bra 	$L__BB21_6;
	shl.b64 	%rd47, %rd5, 3;
	add.s64 	%rd48, %rd47, %rd1;
	add.s64 	%rd99, %rd48, 32;
	mul.wide.u32 	%rd49, %r5, 8;
	add.s64 	%rd50, %rd2, %rd49;
	add.s64 	%rd100, %rd50, 32;
	mov.f64 	%fd147, 0d0000000000000000;
	mov.u32 	%r127, %r3;
$L__BB21_5:
	.pragma "nounroll";
	ld.global.nc.f64 	%fd25, [%rd100+-32];
	ld.global.nc.f64 	%fd26, [%rd99+-32];
	sub.f64 	%fd27, %fd25, %fd26;
	fma.rn.f64 	%fd28, %fd27, %fd27, %fd147;
	ld.global.nc.f64 	%fd29, [%rd100+-24];
	ld.global.nc.f64 	%fd30, [%rd99+-24];
	sub.f64 	%fd31, %fd29, %fd30;
	fma.rn.f64 	%fd32, %fd31, %fd31, %fd28;
	ld.global.nc.f64 	%fd33, [%rd100+-16];
	ld.global.nc.f64 	%fd34, [%rd99+-16];
	sub.f64 	%fd35, %fd33, %fd34;
	fma.rn.f64 	%fd36, %fd35, %fd35, %fd32;
	ld.global.nc.f64 	%fd37, [%rd100+-8];
	ld.global.nc.f64 	%fd38, [%rd99+-8];
	sub.f64 	%fd39, %fd37, %fd38;
	fma.rn.f64 	%fd40, %fd39, %fd39, %fd36;
	ld.global.nc.f64 	%fd41, [%rd100];
	ld.global.nc.f64 	%fd42, [%rd99];
	sub.f64 	%fd43, %fd41, %fd42;
	fma.rn.f64 	%fd44, %fd43, %fd43, %fd40;
	ld.global.nc.f64 	%fd45, [%rd100+8];
	ld.global.nc.f64 	%fd46, [%rd99+8];
	sub.f64 	%fd47, %fd45, %fd46;
	fma.rn.f64 	%fd48, %fd47, %fd47, %fd44;
	ld.global.nc.f64 	%fd49, [%rd100+16];
	ld.global.nc.f64 	%fd50, [%rd99+16];
	sub.f64 	%fd51, %fd49, %fd50;
	fma.rn.f64 	%fd52, %fd51, %fd51, %fd48;
	ld.global.nc.f64 	%fd53, [%rd100+24];
	ld.global.nc.f64 	%fd54, [%rd99+24];
	sub.f64 	%fd55, %fd53, %fd54;
	fma.rn.f64 	%fd147, %fd55, %fd55, %fd52;
	add.s32 	%r127, %r127, 8;
	add.s64 	%rd100, %rd100, 64;
	add.s64 	%rd99, %rd99, 64;
	setp.ne.s32 	%p14, %r127, 0;
	mov.u32 	%r129, %r2;
	@%p14 bra 	$L__BB21_5;
$L__BB21_6:
	setp.eq.s32 	%p15, %r1, 0;
	@%p15 bra 	$L__BB21_14;
	add.s32 	%r64, %r1, -1;
	setp.lt.u32 	%p16, %r64, 3;
	@%p16 bra 	$L__BB21_9;
	add.s32 	%r65, %r129, %r5;
	mul.wide.u32 	%rd51, %r65, 8;
	add.s64 	%rd52, %rd2, %rd51;
	ld.global.nc.f64 	%fd57, [%rd52];
	cvt.u64.u32 	%rd53, %r129;
	add.s64 	%rd54, %rd5, %rd53;
	shl.b64 	%rd55, %rd54, 3;
	add.s64 	%rd56, %rd1, %rd55;
	ld.global.nc.f64 	%fd58, [%rd56];
	sub.f64 	%fd59, %fd57, %fd58;
	fma.rn.f64 	%fd60, %fd59, %fd59, %fd147;
	cvt.u64.u32 	%rd57, %r5;
	add.s64 	%rd58, %rd53, %rd57;
	shl.b64 	%rd59, %rd58, 3;
	add.s64 	%rd60, %rd2, %rd59;
	ld.global.nc.f64 	%fd61, [%rd60+8];
	ld.global.nc.f64 	%fd62, [%rd56+8];
	sub.f64 	%fd63, %fd61, %fd62;
	fma.rn.f64 	%fd64, %fd63, %fd63, %fd60;
	ld.global.nc.f64 	%fd65, [%rd60+16];
	ld.global.nc.f64 	%fd66, [%rd56+16];
	sub.f64 	%fd67, %fd65, %fd66;
	fma.rn.f64 	%fd68, %fd67, %fd67, %fd64;
	ld.global.nc.f64 	%fd69, [%rd60+24];
	ld.global.nc.f64 	%fd70, [%rd56+24];
	sub.f64 	%fd71, %fd69, %fd70;
	fma.rn.f64 	%fd147, %fd71, %fd71, %fd68;
	add.s32 	%r129, %r129, 4;
$L__BB21_9:
	and.b32  	%r66, %r54, 3;
	setp.eq.s32 	%p17, %r66, 0;
	@%p17 bra 	$L__BB21_14;
	setp.eq.s32 	%p18, %r66, 1;
	@%p18 bra 	$L__BB21_12;
	add.s32 	%r67, %r129, %r5;
	mul.wide.u32 	%rd61, %r67, 8;
	add.s64 	%rd62, %rd2, %rd61;
	ld.global.nc.f64 	%fd73, [%rd62];
	cvt.u64.u32 	%rd63, %r129;
	add.s64 	%rd64, %rd5, %rd63;
	shl.b64 	%rd65, %rd64, 3;
	add.s64 	%rd66, %rd1, %rd65;
	ld.global.nc.f64 	%fd74, [%rd66];
	sub.f64 	%fd75, %fd73, %fd74;
	fma.rn.f64 	%fd76, %fd75, %fd75, %fd147;
	cvt.u64.u32 	%rd67, %r5;
	add.s64 	%rd68, %rd63, %rd67;
	shl.b64 	%rd69, %rd68, 3;
	add.s64 	%rd70, %rd2, %rd69;
	ld.global.nc.f64 	%fd77, [%rd70+8];
	ld.global.nc.f64 	%fd78, [%rd66+8];
	sub.f64 	%fd79, %fd77, %fd78;
	fma.rn.f64 	%fd147, %fd79, %fd79, %fd76;
	add.s32 	%r129, %r129, 2;
$L__BB21_12:
	and.b32  	%r68, %r54, 1;
	setp.eq.b32 	%p19, %r68, 1;
	not.pred 	%p20, %p19;
	@%p20 bra 	$L__BB21_14;
	add.s32 	%r69, %r129, %r5;
	mul.wide.u32 	%rd71, %r69, 8;
	add.s64 	%rd72, %rd2, %rd71;
	ld.global.nc.f64 	%fd80, [%rd72];
	cvt.u64.u32 	%rd73, %r129;
	add.s64 	%rd74, %rd5, %rd73;
	shl.b64 	%rd75, %rd74, 3;
	add.s64 	%rd76, %rd1, %rd75;
	ld.global.nc.f64 	%fd81, [%rd76];
	sub.f64 	%fd82, %fd80, %fd81;
	fma.rn.f64 	%fd147, %fd82, %fd82, %fd147;
$L__BB21_14:
	sqrt.rn.f64 	%fd83, %fd147;
	cvt.u64.u32 	%rd77, %r126;
	add.s64 	%rd78, %rd6, %rd77;
	shl.b64 	%rd79, %rd78, 3;
	add.s64 	%rd80, %rd3, %rd79;
	st.global.f64 	[%rd80], %fd83;
	add.s32 	%r126, %r126, 1;
	setp.eq.s32 	%p21, %r126, %r53;
	@%p21 bra 	$L__BB21_26;
	bra.uni 	$L__BB21_3;
$L__BB21_15:
	and.b32  	%r14, %r53, 7;
	setp.lt.u32 	%p5, %r53, 8;
	mov.b32 	%r133, 0;
	@%p5 bra 	$L__BB21_18;
	and.b32  	%r133, %r53, 2147483640;
	mov.b32 	%r131, 0;
$L__BB21_17:
	.pragma "nounroll";
	cvt.u64.u32 	%rd27, %r131;
	add.s64 	%rd28, %rd6, %rd27;
	shl.b64 	%rd29, %rd28, 3;
	add.s64 	%rd30, %rd3, %rd29;
	mov.b64 	%rd31, 0;
	st.global.u64 	[%rd30], %rd31;
	st.global.u64 	[%rd30+8], %rd31;
	st.global.u64 	[%rd30+16], %rd31;
	st.global.u64 	[%rd30+24], %rd31;
	st.global.u64 	[%rd30+32], %rd31;
	st.global.u64 	[%rd30+40], %rd31;
	st.global.u64 	[%rd30+48], %rd31;
	st.global.u64 	[%rd30+56], %rd31;
	add.s32 	%r131, %r131, 8;
	setp.ne.s32 	%p6, %r131, %r133;
	@%p6 bra 	$L__BB21_17;
$L__BB21_18:
	setp.eq.s32 	%p7, %r14, 0;
	@%p7 bra 	$L__BB21_26;
	and.b32  	%r19, %r53, 3;
	setp.lt.u32 	%p8, %r14, 4;
	@%p8 bra 	$L__BB21_21;
	cvt.u64.u32 	%rd32, %r133;
	add.s64 	%rd33, %rd6, %rd32;
	shl.b64 	%rd34, %rd33, 3;
	add.s64 	%rd35, %rd3, %rd34;
	mov.b64 	%rd36, 0;
	st.global.u64 	[%rd35], %rd36;
	st.global.u64 	[%rd35+8], %rd36;
	st.global.u64 	[%rd35+16], %rd36;
	st.global.u64 	[%rd35+24], %rd36;
	add.s32 	%r133, %r133, 4;
$L__BB21_21:
	setp.eq.s32 	%p9, %r19, 0;
	@%p9 bra 	$L__BB21_26;
	setp.eq.s32 	%p10, %r19, 1;
	@%p10 bra 	$L__BB21_24;
	cvt.u64.u32 	%rd37, %r133;
	add.s64 	%rd38, %rd6, %rd37;
	shl.b64 	%rd39, %rd38, 3;
	add.s64 	%rd40, %rd3, %rd39;
	mov.b64 	%rd41, 0;
	st.global.u64 	[%rd40], %rd41;
	st.global.u64 	[%rd40+8], %rd41;
	add.s32 	%r133, %r133, 2;
$L__BB21_24:
	and.b32  	%r61, %r53, 1;
	setp.eq.b32 	%p11, %r61, 1;
	not.pred 	%p12, %p11;
	@%p12 bra 	$L__BB21_26;
	cvt.u64.u32 	%rd42, %r133;
	add.s64 	%rd43, %rd6, %rd42;
	shl.b64 	%rd44, %rd43, 3;
	add.s64 	%rd45, %rd3, %rd44;
	mov.b64 	%rd46, 0;
	st.global.u64 	[%rd45], %rd46;
$L__BB21_26:
	setp.lt.s32 	%p22, %r53, 1;
	mov.b32 	%r149, 0;
	@%p22 bra 	$L__BB21_39;
	cvt.u64.u32 	%rd81, %r53;
	mul.lo.s64 	%rd13, %rd81, %rd4;
	and.b32  	%r24, %r53, 15;
	setp.lt.u32 	%p23, %r53, 16;
	mov.f64 	%fd149, 0d7FEFFFFFFFFFFFFF;
	mov.b32 	%r141, 0;
	mov.u32 	%r149, %r141;
	@%p23 bra 	$L__BB21_30;
	and.b32  	%r141, %r53, 2147483632;
	shl.b64 	%rd82, %rd13, 3;
	add.s64 	%rd83, %rd82, %rd3;
	add.s64 	%rd101, %rd83, 64;
	mov.f64 	%fd149, 0d7FEFFFFFFFFFFFFF;
	mov.b32 	%r135, 0;
	mov.u32 	%r149, %r135;
$L__BB21_29:
	.pragma "nounroll";
	ld.global.f64 	%fd86, [%rd101+-64];
	setp.lt.f64 	%p24, %fd86, %fd149;
	selp.b32 	%r74, %r135, %r149, %p24;
	selp.f64 	%fd87, %fd86, %fd149, %p24;
	ld.global.f64 	%fd88, [%rd101+-56];
	setp.lt.f64 	%p25, %fd88, %fd87;
	add.s32 	%r75, %r135, 1;
	selp.b32 	%r76, %r75, %r74, %p25;
	selp.f64 	%fd89, %fd88, %fd87, %p25;
	ld.global.f64 	%fd90, [%rd101+-48];
	setp.lt.f64 	%p26, %fd90, %fd89;
	add.s32 	%r77, %r135, 2;
	selp.b32 	%r78, %r77, %r76, %p26;
	selp.f64 	%fd91, %fd90, %fd89, %p26;
	ld.global.f64 	%fd92, [%rd101+-40];
	setp.lt.f64 	%p27, %fd92, %fd91;
	add.s32 	%r79, %r135, 3;
	selp.b32 	%r80, %r79, %r78, %p27;
	selp.f64 	%fd93, %fd92, %fd91, %p27;
	ld.global.f64 	%fd94, [%rd101+-32];
	setp.lt.f64 	%p28, %fd94, %fd93;
	add.s32 	%r81, %r135, 4;
	selp.b32 	%r82, %r81, %r80, %p28;
	selp.f64 	%fd95, %fd94, %fd93, %p28;
	ld.global.f64 	%fd96, [%rd101+-24];
	setp.lt.f64 	%p29, %fd96, %fd95;
	add.s32 	%r83, %r135, 5;
	selp.b32 	%r84, %r83, %r82, %p29;
	selp.f64 	%fd97, %fd96, %fd95, %p29;
	ld.global.f64 	%fd98, [%rd101+-16];
	setp.lt.f64 	%p30, %fd98, %fd97;
	add.s32 	%r85, %r135, 6;
	selp.b32 	%r86, %r85, %r84, %p30;
	selp.f64 	%fd99, %fd98, %fd97, %p30;
	ld.global.f64 	%fd100, [%rd101+-8];
	setp.lt.f64 	%p31, %fd100, %fd99;
	add.s32 	%r87, %r135, 7;
	selp.b32 	%r88, %r87, %r86, %p31;
	selp.f64 	%fd101, %fd100, %fd99, %p31;
	ld.global.f64 	%fd102, [%rd101];
	setp.lt.f64 	%p32, %fd102, %fd101;
	add.s32 	%r89, %r135, 8;
	selp.b32 	%r90, %r89, %r88, %p32;
	selp.f64 	%fd103, %fd102, %fd101, %p32;
	ld.global.f64 	%fd104, [%rd101+8];
	setp.lt.f64 	%p33, %fd104, %fd103;
	add.s32 	%r91, %r135, 9;
	selp.b32 	%r92, %r91, %r90, %p33;
	selp.f64 	%fd105, %fd104, %fd103, %p33;
	ld.global.f64 	%fd106, [%rd101+16];
	setp.lt.f64 	%p34, %fd106, %fd105;
	add.s32 	%r93, %r135, 10;
	selp.b32 	%r94, %r93, %r92, %p34;
	selp.f64 	%fd107, %fd106, %fd105, %p34;
	ld.global.f64 	%fd108, [%rd101+24];
	setp.lt.f64 	%p35, %fd108, %fd107;
	add.s32 	%r95, %r135, 11;
	selp.b32 	%r96, %r95, %r94, %p35;
	selp.f64 	%fd109, %fd108, %fd107, %p35;
	ld.global.f64 	%fd110, [%rd101+32];
	setp.lt.f64 	%p36, %fd110, %fd109;
	add.s32 	%r97, %r135, 12;
	selp.b32 	%r98, %r97, %r96, %p36;
	selp.f64 	%fd111, %fd110, %fd109, %p36;
	ld.global.f64 	%fd112, [%rd101+40];
	setp.lt.f64 	%p37, %fd112, %fd111;
	add.s32 	%r99, %r135, 13;
	selp.b32 	%r100, %r99, %r98, %p37;
	selp.f64 	%fd113, %fd112, %fd111, %p37;
	ld.global.f64 	%fd114, [%rd101+48];
	setp.lt.f64 	%p38, %fd114, %fd113;
	add.s32 	%r101, %r135, 14;
	selp.b32 	%r102, %r101, %r100, %p38;
	selp.f64 	%fd115, %fd114, %fd113, %p38;
	ld.global.f64 	%fd116, [%rd101+56];
	setp.lt.f64 	%p39, %fd116, %fd115;
	add.s32 	%r103, %r135, 15;
	selp.b32 	%r149, %r103, %r102, %p39;
	selp.f64 	%fd149, %fd116, %fd115, %p39;
	add.s64 	%rd101, %rd101, 128;
	add.s32 	%r135, %r135, 16;
	setp.ne.s32 	%p40, %r135, %r141;
	@%p40 bra 	$L__BB21_29;
$L__BB21_30:
	setp.eq.s32 	%p41, %r24, 0;
	@%p41 bra 	$L__BB21_39;
	and.b32  	%r33, %r53, 7;
	setp.lt.u32 	%p42, %r24, 8;
	@%p42 bra 	$L__BB21_33;
	cvt.u64.u32 	%rd84, %r141;
	add.s64 	%rd85, %rd13, %rd84;
	shl.b64 	%rd86, %rd85, 3;
	add.s64 	%rd87, %rd3, %rd86;
	ld.global.f64 	%fd117, [%rd87];
	setp.lt.f64 	%p43, %fd117, %fd149;
	selp.b32 	%r105, %r141, %r149, %p43;
	selp.f64 	%fd118, %fd117, %fd149, %p43;
	add.s32 	%r106, %r141, 1;
	ld.global.f64 	%fd119, [%rd87+8];
	setp.lt.f64 	%p44, %fd119, %fd118;
	selp.b32 	%r107, %r106, %r105, %p44;
	selp.f64 	%fd120, %fd119, %fd118, %p44;
	add.s32 	%r108, %r141, 2;
	ld.global.f64 	%fd121, [%rd87+16];
	setp.lt.f64 	%p45, %fd121, %fd120;
	selp.b32 	%r109, %r108, %r107, %p45;
	selp.f64 	%fd122, %fd121, %fd120, %p45;
	add.s32 	%r110, %r141, 3;
	ld.global.f64 	%fd123, [%rd87+24];
	setp.lt.f64 	%p46, %fd123, %fd122;
	selp.b32 	%r111, %r110, %r109, %p46;
	selp.f64 	%fd124, %fd123, %fd122, %p46;
	add.s32 	%r112, %r141, 4;
	ld.global.f64 	%fd125, [%rd87+32];
	setp.lt.f64 	%p47, %fd125, %fd124;
	selp.b32 	%r113, %r112, %r111, %p47;
	selp.f64 	%fd126, %fd125, %fd124, %p47;
	add.s32 	%r114, %r141, 5;
	ld.global.f64 	%fd127, [%rd87+40];
	setp.lt.f64 	%p48, %fd127, %fd126;
	selp.b32 	%r115, %r114, %r113, %p48;
	selp.f64 	%fd128, %fd127, %fd126, %p48;
	add.s32 	%r116, %r141, 6;
	ld.global.f64 	%fd129, [%rd87+48];
	setp.lt.f64 	%p49, %fd129, %fd128;
	selp.b32 	%r117, %r116, %r115, %p49;
	selp.f64 	%fd130, %fd129, %fd128, %p49;
	add.s32 	%r118, %r141, 7;
	ld.global.f64 	%fd131, [%rd87+56];
	setp.lt.f64 	%p50, %fd131, %fd130;
	selp.b32 	%r149, %r118, %r117, %p50;
	selp.f64 	%fd149, %fd131, %fd130, %p50;
	add.s32 	%r141, %r141, 8;
$L__BB21_33:
	setp.eq.s32 	%p51, %r33, 0;
	@%p51 bra 	$L__BB21_39;
	and.b32  	%r39, %r53, 3;
	setp.lt.u32 	%p52, %r33, 4;
	@%p52 bra 	$L__BB21_36;
	cvt.u64.u32 	%rd88, %r141;
	add.s64 	%rd89, %rd13, %rd88;
	shl.b64 	%rd90, %rd89, 3;
	add.s64 	%rd91, %rd3, %rd90;
	ld.global.f64 	%fd132, [%rd91];
	setp.lt.f64 	%p53, %fd132, %fd149;
	selp.b32 	%r120, %r141, %r149, %p53;
	selp.f64 	%fd133, %fd132, %fd149, %p53;
	add.s32 	%r121, %r141, 1;
	ld.global.f64 	%fd134, [%rd91+8];
	setp.lt.f64 	%p54, %fd134, %fd133;
	selp.b32 	%r122, %r121, %r120, %p54;
	selp.f64 	%fd135, %fd134, %fd133, %p54;
	add.s32 	%r123, %r141, 2;
	ld.global.f64 	%fd136, [%rd91+16];
	setp.lt.f64 	%p55, %fd136, %fd135;
	selp.b32 	%r124, %r123, %r122, %p55;
	selp.f64 	%fd137, %fd136, %fd135, %p55;
	add.s32 	%r125, %r141, 3;
	ld.global.f64 	%fd138, [%rd91+24];
	setp.lt.f64 	%p56, %fd138, %fd137;
	selp.b32 	%r149, %r125, %r124, %p56;
	selp.f64 	%fd149, %fd138, %fd137, %p56;
	add.s32 	%r141, %r141, 4;
$L__BB21_36:
	setp.eq.s32 	%p57, %r39, 0;
	@%p57 bra 	$L__BB21_39;
	cvt.u64.u32 	%rd92, %r141;
	add.s64 	%rd93, %rd13, %rd92;
	shl.b64 	%rd94, %rd93, 3;
	add.s64 	%rd102, %rd3, %rd94;
	neg.s32 	%r146, %r39;
$L__BB21_38:
	.pragma "nounroll";
	ld.global.f64 	%fd139, [%rd102];
	setp.lt.f64 	%p58, %fd139, %fd149;
	selp.b32 	%r149, %r141, %r149, %p58;
	selp.f64 	%fd149, %fd139, %fd149, %p58;
	add.s32 	%r141, %r141, 1;
	add.s64 	%rd102, %rd102, 8;
	add.s32 	%r146, %r146, 1;
	setp.ne.s32 	%p59, %r146, 0;
	@%p59 bra 	$L__BB21_38;
$L__BB21_39:
	ld.param.u64 	%rd98, [_Z20vectorLabelDistance1PKdPdS1_iiiPi_param_6];
	cvta.to.global.u64 	%rd95, %rd98;
	shl.b64 	%rd96, %rd4, 2;
	add.s64 	%rd97, %rd95, %rd96;
	st.global.u32 	[%rd97], %r149;
	ret;

}
	// .globl	_Z23vectorLabelDistance1UR2PKdPdS1_iiiPi
.visible .entry _Z23vectorLabelDistance1UR2PKdPdS1_iiiPi(
	.param .u64 .ptr .align 1 _Z23vectorLabelDistance1UR2PKdPdS1_iiiPi_param_0,
	.param .u64 .ptr .align 1 _Z23vectorLabelDistance1UR2PKdPdS1_iiiPi_param_1,
	.param .u64 .ptr .align 1 _Z23vectorLabelDistance1UR2PKdPdS1_iiiPi_param_2,
	.param .u32 _Z23vectorLabelDistance1UR2PKdPdS1_iiiPi_param_3,
	.param .u32 _Z23vectorLabelDistance1UR2PKdPdS1_iiiPi_param_4,
	.param .u32 _Z23vectorLabelDistance1UR2PKdPdS1_iiiPi_param_5,
	.param .u64 .ptr .align 1 _Z23vectorLabelDistance1UR2PKdPdS1_iiiPi_param_6
)
{
	.reg .pred 	%p<59>;
	.reg .b32 	%r<158>;
	.reg .b64 	%rd<102>;
	.reg .b64 	%fd<213>;

	ld.param.u64 	%rd21, [_Z23vectorLabelDistance1UR2PKdPdS1_iiiPi_param_0];
	ld.param.u64 	%rd22, [_Z23vectorLabelDistance1UR2PKdPdS1_iiiPi_param_1];
	ld.param.u64 	%rd23, [_Z23vectorLabelDistance1UR2PKdPdS1_iiiPi_param_2];
	ld.param.u32 	%r57, [_Z23vectorLabelDistance1UR2PKdPdS1_iiiPi_param_3];
	ld.param.u32 	%r58, [_Z23vectorLabelDistance1UR2PKdPdS1_iiiPi_param_4];
	ld.param.s32 	%rd24, [_Z23vectorLabelDistance1UR2PKdPdS1_iiiPi_param_5];
	ld.param.u64 	%rd20, [_Z23vectorLabelDistance1UR2PKdPdS1_iiiPi_param_6];
	cvta.to.global.u64 	%rd1, %rd21;
	cvta.to.global.u64 	%rd2, %rd22;
	cvta.to.global.u64 	%rd3, %rd23;
	mov.u32 	%r59, %ctaid.x;
	mov.u32 	%r60, %ntid.x;
	mov.u32 	%r61, %tid.x;
	mad.lo.s32 	%r62, %r59, %r60, %r61;
	cvt.u64.u32 	%rd4, %r62;
	setp.ge.s64 	%p1, %rd4, %rd24;
	setp.lt.s32 	%p2, %r57, 1;
	or.pred  	%p3, %p1, %p2;
	@%p3 bra 	$L__BB22_26;
	setp.lt.s32 	%p4, %r58, 1;
	cvt.u64.u32 	%rd25, %r58;
	mul.lo.s64 	%rd5, %rd25, %rd4;
	cvt.u64.u32 	%rd26, %r57;
	mul.lo.s64 	%rd6, %rd26, %rd4;
	@%p4 bra 	$L__BB22_15;
	add.s32 	%r67, %r58, -1;
	shr.u32 	%r68, %r67, 1;
	add.s32 	%r69, %r68, 1;
	and.b32  	%r1, %r69, 7;
	and.b32  	%r2, %r69, 3;
	and.b32  	%r3, %r67, 6;
	and.b32  	%r4, %r67, 2;
	and.b32  	%r70, %r69, 2147483640;
	neg.s32 	%r5, %r70;
	shl.b64 	%rd47, %rd5, 3;
	add.s64 	%rd48, %rd47, %rd1;
	add.s64 	%rd7, %rd48, 64;
	mov.b32 	%r133, 0;
$L__BB22_3:
	setp.lt.u32 	%p13, %r58, 15;
	mul.lo.s32 	%r7, %r133, %r58;
	mov.f64 	%fd207, 0d0000000000000000;
	mov.b32 	%r136, 0;
	@%p13 bra 	$L__BB22_6;
	mul.wide.u32 	%rd49, %r7, 8;
	add.s64 	%rd50, %rd2, %rd49;
	add.s64 	%rd99, %rd50, 64;
	mov.f64 	%fd207, 0d0000000000000000;
	mov.b32 	%r136, 0;
	mov.u64 	%rd98, %rd7;
	mov.u32 	%r134, %r5;
$L__BB22_5:
	.pragma "nounroll";
	ld.global.nc.f64 	%fd25, [%rd99+-64];
	ld.global.nc.f64 	%fd26, [%rd98+-64];
	sub.f64 	%fd27, %fd25, %fd26;
	fma.rn.f64 	%fd28, %fd27, %fd27, %fd207;
	ld.global.nc.f64 	%fd29, [%rd99+-56];
	ld.global.nc.f64 	%fd30, [%rd98+-56];
	sub.f64 	%fd31, %fd29, %fd30;
	fma.rn.f64 	%fd32, %fd31, %fd31, %fd28;
	ld.global.nc.f64 	%fd33, [%rd99+-48];
	ld.global.nc.f64 	%fd34, [%rd98+-48];
	sub.f64 	%fd35, %fd33, %fd34;
	fma.rn.f64 	%fd36, %fd35, %fd35, %fd32;
	ld.global.nc.f64 	%fd37, [%rd99+-40];
	ld.global.nc.f64 	%fd38, [%rd98+-40];
	sub.f64 	%fd39, %fd37, %fd38;
	fma.rn.f64 	%fd40, %fd39, %fd39, %fd36;
	ld.global.nc.f64 	%fd41, [%rd99+-32];
	ld.global.nc.f64 	%fd42, [%rd98+-32];
	sub.f64 	%fd43, %fd41, %fd42;
	fma.rn.f64 	%fd44, %fd43, %fd43, %fd40;
	ld.global.nc.f64 	%fd45, [%rd99+-24];
	ld.global.nc.f64 	%fd46, [%rd98+-24];
	sub.f64 	%fd47, %fd45, %fd46;
	fma.rn.f64 	%fd48, %fd47, %fd47, %fd44;
	ld.global.nc.f64 	%fd49, [%rd99+-16];
	ld.global.nc.f64 	%fd50, [%rd98+-16];
	sub.f64 	%fd51, %fd49, %fd50;
	fma.rn.f64 	%fd52, %fd51, %fd51, %fd48;
	ld.global.nc.f64 	%fd53, [%rd99+-8];
	ld.global.nc.f64 	%fd54, [%rd98+-8];
	sub.f64 	%fd55, %fd53, %fd54;
	fma.rn.f64 	%fd56, %fd55, %fd55, %fd52;
	ld.global.nc.f64 	%fd57, [%rd99];
	ld.global.nc.f64 	%fd58, [%rd98];
	sub.f64 	%fd59, %fd57, %fd58;
	fma.rn.f64 	%fd60, %fd59, %fd59, %fd56;
	ld.global.nc.f64 	%fd61, [%rd99+8];
	ld.global.nc.f64 	%fd62, [%rd98+8];
	sub.f64 	%fd63, %fd61, %fd62;
	fma.rn.f64 	%fd64, %fd63, %fd63, %fd60;
	ld.global.nc.f64 	%fd65, [%rd99+16];
	ld.global.nc.f64 	%fd66, [%rd98+16];
	sub.f64 	%fd67, %fd65, %fd66;
	fma.rn.f64 	%fd68, %fd67, %fd67, %fd64;
	ld.global.nc.f64 	%fd69, [%rd99+24];
	ld.global.nc.f64 	%fd70, [%rd98+24];
	sub.f64 	%fd71, %fd69, %fd70;
	fma.rn.f64 	%fd72, %fd71, %fd71, %fd68;
	ld.global.nc.f64 	%fd73, [%rd99+32];
	ld.global.nc.f64 	%fd74, [%rd98+32];
	sub.f64 	%fd75, %fd73, %fd74;
	fma.rn.f64 	%fd76, %fd75, %fd75, %fd72;
	ld.global.nc.f64 	%fd77, [%rd99+40];
	ld.global.nc.f64 	%fd78, [%rd98+40];
	sub.f64 	%fd79, %fd77, %fd78;
	fma.rn.f64 	%fd80, %fd79, %fd79, %fd76;
	ld.global.nc.f64 	%fd81, [%rd99+48];
	ld.global.nc.f64 	%fd82, [%rd98+48];
	sub.f64 	%fd83, %fd81, %fd82;
	fma.rn.f64 	%fd84, %fd83, %fd83, %fd80;
	ld.global.nc.f64 	%fd85, [%rd99+56];
	ld.global.nc.f64 	%fd86, [%rd98+56];
	sub.f64 	%fd87, %fd85, %fd86;
	fma.rn.f64 	%fd207, %fd87, %fd87, %fd84;
	add.s32 	%r136, %r136, 16;
	add.s32 	%r134, %r134, 8;
	add.s64 	%rd99, %rd99, 128;
	add.s64 	%rd98, %rd98, 128;
	setp.ne.s32 	%p14, %r134, 0;
	@%p14 bra 	$L__BB22_5;
$L__BB22_6:
	setp.eq.s32 	%p15, %r1, 0;
	@%p15 bra 	$L__BB22_14;
	add.s32 	%r73, %r1, -1;
	setp.lt.u32 	%p16, %r73, 3;
	@%p16 bra 	$L__BB22_9;
	add.s32 	%r74, %r136, %r7;
	mul.wide.u32 	%rd51, %r74, 8;
	add.s64 	%rd52, %rd2, %rd51;
	ld.global.nc.f64 	%fd89, [%rd52];
	cvt.u64.u32 	%rd53, %r136;
	add.s64 	%rd54, %rd5, %rd53;
	shl.b64 	%rd55, %rd54, 3;
	add.s64 	%rd56, %rd1, %rd55;
	ld.global.nc.f64 	%fd90, [%rd56];
	sub.f64 	%fd91, %fd89, %fd90;
	fma.rn.f64 	%fd92, %fd91, %fd91, %fd207;
	ld.global.nc.f64 	%fd93, [%rd52+8];
	ld.global.nc.f64 	%fd94, [%rd56+8];
	sub.f64 	%fd95, %fd93, %fd94;
	fma.rn.f64 	%fd96, %fd95, %fd95, %fd92;
	cvt.u64.u32 	%rd57, %r7;
	add.s64 	%rd58, %rd53, %rd57;
	shl.b64 	%rd59, %rd58, 3;
	add.s64 	%rd60, %rd2, %rd59;
	ld.global.nc.f64 	%fd97, [%rd60+16];
	ld.global.nc.f64 	%fd98, [%rd56+16];
	sub.f64 	%fd99, %fd97, %fd98;
	fma.rn.f64 	%fd100, %fd99, %fd99, %fd96;
	ld.global.nc.f64 	%fd101, [%rd60+24];
	ld.global.nc.f64 	%fd102, [%rd56+24];
	sub.f64 	%fd103, %fd101, %fd102;
	fma.rn.f64 	%fd104, %fd103, %fd103, %fd100;
	ld.global.nc.f64 	%fd105, [%rd60+32];
	ld.global.nc.f64 	%fd106, [%rd56+32];
	sub.f64 	%fd107, %fd105, %fd106;
	fma.rn.f64 	%fd108, %fd107, %fd107, %fd104;
	ld.global.nc.f64 	%fd109, [%rd60+40];
	ld.global.nc.f64 	%fd110, [%rd56+40];
	sub.f64 	%fd111, %fd109, %fd110;
	fma.rn.f64 	%fd112, %fd111, %fd111, %fd108;
	ld.global.nc.f64 	%fd113, [%rd60+48];
	ld.global.nc.f64 	%fd114, [%rd56+48];
	sub.f64 	%fd115, %fd113, %fd114;
	fma.rn.f64 	%fd116, %fd115, %fd115, %fd112;
	ld.global.nc.f64 	%fd117, [%rd60+56];
	ld.global.nc.f64 	%fd118, [%rd56+56];
	sub.f64 	%fd119, %fd117, %fd118;
	fma.rn.f64 	%fd207, %fd119, %fd119, %fd116;
	add.s32 	%r136, %r136, 8;
$L__BB22_9:
	setp.eq.s32 	%p17, %r2, 0;
	@%p17 bra 	$L__BB22_14;
	setp.eq.s32 	%p18, %r3, 0;
	@%p18 bra 	$L__BB22_12;
	add.s32 	%r75, %r136, %r7;
	mul.wide.u32 	%rd61, %r75, 8;
	add.s64 	%rd62, %rd2, %rd61;
	ld.global.nc.f64 	%fd121, [%rd62];
	cvt.u64.u32 	%rd63, %r136;
	add.s64 	%rd64, %rd5, %rd63;
	shl.b64 	%rd65, %rd64, 3;
	add.s64 	%rd66, %rd1, %rd65;
	ld.global.nc.f64 	%fd122, [%rd66];
	sub.f64 	%fd123, %fd121, %fd122;
	fma.rn.f64 	%fd124, %fd123, %fd123, %fd207;
	ld.global.nc.f64 	%fd125, [%rd62+8];
	ld.global.nc.f64 	%fd126, [%rd66+8];
	sub.f64 	%fd127, %fd125, %fd126;
	fma.rn.f64 	%fd128, %fd127, %fd127, %fd124;
	cvt.u64.u32 	%rd67, %r7;
	add.s64 	%rd68, %rd63, %rd67;
	shl.b64 	%rd69, %rd68, 3;
	add.s64 	%rd70, %rd2, %rd69;
	ld.global.nc.f64 	%fd129, [%rd70+16];
	ld.global.nc.f64 	%fd130, [%rd66+16];
	sub.f64 	%fd131, %fd129, %fd130;
	fma.rn.f64 	%fd132, %fd131, %fd131, %fd128;
	ld.global.nc.f64 	%fd133, [%rd70+24];
	ld.global.nc.f64 	%fd134, [%rd66+24];
	sub.f64 	%fd135, %fd133, %fd134;
	fma.rn.f64 	%fd207, %fd135, %fd135, %fd132;
	add.s32 	%r136, %r136, 4;
$L__BB22_12:
	setp.ne.s32 	%p19, %r4, 0;
	@%p19 bra 	$L__BB22_14;
	add.s32 	%r76, %r136, %r7;
	mul.wide.u32 	%rd71, %r76, 8;
	add.s64 	%rd72, %rd2, %rd71;
	ld.global.nc.f64 	%fd136, [%rd72];
	cvt.u64.u32 	%rd73, %r136;
	add.s64 	%rd74, %rd5, %rd73;
	shl.b64 	%rd75, %rd74, 3;
	add.s64 	%rd76, %rd1, %rd75;
	ld.global.nc.f64 	%fd137, [%rd76];
	sub.f64 	%fd138, %fd136, %fd137;
	fma.rn.f64 	%fd139, %fd138, %fd138, %fd207;
	ld.global.nc.f64 	%fd140, [%rd72+8];
	ld.global.nc.f64 	%fd141, [%rd76+8];
	sub.f64 	%fd142, %fd140, %fd141;
	fma.rn.f64 	%fd207, %fd142, %fd142, %fd139;
$L__BB22_14:
	sqrt.rn.f64 	%fd143, %fd207;
	cvt.u64.u32 	%rd77, %r133;
	add.s64 	%rd78, %rd6, %rd77;
	shl.b64 	%rd79, %rd78, 3;
	add.s64 	%rd80, %rd3, %rd79;
	st.global.f64 	[%rd80], %fd143;
	add.s32 	%r133, %r133, 1;
	setp.eq.s32 	%p20, %r133, %r57;
	@%p20 bra 	$L__BB22_26;
	bra.uni 	$L__BB22_3;
$L__BB22_15:
	and.b32  	%r18, %r57, 7;
	setp.lt.u32 	%p5, %r57, 8;
	mov.b32 	%r141, 0;
	@%p5 bra 	$L__BB22_18;
	and.b32  	%r141, %r57, 2147483640;
	mov.b32 	%r139, 0;
$L__BB22_17:
	.pragma "nounroll";
	cvt.u64.u32 	%rd27, %r139;
	add.s64 	%rd28, %rd6, %rd27;
	shl.b64 	%rd29, %rd28, 3;
	add.s64 	%rd30, %rd3, %rd29;
	mov.b64 	%rd31, 0;
	st.global.u64 	[%rd30], %rd31;
	st.global.u64 	[%rd30+8], %rd31;
	st.global.u64 	[%rd30+16], %rd31;
	st.global.u64 	[%rd30+24], %rd31;
	st.global.u64 	[%rd30+32], %rd31;
	st.global.u64 	[%rd30+40], %rd31;
	st.global.u64 	[%rd30+48], %rd31;
	st.global.u64 	[%rd30+56], %rd31;
	add.s32 	%r139, %r139, 8;
	setp.ne.s32 	%p6, %r139, %r141;
	@%p6 bra 	$L__BB22_17;
$L__BB22_18:
	setp.eq.s32 	%p7, %r18, 0;
	@%p7 bra 	$L__BB22_26;
	and.b32  	%r23, %r57, 3;
	setp.lt.u32 	%p8, %r18, 4;
	@%p8 bra 	$L__BB22_21;
	cvt.u64.u32 	%rd32, %r141;
	add.s64 	%rd33, %rd6, %rd32;
	shl.b64 	%rd34, %rd33, 3;
	add.s64 	%rd35, %rd3, %rd34;
	mov.b64 	%rd36, 0;
	st.global.u64 	[%rd35], %rd36;
	st.global.u64 	[%rd35+8], %rd36;
	st.global.u64 	[%rd35+16], %rd36;
	st.global.u64 	[%rd35+24], %rd36;
	add.s32 	%r141, %r141, 4;
$L__BB22_21:
	setp.eq.s32 	%p9, %r23, 0;
	@%p9 bra 	$L__BB22_26;
	setp.eq.s32 	%p10, %r23, 1;
	@%p10 bra 	$L__BB22_24;
	cvt.u64.u32 	%rd37, %r141;
	add.s64 	%rd38, %rd6, %rd37;
	shl.b64 	%rd39, %rd38, 3;
	add.s64 	%rd40, %rd3, %rd39;
	mov.b64 	%rd41, 0;
	st.global.u64 	[%rd40], %rd41;
	st.global.u64 	[%rd40+8], %rd41;
	add.s32 	%r141, %r141, 2;
$L__BB22_24:
	and.b32  	%r65, %r57, 1;
	setp.eq.b32 	%p11, %r65, 1;
	not.pred 	%p12, %p11;
	@%p12 bra 	$L__BB22_26;
	cvt.u64.u32 	%rd42, %r141;
	add.s64 	%rd43, %rd6, %rd42;
	shl.b64 	%rd44, %rd43, 3;
	add.s64 	%rd45, %rd3, %rd44;
	mov.b64 	%rd46, 0;
	st.global.u64 	[%rd45], %rd46;
$L__BB22_26:
	setp.lt.s32 	%p21, %r57, 1;
	mov.b32 	%r157, 0;
	@%p21 bra 	$L__BB22_39;
	cvt.u64.u32 	%rd81, %r57;
	mul.lo.s64 	%rd13, %rd81, %rd4;
	and.b32  	%r28, %r57, 15;
	setp.lt.u32 	%p22, %r57, 16;
	mov.f64 	%fd209, 0d7FEFFFFFFFFFFFFF;
	mov.b32 	%r149, 0;
	mov.u32 	%r157, %r149;
	@%p22 bra 	$L__BB22_30;
	and.b32  	%r149, %r57, 2147483632;
	shl.b64 	%rd82, %rd13, 3;
	add.s64 	%rd83, %rd82, %rd3;
	add.s64 	%rd100, %rd83, 64;
	mov.f64 	%fd209, 0d7FEFFFFFFFFFFFFF;
	mov.b32 	%r143, 0;
	mov.u32 	%r157, %r143;
$L__BB22_29:
	.pragma "nounroll";
	ld.global.f64 	%fd146, [%rd100+-64];
	setp.lt.f64 	%p23, %fd146, %fd209;
	selp.b32 	%r81, %r143, %r157, %p23;
	selp.f64 	%fd147, %fd146, %fd209, %p23;
	ld.global.f64 	%fd148, [%rd100+-56];
	setp.lt.f64 	%p24, %fd148, %fd147;
	add.s32 	%r82, %r143, 1;
	selp.b32 	%r83, %r82, %r81, %p24;
	selp.f64 	%fd149, %fd148, %fd147, %p24;
	ld.global.f64 	%fd150, [%rd100+-48];
	setp.lt.f64 	%p25, %fd150, %fd149;
	add.s32 	%r84, %r143, 2;
	selp.b32 	%r85, %r84, %r83, %p25;
	selp.f64 	%fd151, %fd150, %fd149, %p25;
	ld.global.f64 	%fd152, [%rd100+-40];
	setp.lt.f64 	%p26, %fd152, %fd151;
	add.s32 	%r86, %r143, 3;
	selp.b32 	%r87, %r86, %r85, %p26;
	selp.f64 	%fd153, %fd152, %fd151, %p26;
	ld.global.f64 	%fd154, [%rd100+-32];
	setp.lt.f64 	%p27, %fd154, %fd153;
	add.s32 	%r88, %r143, 4;
	selp.b32 	%r89, %r88, %r87, %p27;
	selp.f64 	%fd155, %fd154, %fd153, %p27;
	ld.global.f64 	%fd156, [%rd100+-24];
	setp.lt.f64 	%p28, %fd156, %fd155;
	add.s32 	%r90, %r143, 5;
	selp.b32 	%r91, %r90, %r89, %p28;
	selp.f64 	%fd157, %fd156, %fd155, %p28;
	ld.global.f64 	%fd158, [%rd100+-16];
	setp.lt.f64 	%p29, %fd158, %fd157;
	add.s32 	%r92, %r143, 6;
	selp.b32 	%r93, %r92, %r91, %p29;
	selp.f64 	%fd159, %fd158, %fd157, %p29;
	ld.global.f64 	%fd160, [%rd100+-8];
	setp.lt.f64 	%p30, %fd160, %fd159;
	add.s32 	%r94, %r143, 7;
	selp.b32 	%r95, %r94, %r93, %p30;
	selp.f64 	%fd161, %fd160, %fd159, %p30;
	ld.global.f64 	%fd162, [%rd100];
	setp.lt.f64 	%p31, %fd162, %fd161;
	add.s32 	%r96, %r143, 8;
	selp.b32 	%r97, %r96, %r95, %p31;
	selp.f64 	%fd163, %fd162, %fd161, %p31;
	ld.global.f64 	%fd164, [%rd100+8];
	setp.lt.f64 	%p32, %fd164, %fd163;
	add.s32 	%r98, %r143, 9;
	selp.b32 	%r99, %r98, %r97, %p32;
	selp.f64 	%fd165, %fd164, %fd163, %p32;
	ld.global.f64 	%fd166, [%rd100+16];
	setp.lt.f64 	%p33, %fd166, %fd165;
	add.s32 	%r100, %r143, 10;
	selp.b32 	%r101, %r100, %r99, %p33;
	selp.f64 	%fd167, %fd166, %fd165, %p33;
	ld.global.f64 	%fd168, [%rd100+24];
	setp.lt.f64 	%p34, %fd168, %fd167;
	add.s32 	%r102, %r143, 11;
	selp.b32 	%r103, %r102, %r101, %p34;
	selp.f64 	%fd169, %fd168, %fd167, %p34;
	ld.global.f64 	%fd170, [%rd100+32];
	setp.lt.f64 	%p35, %fd170, %fd169;
	add.s32 	%r104, %r143, 12;
	selp.b32 	%r105, %r104, %r103, %p35;
	selp.f64 	%fd171, %fd170, %fd169, %p35;
	ld.global.f64 	%fd172, [%rd100+40];
	setp.lt.f64 	%p36, %fd172, %fd171;
	add.s32 	%r106, %r143, 13;
	selp.b32 	%r107, %r106, %r105, %p36;
	selp.f64 	%fd173, %fd172, %fd171, %p36;
	ld.global.f64 	%fd174, [%rd100+48];
	setp.lt.f64 	%p37, %fd174, %fd173;
	add.s32 	%r108, %r143, 14;
	selp.b32 	%r109, %r108, %r107, %p37;
	selp.f64 	%fd175, %fd174, %fd173, %p37;
	ld.global.f64 	%fd176, [%rd100+56];
	setp.lt.f64 	%p38, %fd176, %fd175;
	add.s32 	%r110, %r143, 15;
	selp.b32 	%r157, %r110, %r109, %p38;
	selp.f64 	%fd209, %fd176, %fd175, %p38;
	add.s64 	%rd100, %rd100, 128;
	add.s32 	%r143, %r143, 16;
	setp.ne.s32 	%p39, %r143, %r149;
	@%p39 bra 	$L__BB22_29;
$L__BB22_30:
	setp.eq.s32 	%p40, %r28, 0;
	@%p40 bra 	$L__BB22_39;
	and.b32  	%r37, %r57, 7;
	setp.lt.u32 	%p41, %r28, 8;
	@%p41 bra 	$L__BB22_33;
	cvt.u64.u32 	%rd84, %r149;
	add.s64 	%rd85, %rd13, %rd84;
	shl.b64 	%rd86, %rd85, 3;
	add.s64 	%rd87, %rd3, %rd86;
	ld.global.f64 	%fd177, [%rd87];
	setp.lt.f64 	%p42, %fd177, %fd209;
	selp.b32 	%r112, %r149, %r157, %p42;
	selp.f64 	%fd178, %fd177, %fd209, %p42;
	add.s32 	%r113, %r149, 1;
	ld.global.f64 	%fd179, [%rd87+8];
	setp.lt.f64 	%p43, %fd179, %fd178;
	selp.b32 	%r114, %r113, %r112, %p43;
	selp.f64 	%fd180, %fd179, %fd178, %p43;
	add.s32 	%r115, %r149, 2;
	ld.global.f64 	%fd181, [%rd87+16];
	setp.lt.f64 	%p44, %fd181, %fd180;
	selp.b32 	%r116, %r115, %r114, %p44;
	selp.f64 	%fd182, %fd181, %fd180, %p44;
	add.s32 	%r117, %r149, 3;
	ld.global.f64 	%fd183, [%rd87+24];
	setp.lt.f64 	%p45, %fd183, %fd182;
	selp.b32 	%r118, %r117, %r116, %p45;
	selp.f64 	%fd184, %fd183, %fd182, %p45;
	add.s32 	%r119, %r149, 4;
	ld.global.f64 	%fd185, [%rd87+32];
	setp.lt.f64 	%p46, %fd185, %fd184;
	selp.b32 	%r120, %r119, %r118, %p46;
	selp.f64 	%fd186, %fd185, %fd184, %p46;
	add.s32 	%r121, %r149, 5;
	ld.global.f64 	%fd187, [%rd87+40];
	setp.lt.f64 	%p47, %fd187, %fd186;
	selp.b32 	%r122, %r121, %r120, %p47;
	selp.f64 	%fd188, %fd187, %fd186, %p47;
	add.s32 	%r123, %r149, 6;
	ld.global.f64 	%fd189, [%rd87+48];
	setp.lt.f64 	%p48, %fd189, %fd188;
	selp.b32 	%r124, %r123, %r122, %p48;
	selp.f64 	%fd190, %fd189, %fd188, %p48;
	add.s32 	%r125, %r149, 7;
	ld.global.f64 	%fd191, [%rd87+56];
	setp.lt.f64 	%p49, %fd191, %fd190;
	selp.b32 	%r157, %r125, %r124, %p49;
	selp.f64 	%fd209, %fd191, %fd190, %p49;
	add.s32 	%r149, %r149, 8;
$L__BB22_33:
	setp.eq.s32 	%p50, %r37, 0;
	@%p50 bra 	$L__BB22_39;
	and.b32  	%r43, %r57, 3;
	setp.lt.u32 	%p51, %r37, 4;
	@%p51 bra 	$L__BB22_36;
	cvt.u64.u32 	%rd88, %r149;
	add.s64 	%rd89, %rd13, %rd88;
	shl.b64 	%rd90, %rd89, 3;
	add.s64 	%rd91, %rd3, %rd90;
	ld.global.f64 	%fd192, [%rd91];
	setp.lt.f64 	%p52, %fd192, %fd209;
	selp.b32 	%r127, %r149, %r157, %p52;
	selp.f64 	%fd193, %fd192, %fd209, %p52;
	add.s32 	%r128, %r149, 1;
	ld.global.f64 	%fd194, [%rd91+8];
	setp.lt.f64 	%p53, %fd194, %fd193;
	selp.b32 	%r129, %r128, %r127, %p53;
	selp.f64 	%fd195, %fd194, %fd193, %p53;
	add.s32 	%r130, %r149, 2;
	ld.global.f64 	%fd196, [%rd91+16];
	setp.lt.f64 	%p54, %fd196, %fd195;
	selp.b32 	%r131, %r130, %r129, %p54;
	selp.f64 	%fd197, %fd196, %fd195, %p54;
	add.s32 	%r132, %r149, 3;
	ld.global.f64 	%fd198, [%rd91+24];
	setp.lt.f64 	%p55, %fd198, %fd197;
	selp.b32 	%r157, %r132, %r131, %p55;
	selp.f64 	%fd209, %fd198, %fd197, %p55;
	add.s32 	%r149, %r149, 4;
$L__BB22_36:
	setp.eq.s32 	%p56, %r43, 0;
	@%p56 bra 	$L__BB22_39;
	cvt.u64.u32 	%rd92, %r149;
	add.s64 	%rd93, %rd13, %rd92;
	shl.b64 	%rd94, %rd93, 3;
	add.s64 	%rd101, %rd3, %rd94;
	neg.s32 	%r154, %r43;
$L__BB22_38:
	.pragma "nounroll";
	ld.global.f64 	%fd199, [%rd101];
	setp.lt.f64 	%p57, %fd199, %fd209;
	selp.b32 	%r157, %r149, %r157, %p57;
	selp.f64 	%fd209, %fd199, %fd209, %p57;
	add.s32 	%r149, %r149, 1;
	add.s64 	%rd101, %rd101, 8;
	add.s32 	%r154, %r154, 1;
	setp.ne.s32 	%p58, %r154, 0;
	@%p58 bra 	$L__BB22_38;
$L__BB22_39:
	cvta.to.global.u64 	%rd95, %rd20;
	shl.b64 	%rd96, %rd4, 2;
	add.s64 	%rd97, %rd95, %rd96;
	st.global.u32 	[%rd97], %r157;
	ret;

}
	// .globl	_Z23vectorLabelDistance1UR4PKdPdS1_iiiPi
.visible .entry _Z23vectorLabelDistance1UR4PKdPdS1_iiiPi(
	.param .u64 .ptr .align 1 _Z23vectorLabelDistance1UR4PKdPdS1_iiiPi_param_0,
	.param .u64 .ptr .align 1 _Z23vectorLabelDistance1UR4PKdPdS1_iiiPi_param_1,
	.param .u64 .ptr .align 1 _Z23vectorLabelDistance1UR4PKdPdS1_iiiPi_param_2,
	.param .u32 _Z23vectorLabelDistance1UR4PKdPdS1_iiiPi_param_3,
	.param .u32 _Z23vectorLabelDistance1UR4PKdPdS1_iiiPi_param_4,
	.param .u32 _Z23vectorLabelDistance1UR4PKdPdS1_iiiPi_param_5,
	.param .u64 .ptr .align 1 _Z23vectorLabelDistance1UR4PKdPdS1_iiiPi_param_6
)
{
	.reg .pred 	%p<57>;
	.reg .b32 	%r<157>;
	.reg .b64 	%rd<93>;
	.reg .b64 	%fd<200>;

	ld.param.u64 	%rd21, [_Z23vectorLabelDistance1UR4PKdPdS1_iiiPi_param_0];
	ld.param.u64 	%rd22, [_Z23vectorLabelDistance1UR4PKdPdS1_iiiPi_param_1];
	ld.param.u64 	%rd23, [_Z23vectorLabelDistance1UR4PKdPdS1_iiiPi_param_2];
	ld.param.u32 	%r51, [_Z23vectorLabelDistance1UR4PKdPdS1_iiiPi_param_3];
	ld.param.u32 	%r52, [_Z23vectorLabelDistance1UR4PKdPdS1_iiiPi_param_4];
	ld.param.s32 	%rd24, [_Z23vectorLabelDistance1UR4PKdPdS1_iiiPi_param_5];
	cvta.to.global.u64 	%rd1, %rd21;
	cvta.to.global.u64 	%rd2, %rd22;
	cvta.to.global.u64 	%rd3, %rd23;
	mov.u32 	%r53, %ctaid.x;
	mov.u32 	%r54, %ntid.x;
	mov.u32 	%r55, %tid.x;
	mad.lo.s32 	%r56, %r53, %r54, %r55;
	cvt.u64.u32 	%rd4, %r56;
	setp.ge.s64 	%p1, %rd4, %rd24;
	setp.lt.s32 	%p2, %r51, 1;
	or.pred  	%p3, %p1, %p2;
	@%p3 bra 	$L__BB23_23;
	setp.lt.s32 	%p4, %r52, 1;
	cvt.u64.u32 	%rd25, %r52;
	mul.lo.s64 	%rd5, %rd25, %rd4;
	cvt.u64.u32 	%rd26, %r51;
	mul.lo.s64 	%rd6, %rd26, %rd4;
	@%p4 bra 	$L__BB23_12;
	add.s32 	%r61, %r52, -1;
	shr.u32 	%r62, %r61, 2;
	add.s32 	%r63, %r62, 1;
	and.b32  	%r64, %r63, 2147483644;
	neg.s32 	%r1, %r64;
	mov.b32 	%r133, 0;
$L__BB23_3:
	setp.lt.u32 	%p13, %r52, 13;
	mul.lo.s32 	%r3, %r133, %r52;
	mov.f64 	%fd190, 0d0000000000000000;
	mov.b32 	%r136, 0;
	@%p13 bra 	$L__BB23_6;
	shl.b64 	%rd47, %rd5, 3;
	add.s64 	%rd48, %rd47, %rd1;
	add.s64 	%rd89, %rd48, 64;
	mul.wide.u32 	%rd49, %r3, 8;
	add.s64 	%rd50, %rd2, %rd49;
	add.s64 	%rd90, %rd50, 64;
	mov.f64 	%fd190, 0d0000000000000000;
	mov.b32 	%r136, 0;
	mov.u32 	%r134, %r1;
$L__BB23_5:
	.pragma "nounroll";
	ld.global.nc.f64 	%fd22, [%rd90+-64];
	ld.global.nc.f64 	%fd23, [%rd89+-64];
	sub.f64 	%fd24, %fd22, %fd23;
	fma.rn.f64 	%fd25, %fd24, %fd24, %fd190;
	ld.global.nc.f64 	%fd26, [%rd90+-56];
	ld.global.nc.f64 	%fd27, [%rd89+-56];
	sub.f64 	%fd28, %fd26, %fd27;
	fma.rn.f64 	%fd29, %fd28, %fd28, %fd25;
	ld.global.nc.f64 	%fd30, [%rd90+-48];
	ld.global.nc.f64 	%fd31, [%rd89+-48];
	sub.f64 	%fd32, %fd30, %fd31;
	fma.rn.f64 	%fd33, %fd32, %fd32, %fd29;
	ld.global.nc.f64 	%fd34, [%rd90+-40];
	ld.global.nc.f64 	%fd35, [%rd89+-40];
	sub.f64 	%fd36, %fd34, %fd35;
	fma.rn.f64 	%fd37, %fd36, %fd36, %fd33;
	ld.global.nc.f64 	%fd38, [%rd90+-32];
	ld.global.nc.f64 	%fd39, [%rd89+-32];
	sub.f64 	%fd40, %fd38, %fd39;
	fma.rn.f64 	%fd41, %fd40, %fd40, %fd37;
	ld.global.nc.f64 	%fd42, [%rd90+-24];
	ld.global.nc.f64 	%fd43, [%rd89+-24];
	sub.f64 	%fd44, %fd42, %fd43;
	fma.rn.f64 	%fd45, %fd44, %fd44, %fd41;
	ld.global.nc.f64 	%fd46, [%rd90+-16];
	ld.global.nc.f64 	%fd47, [%rd89+-16];
	sub.f64 	%fd48, %fd46, %fd47;
	fma.rn.f64 	%fd49, %fd48, %fd48, %fd45;
	ld.global.nc.f64 	%fd50, [%rd90+-8];
	ld.global.nc.f64 	%fd51, [%rd89+-8];
	sub.f64 	%fd52, %fd50, %fd51;
	fma.rn.f64 	%fd53, %fd52, %fd52, %fd49;
	ld.global.nc.f64 	%fd54, [%rd90];
	ld.global.nc.f64 	%fd55, [%rd89];
	sub.f64 	%fd56, %fd54, %fd55;
	fma.rn.f64 	%fd57, %fd56, %fd56, %fd53;
	ld.global.nc.f64 	%fd58, [%rd90+8];
	ld.global.nc.f64 	%fd59, [%rd89+8];
	sub.f64 	%fd60, %fd58, %fd59;
	fma.rn.f64 	%fd61, %fd60, %fd60, %fd57;
	ld.global.nc.f64 	%fd62, [%rd90+16];
	ld.global.nc.f64 	%fd63, [%rd89+16];
	sub.f64 	%fd64, %fd62, %fd63;
	fma.rn.f64 	%fd65, %fd64, %fd64, %fd61;
	ld.global.nc.f64 	%fd66, [%rd90+24];
	ld.global.nc.f64 	%fd67, [%rd89+24];
	sub.f64 	%fd68, %fd66, %fd67;
	fma.rn.f64 	%fd69, %fd68, %fd68, %fd65;
	ld.global.nc.f64 	%fd70, [%rd90+32];
	ld.global.nc.f64 	%fd71, [%rd89+32];
	sub.f64 	%fd72, %fd70, %fd71;
	fma.rn.f64 	%fd73, %fd72, %fd72, %fd69;
	ld.global.nc.f64 	%fd74, [%rd90+40];
	ld.global.nc.f64 	%fd75, [%rd89+40];
	sub.f64 	%fd76, %fd74, %fd75;
	fma.rn.f64 	%fd77, %fd76, %fd76, %fd73;
	ld.global.nc.f64 	%fd78, [%rd90+48];
	ld.global.nc.f64 	%fd79, [%rd89+48];
	sub.f64 	%fd80, %fd78, %fd79;
	fma.rn.f64 	%fd81, %fd80, %fd80, %fd77;
	ld.global.nc.f64 	%fd82, [%rd90+56];
	ld.global.nc.f64 	%fd83, [%rd89+56];
	sub.f64 	%fd84, %fd82, %fd83;
	fma.rn.f64 	%fd190, %fd84, %fd84, %fd81;
	add.s32 	%r136, %r136, 16;
	add.s32 	%r134, %r134, 4;
	add.s64 	%rd90, %rd90, 128;
	add.s64 	%rd89, %rd89, 128;
	setp.ne.s32 	%p14, %r134, 0;
	@%p14 bra 	$L__BB23_5;
$L__BB23_6:
	add.s32 	%r67, %r52, -1;
	shr.u32 	%r68, %r67, 2;
	add.s32 	%r69, %r68, 1;
	and.b32  	%r70, %r69, 3;
	setp.eq.s32 	%p15, %r70, 0;
	@%p15 bra 	$L__BB23_11;
	and.b32  	%r72, %r67, 12;
	setp.eq.s32 	%p16, %r72, 0;
	@%p16 bra 	$L__BB23_9;
	add.s32 	%r73, %r136, %r3;
	mul.wide.u32 	%rd51, %r73, 8;
	add.s64 	%rd52, %rd2, %rd51;
	ld.global.nc.f64 	%fd86, [%rd52];
	cvt.u64.u32 	%rd53, %r136;
	add.s64 	%rd54, %rd5, %rd53;
	shl.b64 	%rd55, %rd54, 3;
	add.s64 	%rd56, %rd1, %rd55;
	ld.global.nc.f64 	%fd87, [%rd56];
	sub.f64 	%fd88, %fd86, %fd87;
	fma.rn.f64 	%fd89, %fd88, %fd88, %fd190;
	ld.global.nc.f64 	%fd90, [%rd52+8];
	ld.global.nc.f64 	%fd91, [%rd56+8];
	sub.f64 	%fd92, %fd90, %fd91;
	fma.rn.f64 	%fd93, %fd92, %fd92, %fd89;
	ld.global.nc.f64 	%fd94, [%rd52+16];
	ld.global.nc.f64 	%fd95, [%rd56+16];
	sub.f64 	%fd96, %fd94, %fd95;
	fma.rn.f64 	%fd97, %fd96, %fd96, %fd93;
	ld.global.nc.f64 	%fd98, [%rd52+24];
	ld.global.nc.f64 	%fd99, [%rd56+24];
	sub.f64 	%fd100, %fd98, %fd99;
	fma.rn.f64 	%fd101, %fd100, %fd100, %fd97;
	cvt.u64.u32 	%rd57, %r3;
	add.s64 	%rd58, %rd53, %rd57;
	shl.b64 	%rd59, %rd58, 3;
	add.s64 	%rd60, %rd2, %rd59;
	ld.global.nc.f64 	%fd102, [%rd60+32];
	ld.global.nc.f64 	%fd103, [%rd56+32];
	sub.f64 	%fd104, %fd102, %fd103;
	fma.rn.f64 	%fd105, %fd104, %fd104, %fd101;
	ld.global.nc.f64 	%fd106, [%rd60+40];
	ld.global.nc.f64 	%fd107, [%rd56+40];
	sub.f64 	%fd108, %fd106, %fd107;
	fma.rn.f64 	%fd109, %fd108, %fd108, %fd105;
	ld.global.nc.f64 	%fd110, [%rd60+48];
	ld.global.nc.f64 	%fd111, [%rd56+48];
	sub.f64 	%fd112, %fd110, %fd111;
	fma.rn.f64 	%fd113, %fd112, %fd112, %fd109;
	ld.global.nc.f64 	%fd114, [%rd60+56];
	ld.global.nc.f64 	%fd115, [%rd56+56];
	sub.f64 	%fd116, %fd114, %fd115;
	fma.rn.f64 	%fd190, %fd116, %fd116, %fd113;
	add.s32 	%r136, %r136, 8;
$L__BB23_9:
	add.s32 	%r74, %r52, -1;
	and.b32  	%r75, %r74, 4;
	setp.ne.s32 	%p17, %r75, 0;
	@%p17 bra 	$L__BB23_11;
	add.s32 	%r76, %r136, %r3;
	mul.wide.u32 	%rd61, %r76, 8;
	add.s64 	%rd62, %rd2, %rd61;
	ld.global.nc.f64 	%fd117, [%rd62];
	cvt.u64.u32 	%rd63, %r136;
	add.s64 	%rd64, %rd5, %rd63;
	shl.b64 	%rd65, %rd64, 3;
	add.s64 	%rd66, %rd1, %rd65;
	ld.global.nc.f64 	%fd118, [%rd66];
	sub.f64 	%fd119, %fd117, %fd118;
	fma.rn.f64 	%fd120, %fd119, %fd119, %fd190;
	ld.global.nc.f64 	%fd121, [%rd62+8];
	ld.global.nc.f64 	%fd122, [%rd66+8];
	sub.f64 	%fd123, %fd121, %fd122;
	fma.rn.f64 	%fd124, %fd123, %fd123, %fd120;
	ld.global.nc.f64 	%fd125, [%rd62+16];
	ld.global.nc.f64 	%fd126, [%rd66+16];
	sub.f64 	%fd127, %fd125, %fd126;
	fma.rn.f64 	%fd128, %fd127, %fd127, %fd124;
	ld.global.nc.f64 	%fd129, [%rd62+24];
	ld.global.nc.f64 	%fd130, [%rd66+24];
	sub.f64 	%fd131, %fd129, %fd130;
	fma.rn.f64 	%fd190, %fd131, %fd131, %fd128;
$L__BB23_11:
	sqrt.rn.f64 	%fd132, %fd190;
	cvt.u64.u32 	%rd67, %r133;
	add.s64 	%rd68, %rd6, %rd67;
	shl.b64 	%rd69, %rd68, 3;
	add.s64 	%rd70, %rd3, %rd69;
	st.global.f64 	[%rd70], %fd132;
	add.s32 	%r133, %r133, 1;
	setp.eq.s32 	%p18, %r133, %r51;
	@%p18 bra 	$L__BB23_23;
	bra.uni 	$L__BB23_3;
$L__BB23_12:
	and.b32  	%r12, %r51, 7;
	setp.lt.u32 	%p5, %r51, 8;
	mov.b32 	%r140, 0;
	@%p5 bra 	$L__BB23_15;
	and.b32  	%r140, %r51, 2147483640;
	mov.b32 	%r138, 0;
$L__BB23_14:
	.pragma "nounroll";
	cvt.u64.u32 	%rd27, %r138;
	add.s64 	%rd28, %rd6, %rd27;
	shl.b64 	%rd29, %rd28, 3;
	add.s64 	%rd30, %rd3, %rd29;
	mov.b64 	%rd31, 0;
	st.global.u64 	[%rd30], %rd31;
	st.global.u64 	[%rd30+8], %rd31;
	st.global.u64 	[%rd30+16], %rd31;
	st.global.u64 	[%rd30+24], %rd31;
	st.global.u64 	[%rd30+32], %rd31;
	st.global.u64 	[%rd30+40], %rd31;
	st.global.u64 	[%rd30+48], %rd31;
	st.global.u64 	[%rd30+56], %rd31;
	add.s32 	%r138, %r138, 8;
	setp.ne.s32 	%p6, %r138, %r140;
	@%p6 bra 	$L__BB23_14;
$L__BB23_15:
	setp.eq.s32 	%p7, %r12, 0;
	@%p7 bra 	$L__BB23_23;
	and.b32  	%r17, %r51, 3;
	setp.lt.u32 	%p8, %r12, 4;
	@%p8 bra 	$L__BB23_18;
	cvt.u64.u32 	%rd32, %r140;
	add.s64 	%rd33, %rd6, %rd32;
	shl.b64 	%rd34, %rd33, 3;
	add.s64 	%rd35, %rd3, %rd34;
	mov.b64 	%rd36, 0;
	st.global.u64 	[%rd35], %rd36;
	st.global.u64 	[%rd35+8], %rd36;
	st.global.u64 	[%rd35+16], %rd36;
	st.global.u64 	[%rd35+24], %rd36;
	add.s32 	%r140, %r140, 4;
$L__BB23_18:
	setp.eq.s32 	%p9, %r17, 0;
	@%p9 bra 	$L__BB23_23;
	setp.eq.s32 	%p10, %r17, 1;
	@%p10 bra 	$L__BB23_21;
	cvt.u64.u32 	%rd37, %r140;
	add.s64 	%rd38, %rd6, %rd37;
	shl.b64 	%rd39, %rd38, 3;
	add.s64 	%rd40, %rd3, %rd39;
	mov.b64 	%rd41, 0;
	st.global.u64 	[%rd40], %rd41;
	st.global.u64 	[%rd40+8], %rd41;
	add.s32 	%r140, %r140, 2;
$L__BB23_21:
	and.b32  	%r59, %r51, 1;
	setp.eq.b32 	%p11, %r59, 1;
	not.pred 	%p12, %p11;
	@%p12 bra 	$L__BB23_23;
	cvt.u64.u32 	%rd42, %r140;
	add.s64 	%rd43, %rd6, %rd42;
	shl.b64 	%rd44, %rd43, 3;
	add.s64 	%rd45, %rd3, %rd44;
	mov.b64 	%rd46, 0;
	st.global.u64 	[%rd45], %rd46;
$L__BB23_23:
	setp.lt.s32 	%p19, %r51, 1;
	mov.b32 	%r156, 0;
	@%p19 bra 	$L__BB23_36;
	cvt.u64.u32 	%rd71, %r51;
	mul.lo.s64 	%rd13, %rd71, %rd4;
	and.b32  	%r22, %r51, 15;
	setp.lt.u32 	%p20, %r51, 16;
	mov.f64 	%fd196, 0d7FEFFFFFFFFFFFFF;
	mov.b32 	%r148, 0;
	mov.u32 	%r156, %r148;
	@%p20 bra 	$L__BB23_27;
	and.b32  	%r148, %r51, 2147483632;
	shl.b64 	%rd72, %rd13, 3;
	add.s64 	%rd73, %rd72, %rd3;
	add.s64 	%rd91, %rd73, 64;
	mov.f64 	%fd196, 0d7FEFFFFFFFFFFFFF;
	mov.b32 	%r142, 0;
	mov.u32 	%r156, %r142;
$L__BB23_26:
	.pragma "nounroll";
	ld.global.f64 	%fd135, [%rd91+-64];
	setp.lt.f64 	%p21, %fd135, %fd196;
	selp.b32 	%r81, %r142, %r156, %p21;
	selp.f64 	%fd136, %fd135, %fd196, %p21;
	ld.global.f64 	%fd137, [%rd91+-56];
	setp.lt.f64 	%p22, %fd137, %fd136;
	add.s32 	%r82, %r142, 1;
	selp.b32 	%r83, %r82, %r81, %p22;
	selp.f64 	%fd138, %fd137, %fd136, %p22;
	ld.global.f64 	%fd139, [%rd91+-48];
	setp.lt.f64 	%p23, %fd139, %fd138;
	add.s32 	%r84, %r142, 2;
	selp.b32 	%r85, %r84, %r83, %p23;
	selp.f64 	%fd140, %fd139, %fd138, %p23;
	ld.global.f64 	%fd141, [%rd91+-40];
	setp.lt.f64 	%p24, %fd141, %fd140;
	add.s32 	%r86, %r142, 3;
	selp.b32 	%r87, %r86, %r85, %p24;
	selp.f64 	%fd142, %fd141, %fd140, %p24;
	ld.global.f64 	%fd143, [%rd91+-32];
	setp.lt.f64 	%p25, %fd143, %fd142;
	add.s32 	%r88, %r142, 4;
	selp.b32 	%r89, %r88, %r87, %p25;
	selp.f64 	%fd144, %fd143, %fd142, %p25;
	ld.global.f64 	%fd145, [%rd91+-24];
	setp.lt.f64 	%p26, %fd145, %fd144;
	add.s32 	%r90, %r142, 5;
	selp.b32 	%r91, %r90, %r89, %p26;
	selp.f64 	%fd146, %fd145, %fd144, %p26;
	ld.global.f64 	%fd147, [%rd91+-16];
	setp.lt.f64 	%p27, %fd147, %fd146;
	add.s32 	%r92, %r142, 6;
	selp.b32 	%r93, %r92, %r91, %p27;
	selp.f64 	%fd148, %fd147, %fd146, %p27;
	ld.global.f64 	%fd149, [%rd91+-8];
	setp.lt.f64 	%p28, %fd149, %fd148;
	add.s32 	%r94, %r142, 7;
	selp.b32 	%r95, %r94, %r93, %p28;
	selp.f64 	%fd150, %fd149, %fd148, %p28;
	ld.global.f64 	%fd151, [%rd91];
	setp.lt.f64 	%p29, %fd151, %fd150;
	add.s32 	%r96, %r142, 8;
	selp.b32 	%r97, %r96, %r95, %p29;
	selp.f64 	%fd152, %fd151, %fd150, %p29;
	ld.global.f64 	%fd153, [%rd91+8];
	setp.lt.f64 	%p30, %fd153, %fd152;
	add.s32 	%r98, %r142, 9;
	selp.b32 	%r99, %r98, %r97, %p30;
	selp.f64 	%fd154, %fd153, %fd152, %p30;
	ld.global.f64 	%fd155, [%rd91+16];
	setp.lt.f64 	%p31, %fd155, %fd154;
	add.s32 	%r100, %r142, 10;
	selp.b32 	%r101, %r100, %r99, %p31;
	selp.f64 	%fd156, %fd155, %fd154, %p31;
	ld.global.f64 	%fd157, [%rd91+24];
	setp.lt.f64 	%p32, %fd157, %fd156;
	add.s32 	%r102, %r142, 11;
	selp.b32 	%r103, %r102, %r101, %p32;
	selp.f64 	%fd158, %fd157, %fd156, %p32;
	ld.global.f64 	%fd159, [%rd91+32];
	setp.lt.f64 	%p33, %fd159, %fd158;
	add.s32 	%r104, %r142, 12;
	selp.b32 	%r105, %r104, %r103, %p33;
	selp.f64 	%fd160, %fd159, %fd158, %p33;
	ld.global.f64 	%fd161, [%rd91+40];
	setp.lt.f64 	%p34, %fd161, %fd160;
	add.s32 	%r106, %r142, 13;
	selp.b32 	%r107, %r106, %r105, %p34;
	selp.f64 	%fd162, %fd161, %fd160, %p34;
	ld.global.f64 	%fd163, [%rd91+48];
	setp.lt.f64 	%p35, %fd163, %fd162;
	add.s32 	%r108, %r142, 14;
	selp.b32 	%r109, %r108, %r107, %p35;
	selp.f64 	%fd164, %fd163, %fd162, %p35;
	ld.global.f64 	%fd165, [%rd91+56];
	setp.lt.f64 	%p36, %fd165, %fd164;
	add.s32 	%r110, %r142, 15;
	selp.b32 	%r156, %r110, %r109, %p36;
	selp.f64 	%fd196, %fd165, %fd164, %p36;
	add.s64 	%rd91, %rd91, 128;
	add.s32 	%r142, %r142, 16;
	setp.ne.s32 	%p37, %r142, %r148;
	@%p37 bra 	$L__BB23_26;
$L__BB23_27:
	setp.eq.s32 	%p38, %r22, 0;
	@%p38 bra 	$L__BB23_36;
	and.b32  	%r31, %r51, 7;
	setp.lt.u32 	%p39, %r22, 8;
	@%p39 bra 	$L__BB23_30;
	cvt.u64.u32 	%rd74, %r148;
	add.s64 	%rd75, %rd13, %rd74;
	shl.b64 	%rd76, %rd75, 3;
	add.s64 	%rd77, %rd3, %rd76;
	ld.global.f64 	%fd166, [%rd77];
	setp.lt.f64 	%p40, %fd166, %fd196;
	selp.b32 	%r112, %r148, %r156, %p40;
	selp.f64 	%fd167, %fd166, %fd196, %p40;
	add.s32 	%r113, %r148, 1;
	ld.global.f64 	%fd168, [%rd77+8];
	setp.lt.f64 	%p41, %fd168, %fd167;
	selp.b32 	%r114, %r113, %r112, %p41;
	selp.f64 	%fd169, %fd168, %fd167, %p41;
	add.s32 	%r115, %r148, 2;
	ld.global.f64 	%fd170, [%rd77+16];
	setp.lt.f64 	%p42, %fd170, %fd169;
	selp.b32 	%r116, %r115, %r114, %p42;
	selp.f64 	%fd171, %fd170, %fd169, %p42;
	add.s32 	%r117, %r148, 3;
	ld.global.f64 	%fd172, [%rd77+24];
	setp.lt.f64 	%p43, %fd172, %fd171;
	selp.b32 	%r118, %r117, %r116, %p43;
	selp.f64 	%fd173, %fd172, %fd171, %p43;
	add.s32 	%r119, %r148, 4;
	ld.global.f64 	%fd174, [%rd77+32];
	setp.lt.f64 	%p44, %fd174, %fd173;
	selp.b32 	%r120, %r119, %r118, %p44;
	selp.f64 	%fd175, %fd174, %fd173, %p44;
	add.s32 	%r121, %r148, 5;
	ld.global.f64 	%fd176, [%rd77+40];
	setp.lt.f64 	%p45, %fd176, %fd175;
	selp.b32 	%r122, %r121, %r120, %p45;
	selp.f64 	%fd177, %fd176, %fd175, %p45;
	add.s32 	%r123, %r148, 6;
	ld.global.f64 	%fd178, [%rd77+48];
	setp.lt.f64 	%p46, %fd178, %fd177;
	selp.b32 	%r124, %r123, %r122, %p46;
	selp.f64 	%fd179, %fd178, %fd177, %p46;
	add.s32 	%r125, %r148, 7;
	ld.global.f64 	%fd180, [%rd77+56];
	setp.lt.f64 	%p47, %fd180, %fd179;
	selp.b32 	%r156, %r125, %r124, %p47;
	selp.f64 	%fd196, %fd180, %fd179, %p47;
	add.s32 	%r148, %r148, 8;
$L__BB23_30:
	setp.eq.s32 	%p48, %r31, 0;
	@%p48 bra 	$L__BB23_36;
	and.b32  	%r37, %r51, 3;
	setp.lt.u32 	%p49, %r31, 4;
	@%p49 bra 	$L__BB23_33;
	cvt.u64.u32 	%rd78, %r148;
	add.s64 	%rd79, %rd13, %rd78;
	shl.b64 	%rd80, %rd79, 3;
	add.s64 	%rd81, %rd3, %rd80;
	ld.global.f64 	%fd181, [%rd81];
	setp.lt.f64 	%p50, %fd181, %fd196;
	selp.b32 	%r127, %r148, %r156, %p50;
	selp.f64 	%fd182, %fd181, %fd196, %p50;
	add.s32 	%r128, %r148, 1;
	ld.global.f64 	%fd183, [%rd81+8];
	setp.lt.f64 	%p51, %fd183, %fd182;
	selp.b32 	%r129, %r128, %r127, %p51;
	selp.f64 	%fd184, %fd183, %fd182, %p51;
	add.s32 	%r130, %r148, 2;
	ld.global.f64 	%fd185, [%rd81+16];
	setp.lt.f64 	%p52, %fd185, %fd184;
	selp.b32 	%r131, %r130, %r129, %p52;
	selp.f64 	%fd186, %fd185, %fd184, %p52;
	add.s32 	%r132, %r148, 3;
	ld.global.f64 	%fd187, [%rd81+24];
	setp.lt.f64 	%p53, %fd187, %fd186;
	selp.b32 	%r156, %r132, %r131, %p53;
	selp.f64 	%fd196, %fd187, %fd186, %p53;
	add.s32 	%r148, %r148, 4;
$L__BB23_33:
	setp.eq.s32 	%p54, %r37, 0;
	@%p54 bra 	$L__BB23_36;
	cvt.u64.u32 	%rd82, %r148;
	add.s64 	%rd83, %rd13, %rd82;
	shl.b64 	%rd84, %rd83, 3;
	add.s64 	%rd92, %rd3, %rd84;
	neg.s32 	%r153, %r37;
$L__BB23_35:
	.pragma "nounroll";
	ld.global.f64 	%fd188, [%rd92];
	setp.lt.f64 	%p55, %fd188, %fd196;
	selp.b32 	%r156, %r148, %r156, %p55;
	selp.f64 	%fd196, %fd188, %fd196, %p55;
	add.s32 	%r148, %r148, 1;
	add.s64 	%rd92, %rd92, 8;
	add.s32 	%r153, %r153, 1;
	setp.ne.s32 	%p56, %r153, 0;
	@%p56 bra 	$L__BB23_35;
$L__BB23_36:
	ld.param.u64 	%rd88, [_Z23vectorLabelDistance1UR4PKdPdS1_iiiPi_param_6];
	cvta.to.global.u64 	%rd85, %rd88;
	shl.b64 	%rd86, %rd4, 2;
	add.s64 	%rd87, %rd85, %rd86;
	st.global.u32 	[%rd87], %r156;
	ret;

}
	// .globl	_Z23vectorLabelDistance1UR8PKdPdS1_iiiPi
.visible .entry _Z23vectorLabelDistance1UR8PKdPdS1_iiiPi(
	.param .u64 .ptr .align 1 _Z23vectorLabelDistance1UR8PKdPdS1_iiiPi_param_0,
	.param .u64 .ptr .align 1 _Z23vectorLabelDistance1UR8PKdPdS1_iiiPi_param_1,
	.param .u64 .ptr .align 1 _Z23vectorLabelDistance1UR8PKdPdS1_iiiPi_param_2,
	.param .u32 _Z23vectorLabelDistance1UR8PKdPdS1_iiiPi_param_3,
	.param .u32 _Z23vectorLabelDistance1UR8PKdPdS1_iiiPi_param_4,
	.param .u32 _Z23vectorLabelDistance1UR8PKdPdS1_iiiPi_param_5,
	.param .u64 .ptr .align 1 _Z23vectorLabelDistance1UR8PKdPdS1_iiiPi_param_6
)
{
	.reg .pred 	%p<55>;
	.reg .b32 	%r<146>;
	.reg .b64 	%rd<83>;
	.reg .b64 	%fd<179>;

	ld.param.u64 	%rd21, [_Z23vectorLabelDistance1UR8PKdPdS1_iiiPi_param_0];
	ld.param.u64 	%rd22, [_Z23vectorLabelDistance1UR8PKdPdS1_iiiPi_param_1];
	ld.param.u64 	%rd23, [_Z23vectorLabelDistance1UR8PKdPdS1_iiiPi_param_2];
	ld.param.u32 	%r50, [_Z23vectorLabelDistance1UR8PKdPdS1_iiiPi_param_3];
	ld.param.u32 	%r51, [_Z23vectorLabelDistance1UR8PKdPdS1_iiiPi_param_4];
	ld.param.s32 	%rd24, [_Z23vectorLabelDistance1UR8PKdPdS1_iiiPi_param_5];
	cvta.to.global.u64 	%rd1, %rd21;
	cvta.to.global.u64 	%rd2, %rd22;
	cvta.to.global.u64 	%rd3, %rd23;
	mov.u32 	%r52, %ctaid.x;
	mov.u32 	%r53, %ntid.x;
	mov.u32 	%r54, %tid.x;
	mad.lo.s32 	%r55, %r52, %r53, %r54;
	cvt.u64.u32 	%rd4, %r55;
	setp.ge.s64 	%p1, %rd4, %rd24;
	setp.lt.s32 	%p2, %r50, 1;
	or.pred  	%p3, %p1, %p2;
	@%p3 bra 	$L__BB24_20;
	setp.lt.s32 	%p4, %r51, 1;
	cvt.u64.u32 	%rd25, %r51;
	mul.lo.s64 	%rd5, %rd25, %rd4;
	cvt.u64.u32 	%rd26, %r50;
	mul.lo.s64 	%rd6, %rd26, %rd4;
	@%p4 bra 	$L__BB24_9;
	add.s32 	%r60, %r51, -1;
	shr.u32 	%r61, %r60, 3;
	add.s32 	%r62, %r61, 1;
	and.b32  	%r1, %r60, 8;
	and.b32  	%r63, %r62, 1073741822;
	neg.s32 	%r2, %r63;
	mov.b32 	%r123, 0;
	shl.b64 	%rd47, %rd5, 3;
	add.s64 	%rd48, %rd47, %rd1;
	add.s64 	%rd7, %rd48, 64;
$L__BB24_3:
	setp.lt.u32 	%p13, %r51, 9;
	mul.lo.s32 	%r4, %r123, %r51;
	mov.f64 	%fd171, 0d0000000000000000;
	mov.b32 	%r126, 0;
	@%p13 bra 	$L__BB24_6;
	mul.wide.u32 	%rd49, %r4, 8;
	add.s64 	%rd50, %rd2, %rd49;
	add.s64 	%rd80, %rd50, 64;
	mov.f64 	%fd171, 0d0000000000000000;
	mov.b32 	%r126, 0;
	mov.u64 	%rd79, %rd7;
	mov.u32 	%r124, %r2;
$L__BB24_5:
	ld.global.nc.f64 	%fd19, [%rd80+-64];
	ld.global.nc.f64 	%fd20, [%rd79+-64];
	sub.f64 	%fd21, %fd19, %fd20;
	fma.rn.f64 	%fd22, %fd21, %fd21, %fd171;
	ld.global.nc.f64 	%fd23, [%rd80+-56];
	ld.global.nc.f64 	%fd24, [%rd79+-56];
	sub.f64 	%fd25, %fd23, %fd24;
	fma.rn.f64 	%fd26, %fd25, %fd25, %fd22;
	ld.global.nc.f64 	%fd27, [%rd80+-48];
	ld.global.nc.f64 	%fd28, [%rd79+-48];
	sub.f64 	%fd29, %fd27, %fd28;
	fma.rn.f64 	%fd30, %fd29, %fd29, %fd26;
	ld.global.nc.f64 	%fd31, [%rd80+-40];
	ld.global.nc.f64 	%fd32, [%rd79+-40];
	sub.f64 	%fd33, %fd31, %fd32;
	fma.rn.f64 	%fd34, %fd33, %fd33, %fd30;
	ld.global.nc.f64 	%fd35, [%rd80+-32];
	ld.global.nc.f64 	%fd36, [%rd79+-32];
	sub.f64 	%fd37, %fd35, %fd36;
	fma.rn.f64 	%fd38, %fd37, %fd37, %fd34;
	ld.global.nc.f64 	%fd39, [%rd80+-24];
	ld.global.nc.f64 	%fd40, [%rd79+-24];
	sub.f64 	%fd41, %fd39, %fd40;
	fma.rn.f64 	%fd42, %fd41, %fd41, %fd38;
	ld.global.nc.f64 	%fd43, [%rd80+-16];
	ld.global.nc.f64 	%fd44, [%rd79+-16];
	sub.f64 	%fd45, %fd43, %fd44;
	fma.rn.f64 	%fd46, %fd45, %fd45, %fd42;
	ld.global.nc.f64 	%fd47, [%rd80+-8];
	ld.global.nc.f64 	%fd48, [%rd79+-8];
	sub.f64 	%fd49, %fd47, %fd48;
	fma.rn.f64 	%fd50, %fd49, %fd49, %fd46;
	ld.global.nc.f64 	%fd51, [%rd80];
	ld.global.nc.f64 	%fd52, [%rd79];
	sub.f64 	%fd53, %fd51, %fd52;
	fma.rn.f64 	%fd54, %fd53, %fd53, %fd50;
	ld.global.nc.f64 	%fd55, [%rd80+8];
	ld.global.nc.f64 	%fd56, [%rd79+8];
	sub.f64 	%fd57, %fd55, %fd56;
	fma.rn.f64 	%fd58, %fd57, %fd57, %fd54;
	ld.global.nc.f64 	%fd59, [%rd80+16];
	ld.global.nc.f64 	%fd60, [%rd79+16];
	sub.f64 	%fd61, %fd59, %fd60;
	fma.rn.f64 	%fd62, %fd61, %fd61, %fd58;
	ld.global.nc.f64 	%fd63, [%rd80+24];
	ld.global.nc.f64 	%fd64, [%rd79+24];
	sub.f64 	%fd65, %fd63, %fd64;
	fma.rn.f64 	%fd66, %fd65, %fd65, %fd62;
	ld.global.nc.f64 	%fd67, [%rd80+32];
	ld.global.nc.f64 	%fd68, [%rd79+32];
	sub.f64 	%fd69, %fd67, %fd68;
	fma.rn.f64 	%fd70, %fd69, %fd69, %fd66;
	ld.global.nc.f64 	%fd71, [%rd80+40];
	ld.global.nc.f64 	%fd72, [%rd79+40];
	sub.f64 	%fd73, %fd71, %fd72;
	fma.rn.f64 	%fd74, %fd73, %fd73, %fd70;
	ld.global.nc.f64 	%fd75, [%rd80+48];
	ld.global.nc.f64 	%fd76, [%rd79+48];
	sub.f64 	%fd77, %fd75, %fd76;
	fma.rn.f64 	%fd78, %fd77, %fd77, %fd74;
	ld.global.nc.f64 	%fd79, [%rd80+56];
	ld.global.nc.f64 	%fd80, [%rd79+56];
	sub.f64 	%fd81, %fd79, %fd80;
	fma.rn.f64 	%fd171, %fd81, %fd81, %fd78;
	add.s32 	%r126, %r126, 16;
	add.s32 	%r124, %r124, 2;
	add.s64 	%rd80, %rd80, 128;
	add.s64 	%rd79, %rd79, 128;
	setp.ne.s32 	%p14, %r124, 0;
	@%p14 bra 	$L__BB24_5;
$L__BB24_6:
	setp.ne.s32 	%p15, %r1, 0;
	@%p15 bra 	$L__BB24_8;
	add.s32 	%r66, %r126, %r4;
	mul.wide.u32 	%rd51, %r66, 8;
	add.s64 	%rd52, %rd2, %rd51;
	ld.global.nc.f64 	%fd82, [%rd52];
	cvt.u64.u32 	%rd53, %r126;
	add.s64 	%rd54, %rd5, %rd53;
	shl.b64 	%rd55, %rd54, 3;
	add.s64 	%rd56, %rd1, %rd55;
	ld.global.nc.f64 	%fd83, [%rd56];
	sub.f64 	%fd84, %fd82, %fd83;
	fma.rn.f64 	%fd85, %fd84, %fd84, %fd171;
	ld.global.nc.f64 	%fd86, [%rd52+8];
	ld.global.nc.f64 	%fd87, [%rd56+8];
	sub.f64 	%fd88, %fd86, %fd87;
	fma.rn.f64 	%fd89, %fd88, %fd88, %fd85;
	ld.global.nc.f64 	%fd90, [%rd52+16];
	ld.global.nc.f64 	%fd91, [%rd56+16];
	sub.f64 	%fd92, %fd90, %fd91;
	fma.rn.f64 	%fd93, %fd92, %fd92, %fd89;
	ld.global.nc.f64 	%fd94, [%rd52+24];
	ld.global.nc.f64 	%fd95, [%rd56+24];
	sub.f64 	%fd96, %fd94, %fd95;
	fma.rn.f64 	%fd97, %fd96, %fd96, %fd93;
	ld.global.nc.f64 	%fd98, [%rd52+32];
	ld.global.nc.f64 	%fd99, [%rd56+32];
	sub.f64 	%fd100, %fd98, %fd99;
	fma.rn.f64 	%fd101, %fd100, %fd100, %fd97;
	ld.global.nc.f64 	%fd102, [%rd52+40];
	ld.global.nc.f64 	%fd103, [%rd56+40];
	sub.f64 	%fd104, %fd102, %fd103;
	fma.rn.f64 	%fd105, %fd104, %fd104, %fd101;
	ld.global.nc.f64 	%fd106, [%rd52+48];
	ld.global.nc.f64 	%fd107, [%rd56+48];
	sub.f64 	%fd108, %fd106, %fd107;
	fma.rn.f64 	%fd109, %fd108, %fd108, %fd105;
	ld.global.nc.f64 	%fd110, [%rd52+56];
	ld.global.nc.f64 	%fd111, [%rd56+56];
	sub.f64 	%fd112, %fd110, %fd111;
	fma.rn.f64 	%fd171, %fd112, %fd112, %fd109;
$L__BB24_8:
	sqrt.rn.f64 	%fd113, %fd171;
	cvt.u64.u32 	%rd57, %r123;
	add.s64 	%rd58, %rd6, %rd57;
	shl.b64 	%rd59, %rd58, 3;
	add.s64 	%rd60, %rd3, %rd59;
	st.global.f64 	[%rd60], %fd113;
	add.s32 	%r123, %r123, 1;
	setp.eq.s32 	%p16, %r123, %r50;
	@%p16 bra 	$L__BB24_20;
	bra.uni 	$L__BB24_3;
$L__BB24_9:
	and.b32  	%r11, %r50, 7;
	setp.lt.u32 	%p5, %r50, 8;
	mov.b32 	%r129, 0;
	@%p5 bra 	$L__BB24_12;
	and.b32  	%r129, %r50, 2147483640;
	mov.b32 	%r127, 0;
$L__BB24_11:
	.pragma "nounroll";
	cvt.u64.u32 	%rd27, %r127;
	add.s64 	%rd28, %rd6, %rd27;
	shl.b64 	%rd29, %rd28, 3;
	add.s64 	%rd30, %rd3, %rd29;
	mov.b64 	%rd31, 0;
	st.global.u64 	[%rd30], %rd31;
	st.global.u64 	[%rd30+8], %rd31;
	st.global.u64 	[%rd30+16], %rd31;
	st.global.u64 	[%rd30+24], %rd31;
	st.global.u64 	[%rd30+32], %rd31;
	st.global.u64 	[%rd30+40], %rd31;
	st.global.u64 	[%rd30+48], %rd31;
	st.global.u64 	[%rd30+56], %rd31;
	add.s32 	%r127, %r127, 8;
	setp.ne.s32 	%p6, %r127, %r129;
	@%p6 bra 	$L__BB24_11;
$L__BB24_12:
	setp.eq.s32 	%p7, %r11, 0;
	@%p7 bra 	$L__BB24_20;
	and.b32  	%r16, %r50, 3;
	setp.lt.u32 	%p8, %r11, 4;
	@%p8 bra 	$L__BB24_15;
	cvt.u64.u32 	%rd32, %r129;
	add.s64 	%rd33, %rd6, %rd32;
	shl.b64 	%rd34, %rd33, 3;
	add.s64 	%rd35, %rd3, %rd34;
	mov.b64 	%rd36, 0;
	st.global.u64 	[%rd35], %rd36;
	st.global.u64 	[%rd35+8], %rd36;
	st.global.u64 	[%rd35+16], %rd36;
	st.global.u64 	[%rd35+24], %rd36;
	add.s32 	%r129, %r129, 4;
$L__BB24_15:
	setp.eq.s32 	%p9, %r16, 0;
	@%p9 bra 	$L__BB24_20;
	setp.eq.s32 	%p10, %r16, 1;
	@%p10 bra 	$L__BB24_18;
	cvt.u64.u32 	%rd37, %r129;
	add.s64 	%rd38, %rd6, %rd37;
	shl.b64 	%rd39, %rd38, 3;
	add.s64 	%rd40, %rd3, %rd39;
	mov.b64 	%rd41, 0;
	st.global.u64 	[%rd40], %rd41;
	st.global.u64 	[%rd40+8], %rd41;
	add.s32 	%r129, %r129, 2;
$L__BB24_18:
	and.b32  	%r58, %r50, 1;
	setp.eq.b32 	%p11, %r58, 1;
	not.pred 	%p12, %p11;
	@%p12 bra 	$L__BB24_20;
	cvt.u64.u32 	%rd42, %r129;
	add.s64 	%rd43, %rd6, %rd42;
	shl.b64 	%rd44, %rd43, 3;
	add.s64 	%rd45, %rd3, %rd44;
	mov.b64 	%rd46, 0;
	st.global.u64 	[%rd45], %rd46;
$L__BB24_20:
	setp.lt.s32 	%p17, %r50, 1;
	mov.b32 	%r145, 0;
	@%p17 bra 	$L__BB24_33;
	cvt.u64.u32 	%rd61, %r50;
	mul.lo.s64 	%rd13, %rd61, %rd4;
	and.b32  	%r21, %r50, 15;
	setp.lt.u32 	%p18, %r50, 16;
	mov.f64 	%fd175, 0d7FEFFFFFFFFFFFFF;
	mov.b32 	%r137, 0;
	mov.u32 	%r145, %r137;
	@%p18 bra 	$L__BB24_24;
	and.b32  	%r137, %r50, 2147483632;
	shl.b64 	%rd62, %rd13, 3;
	add.s64 	%rd63, %rd62, %rd3;
	add.s64 	%rd81, %rd63, 64;
	mov.f64 	%fd175, 0d7FEFFFFFFFFFFFFF;
	mov.b32 	%r131, 0;
	mov.u32 	%r145, %r131;
$L__BB24_23:
	.pragma "nounroll";
	ld.global.f64 	%fd116, [%rd81+-64];
	setp.lt.f64 	%p19, %fd116, %fd175;
	selp.b32 	%r71, %r131, %r145, %p19;
	selp.f64 	%fd117, %fd116, %fd175, %p19;
	ld.global.f64 	%fd118, [%rd81+-56];
	setp.lt.f64 	%p20, %fd118, %fd117;
	add.s32 	%r72, %r131, 1;
	selp.b32 	%r73, %r72, %r71, %p20;
	selp.f64 	%fd119, %fd118, %fd117, %p20;
	ld.global.f64 	%fd120, [%rd81+-48];
	setp.lt.f64 	%p21, %fd120, %fd119;
	add.s32 	%r74, %r131, 2;
	selp.b32 	%r75, %r74, %r73, %p21;
	selp.f64 	%fd121, %fd120, %fd119, %p21;
	ld.global.f64 	%fd122, [%rd81+-40];
	setp.lt.f64 	%p22, %fd122, %fd121;
	add.s32 	%r76, %r131, 3;
	selp.b32 	%r77, %r76, %r75, %p22;
	selp.f64 	%fd123, %fd122, %fd121, %p22;
	ld.global.f64 	%fd124, [%rd81+-32];
	setp.lt.f64 	%p23, %fd124, %fd123;
	add.s32 	%r78, %r131, 4;
	selp.b32 	%r79, %r78, %r77, %p23;
	selp.f64 	%fd125, %fd124, %fd123, %p23;
	ld.global.f64 	%fd126, [%rd81+-24];
	setp.lt.f64 	%p24, %fd126, %fd125;
	add.s32 	%r80, %r131, 5;
	selp.b32 	%r81, %r80, %r79, %p24;
	selp.f64 	%fd127, %fd126, %fd125, %p24;
	ld.global.f64 	%fd128, [%rd81+-16];
	setp.lt.f64 	%p25, %fd128, %fd127;
	add.s32 	%r82, %r131, 6;
	selp.b32 	%r83, %r82, %r81, %p25;
	selp.f64 	%fd129, %fd128, %fd127, %p25;
	ld.global.f64 	%fd130, [%rd81+-8];
	setp.lt.f64 	%p26, %fd130, %fd129;
	add.s32 	%r84, %r131, 7;
	selp.b32 	%r85, %r84, %r83, %p26;
	selp.f64 	%fd131, %fd130, %fd129, %p26;
	ld.global.f64 	%fd132, [%rd81];
	setp.lt.f64 	%p27, %fd132, %fd131;
	add.s32 	%r86, %r131, 8;
	selp.b32 	%r87, %r86, %r85, %p27;
	selp.f64 	%fd133, %fd132, %fd131, %p27;
	ld.global.f64 	%fd134, [%rd81+8];
	setp.lt.f64 	%p28, %fd134, %fd133;
	add.s32 	%r88, %r131, 9;
	selp.b32 	%r89, %r88, %r87, %p28;
	selp.f64 	%fd135, %fd134, %fd133, %p28;
	ld.global.f64 	%fd136, [%rd81+16];
	setp.lt.f64 	%p29, %fd136, %fd135;
	add.s32 	%r90, %r131, 10;
	selp.b32 	%r91, %r90, %r89, %p29;
	selp.f64 	%fd137, %fd136, %fd135, %p29;
	ld.global.f64 	%fd138, [%rd81+24];
	setp.lt.f64 	%p30, %fd138, %fd137;
	add.s32 	%r92, %r131, 11;
	selp.b32 	%r93, %r92, %r91, %p30;
	selp.f64 	%fd139, %fd138, %fd137, %p30;
	ld.global.f64 	%fd140, [%rd81+32];
	setp.lt.f64 	%p31, %fd140, %fd139;
	add.s32 	%r94, %r131, 12;
	selp.b32 	%r95, %r94, %r93, %p31;
	selp.f64 	%fd141, %fd140, %fd139, %p31;
	ld.global.f64 	%fd142, [%rd81+40];
	setp.lt.f64 	%p32, %fd142, %fd141;
	add.s32 	%r96, %r131, 13;
	selp.b32 	%r97, %r96, %r95, %p32;
	selp.f64 	%fd143, %fd142, %fd141, %p32;
	ld.global.f64 	%fd144, [%rd81+48];
	setp.lt.f64 	%p33, %fd144, %fd143;
	add.s32 	%r98, %r131, 14;
	selp.b32 	%r99, %r98, %r97, %p33;
	selp.f64 	%fd145, %fd144, %fd143, %p33;
	ld.global.f64 	%fd146, [%rd81+56];
	setp.lt.f64 	%p34, %fd146, %fd145;
	add.s32 	%r100, %r131, 15;
	selp.b32 	%r145, %r100, %r99, %p34;
	selp.f64 	%fd175, %fd146, %fd145, %p34;
	add.s64 	%rd81, %rd81, 128;
	add.s32 	%r131, %r131, 16;
	setp.ne.s32 	%p35, %r131, %r137;
	@%p35 bra 	$L__BB24_23;
$L__BB24_24:
	setp.eq.s32 	%p36, %r21, 0;
	@%p36 bra 	$L__BB24_33;
	and.b32  	%r30, %r50, 7;
	setp.lt.u32 	%p37, %r21, 8;
	@%p37 bra 	$L__BB24_27;
	cvt.u64.u32 	%rd64, %r137;
	add.s64 	%rd65, %rd13, %rd64;
	shl.b64 	%rd66, %rd65, 3;
	add.s64 	%rd67, %rd3, %rd66;
	ld.global.f64 	%fd147, [%rd67];
	setp.lt.f64 	%p38, %fd147, %fd175;
	selp.b32 	%r102, %r137, %r145, %p38;
	selp.f64 	%fd148, %fd147, %fd175, %p38;
	add.s32 	%r103, %r137, 1;
	ld.global.f64 	%fd149, [%rd67+8];
	setp.lt.f64 	%p39, %fd149, %fd148;
	selp.b32 	%r104, %r103, %r102, %p39;
	selp.f64 	%fd150, %fd149, %fd148, %p39;
	add.s32 	%r105, %r137, 2;
	ld.global.f64 	%fd151, [%rd67+16];
	setp.lt.f64 	%p40, %fd151, %fd150;
	selp.b32 	%r106, %r105, %r104, %p40;
	selp.f64 	%fd152, %fd151, %fd150, %p40;
	add.s32 	%r107, %r137, 3;
	ld.global.f64 	%fd153, [%rd67+24];
	setp.lt.f64 	%p41, %fd153, %fd152;
	selp.b32 	%r108, %r107, %r106, %p41;
	selp.f64 	%fd154, %fd153, %fd152, %p41;
	add.s32 	%r109, %r137, 4;
	ld.global.f64 	%fd155, [%rd67+32];
	setp.lt.f64 	%p42, %fd155, %fd154;
	selp.b32 	%r110, %r109, %r108, %p42;
	selp.f64 	%fd156, %fd155, %fd154, %p42;
	add.s32 	%r111, %r137, 5;
	ld.global.f64 	%fd157, [%rd67+40];
	setp.lt.f64 	%p43, %fd157, %fd156;
	selp.b32 	%r112, %r111, %r110, %p43;
	selp.f64 	%fd158, %fd157, %fd156, %p43;
	add.s32 	%r113, %r137, 6;
	ld.global.f64 	%fd159, [%rd67+48];
	setp.lt.f64 	%p44, %fd159, %fd158;
	selp.b32 	%r114, %r113, %r112, %p44;
	selp.f64 	%fd160, %fd159, %fd158, %p44;
	add.s32 	%r115, %r137, 7;
	ld.global.f64 	%fd161, [%rd67+56];
	setp.lt.f64 	%p45, %fd161, %fd160;
	selp.b32 	%r145, %r115, %r114, %p45;
	selp.f64 	%fd175, %fd161, %fd160, %p45;
	add.s32 	%r137, %r137, 8;
$L__BB24_27:
	setp.eq.s32 	%p46, %r30, 0;
	@%p46 bra 	$L__BB24_33;
	and.b32  	%r36, %r50, 3;
	setp.lt.u32 	%p47, %r30, 4;
	@%p47 bra 	$L__BB24_30;
	cvt.u64.u32 	%rd68, %r137;
	add.s64 	%rd69, %rd13, %rd68;
	shl.b64 	%rd70, %rd69, 3;
	add.s64 	%rd71, %rd3, %rd70;
	ld.global.f64 	%fd162, [%rd71];
	setp.lt.f64 	%p48, %fd162, %fd175;
	selp.b32 	%r117, %r137, %r145, %p48;
	selp.f64 	%fd163, %fd162, %fd175, %p48;
	add.s32 	%r118, %r137, 1;
	ld.global.f64 	%fd164, [%rd71+8];
	setp.lt.f64 	%p49, %fd164, %fd163;
	selp.b32 	%r119, %r118, %r117, %p49;
	selp.f64 	%fd165, %fd164, %fd163, %p49;
	add.s32 	%r120, %r137, 2;
	ld.global.f64 	%fd166, [%rd71+16];
	setp.lt.f64 	%p50, %fd166, %fd165;
	selp.b32 	%r121, %r120, %r119, %p50;
	selp.f64 	%fd167, %fd166, %fd165, %p50;
	add.s32 	%r122, %r137, 3;
	ld.global.f64 	%fd168, [%rd71+24];
	setp.lt.f64 	%p51, %fd168, %fd167;
	selp.b32 	%r145, %r122, %r121, %p51;
	selp.f64 	%fd175, %fd168, %fd167, %p51;
	add.s32 	%r137, %r137, 4;
$L__BB24_30:
	setp.eq.s32 	%p52, %r36, 0;
	@%p52 bra 	$L__BB24_33;
	cvt.u64.u32 	%rd72, %r137;
	add.s64 	%rd73, %rd13, %rd72;
	shl.b64 	%rd74, %rd73, 3;
	add.s64 	%rd82, %rd3, %rd74;
	neg.s32 	%r142, %r36;
$L__BB24_32:
	.pragma "nounroll";
	ld.global.f64 	%fd169, [%rd82];
	setp.lt.f64 	%p53, %fd169, %fd175;
	selp.b32 	%r145, %r137, %r145, %p53;
	selp.f64 	%fd175, %fd169, %fd175, %p53;
	add.s32 	%r137, %r137, 1;
	add.s64 	%rd82, %rd82, 8;
	add.s32 	%r142, %r142, 1;
	setp.ne.s32 	%p54, %r142, 0;
	@%p54 bra 	$L__BB24_32;
$L__BB24_33:
	ld.param.u64 	%rd78, [_Z23vectorLabelDistance1UR8PKdPdS1_iiiPi_param_6];
	cvta.to.global.u64 	%rd75, %rd78;
	shl.b64 	%rd76, %rd4, 2;
	add.s64 	%rd77, %rd75, %rd76;
	st.global.u32 	[%rd77], %r145;
	ret;

}
	// .globl	_Z20vectorLabelDistance1PKdPdS1_iiiPiS2_
.visible .entry _Z20vectorLabelDistance1PKdPdS1_iiiPiS2_(
	.param .u64 .ptr .align 1 _Z20vectorLabelDistance1PKdPdS1_iiiPiS2__param_0,
	.param .u64 .ptr .align 1 _Z20vectorLabelDistance1PKdPdS1_iiiPiS2__param_1,
	.param .u64 .ptr .align 1 _Z20vectorLabelDistance1PKdPdS1_iiiPiS2__param_2,
	.param .u32 _Z20vectorLabelDistance1PKdPdS1_iiiPiS2__param_3,
	.param .u32 _Z20vectorLabelDistance1PKdPdS1_iiiPiS2__param_4,
	.param .u32 _Z20vectorLabelDistance1PKdPdS1_iiiPiS2__param_5,
	.param .u64 .ptr .align 1 _Z20vectorLabelDistance1PKdPdS1_iiiPiS2__param_6,
	.param .u64 .ptr .align 1 _Z20vectorLabelDistance1PKdPdS1_iiiPiS2__param_7
)
{
	.reg .pred 	%p<59>;
	.reg .b32 	%r<152>;
	.reg .b64 	%rd<106>;
	.reg .b64 	%fd<153>;

	ld.param.u64 	%rd22, [_Z20vectorLabelDistance1PKdPdS1_iiiPiS2__param_0];
	ld.param.u64 	%rd23, [_Z20vectorLabelDistance1PKdPdS1_iiiPiS2__param_1];
	ld.param.u64 	%rd24, [_Z20vectorLabelDistance1PKdPdS1_iiiPiS2__param_2];
	ld.param.u32 	%r55, [_Z20vectorLabelDistance1PKdPdS1_iiiPiS2__param_3];
	ld.param.u32 	%r56, [_Z20vectorLabelDistance1PKdPdS1_iiiPiS2__param_4];
	ld.param.s32 	%rd25, [_Z20vectorLabelDistance1PKdPdS1_iiiPiS2__param_5];
	ld.param.u64 	%rd20, [_Z20vectorLabelDistance1PKdPdS1_iiiPiS2__param_6];
	ld.param.u64 	%rd21, [_Z20vectorLabelDistance1PKdPdS1_iiiPiS2__param_7];
	cvta.to.global.u64 	%rd1, %rd22;
	cvta.to.global.u64 	%rd2, %rd23;
	cvta.to.global.u64 	%rd3, %rd24;
	mov.u32 	%r57, %ctaid.x;
	mov.u32 	%r58, %ntid.x;
	mov.u32 	%r59, %tid.x;
	mad.lo.s32 	%r60, %r57, %r58, %r59;
	cvt.u64.u32 	%rd4, %r60;
	setp.ge.s64 	%p1, %rd4, %rd25;
	setp.lt.s32 	%p2, %r55, 1;
	or.pred  	%p3, %p1, %p2;
	@%p3 bra 	$L__BB25_26;
	setp.lt.s32 	%p4, %r56, 1;
	cvt.u64.u32 	%rd26, %r56;
	mul.lo.s64 	%rd5, %rd26, %rd4;
	cvt.u64.u32 	%rd27, %r55;
	mul.lo.s64 	%rd6, %rd27, %rd4;
	@%p4 bra 	$L__BB25_15;
	and.b32  	%r1, %r56, 7;
	and.b32  	%r2, %r56, 3;
	and.b32  	%r3, %r56, 2147483640;
	and.b32  	%r4, %r56, 1;
	neg.s32 	%r5, %r3;
	shl.b64 	%rd48, %rd5, 3;
	add.s64 	%rd49, %rd48, %rd1;
	add.s64 	%rd7, %rd49, 32;
	mov.b32 	%r128, 0;
$L__BB25_3:
	setp.lt.u32 	%p13, %r56, 8;
	mul.lo.s32 	%r7, %r128, %r56;
	mov.f64 	%fd147, 0d0000000000000000;
	mov.b32 	%r131, 0;
	@%p13 bra 	$L__BB25_6;
	mul.wide.u32 	%rd50, %r7, 8;
	add.s64 	%rd51, %rd2, %rd50;
	add.s64 	%rd103, %rd51, 32;
	mov.f64 	%fd147, 0d0000000000000000;
	mov.u64 	%rd102, %rd7;
	mov.u32 	%r129, %r5;
$L__BB25_5:
	.pragma "nounroll";
	ld.global.nc.f64 	%fd25, [%rd103+-32];
	ld.global.nc.f64 	%fd26, [%rd102+-32];
	sub.f64 	%fd27, %fd25, %fd26;
	fma.rn.f64 	%fd28, %fd27, %fd27, %fd147;
	ld.global.nc.f64 	%fd29, [%rd103+-24];
	ld.global.nc.f64 	%fd30, [%rd102+-24];
	sub.f64 	%fd31, %fd29, %fd30;
	fma.rn.f64 	%fd32, %fd31, %fd31, %fd28;
	ld.global.nc.f64 	%fd33, [%rd103+-16];
	ld.global.nc.f64 	%fd34, [%rd102+-16];
	sub.f64 	%fd35, %fd33, %fd34;
	fma.rn.f64 	%fd36, %fd35, %fd35, %fd32;
	ld.global.nc.f64 	%fd37, [%rd103+-8];
	ld.global.nc.f64 	%fd38, [%rd102+-8];
	sub.f64 	%fd39, %fd37, %fd38;
	fma.rn.f64 	%fd40, %fd39, %fd39, %fd36;
	ld.global.nc.f64 	%fd41, [%rd103];
	ld.global.nc.f64 	%fd42, [%rd102];
	sub.f64 	%fd43, %fd41, %fd42;
	fma.rn.f64 	%fd44, %fd43, %fd43, %fd40;
	ld.global.nc.f64 	%fd45, [%rd103+8];
	ld.global.nc.f64 	%fd46, [%rd102+8];
	sub.f64 	%fd47, %fd45, %fd46;
	fma.rn.f64 	%fd48, %fd47, %fd47, %fd44;
	ld.global.nc.f64 	%fd49, [%rd103+16];
	ld.global.nc.f64 	%fd50, [%rd102+16];
	sub.f64 	%fd51, %fd49, %fd50;
	fma.rn.f64 	%fd52, %fd51, %fd51, %fd48;
	ld.global.nc.f64 	%fd53, [%rd103+24];
	ld.global.nc.f64 	%fd54, [%rd102+24];
	sub.f64 	%fd55, %fd53, %fd54;
	fma.rn.f64 	%fd147, %fd55, %fd55, %fd52;
	add.s32 	%r129, %r129, 8;
	add.s64 	%rd103, %rd103, 64;
	add.s64 	%rd102, %rd102, 64;
	setp.ne.s32 	%p14, %r129, 0;
	mov.u32 	%r131, %r3;
	@%p14 bra 	$L__BB25_5;
$L__BB25_6:
	setp.eq.s32 	%p15, %r1, 0;
	@%p15 bra 	$L__BB25_14;
	add.s32 	%r66, %r1, -1;
	setp.lt.u32 	%p16, %r66, 3;
	@%p16 bra 	$L__BB25_9;
	add.s32 	%r67, %r131, %r7;
	mul.wide.u32 	%rd52, %r67, 8;
	add.s64 	%rd53, %rd2, %rd52;
	ld.global.nc.f64 	%fd57, [%rd53];
	cvt.u64.u32 	%rd54, %r131;
	add.s64 	%rd55, %rd5, %rd54;
	shl.b64 	%rd56, %rd55, 3;
	add.s64 	%rd57, %rd1, %rd56;
	ld.global.nc.f64 	%fd58, [%rd57];
	sub.f64 	%fd59, %fd57, %fd58;
	fma.rn.f64 	%fd60, %fd59, %fd59, %fd147;
	cvt.u64.u32 	%rd58, %r7;
	add.s64 	%rd59, %rd54, %rd58;
	shl.b64 	%rd60, %rd59, 3;
	add.s64 	%rd61, %rd2, %rd60;
	ld.global.nc.f64 	%fd61, [%rd61+8];
	ld.global.nc.f64 	%fd62, [%rd57+8];
	sub.f64 	%fd63, %fd61, %fd62;
	fma.rn.f64 	%fd64, %fd63, %fd63, %fd60;
	ld.global.nc.f64 	%fd65, [%rd61+16];
	ld.global.nc.f64 	%fd66, [%rd57+16];
	sub.f64 	%fd67, %fd65, %fd66;
	fma.rn.f64 	%fd68, %fd67, %fd67, %fd64;
	ld.global.nc.f64 	%fd69, [%rd61+24];
	ld.global.nc.f64 	%fd70, [%rd57+24];
	sub.f64 	%fd71, %fd69, %fd70;
	fma.rn.f64 	%fd147, %fd71, %fd71, %fd68;
	add.s32 	%r131, %r131, 4;
$L__BB25_9:
	setp.eq.s32 	%p17, %r2, 0;
	@%p17 bra 	$L__BB25_14;
	setp.eq.s32 	%p18, %r2, 1;
	@%p18 bra 	$L__BB25_12;
	add.s32 	%r68, %r131, %r7;
	mul.wide.u32 	%rd62, %r68, 8;
	add.s64 	%rd63, %rd2, %rd62;
	ld.global.nc.f64 	%fd73, [%rd63];
	cvt.u64.u32 	%rd64, %r131;
	add.s64 	%rd65, %rd5, %rd64;
	shl.b64 	%rd66, %rd65, 3;
	add.s64 	%rd67, %rd1, %rd66;
	ld.global.nc.f64 	%fd74, [%rd67];
	sub.f64 	%fd75, %fd73, %fd74;
	fma.rn.f64 	%fd76, %fd75, %fd75, %fd147;
	cvt.u64.u32 	%rd68, %r7;
	add.s64 	%rd69, %rd64, %rd68;
	shl.b64 	%rd70, %rd69, 3;
	add.s64 	%rd71, %rd2, %rd70;
	ld.global.nc.f64 	%fd77, [%rd71+8];
	ld.global.nc.f64 	%fd78, [%rd67+8];
	sub.f64 	%fd79, %fd77, %fd78;
	fma.rn.f64 	%fd147, %fd79, %fd79, %fd76;
	add.s32 	%r131, %r131, 2;
$L__BB25_12:
	setp.eq.s32 	%p19, %r4, 0;
	@%p19 bra 	$L__BB25_14;
	add.s32 	%r69, %r131, %r7;
	mul.wide.u32 	%rd72, %r69, 8;
	add.s64 	%rd73, %rd2, %rd72;
	ld.global.nc.f64 	%fd80, [%rd73];
	cvt.u64.u32 	%rd74, %r131;
	add.s64 	%rd75, %rd5, %rd74;
	shl.b64 	%rd76, %rd75, 3;
	add.s64 	%rd77, %rd1, %rd76;
	ld.global.nc.f64 	%fd81, [%rd77];
	sub.f64 	%fd82, %fd80, %fd81;
	fma.rn.f64 	%fd147, %fd82, %fd82, %fd147;
$L__BB25_14:
	sqrt.rn.f64 	%fd83, %fd147;
	cvt.u64.u32 	%rd78, %r128;
	add.s64 	%rd79, %rd6, %rd78;
	shl.b64 	%rd80, %rd79, 3;
	add.s64 	%rd81, %rd3, %rd80;
	st.global.f64 	[%rd81], %fd83;
	add.s32 	%r128, %r128, 1;
	setp.eq.s32 	%p20, %r128, %r55;
	@%p20 bra 	$L__BB25_26;
	bra.uni 	$L__BB25_3;
$L__BB25_15:
	and.b32  	%r16, %r55, 7;
	setp.lt.u32 	%p5, %r55, 8;
	mov.b32 	%r135, 0;
	@%p5 bra 	$L__BB25_18;
	and.b32  	%r135, %r55, 2147483640;
	mov.b32 	%r133, 0;
$L__BB25_17:
	.pragma "nounroll";
	cvt.u64.u32 	%rd28, %r133;
	add.s64 	%rd29, %rd6, %rd28;
	shl.b64 	%rd30, %rd29, 3;
	add.s64 	%rd31, %rd3, %rd30;
	mov.b64 	%rd32, 0;
	st.global.u64 	[%rd31], %rd32;
	st.global.u64 	[%rd31+8], %rd32;
	st.global.u64 	[%rd31+16], %rd32;
	st.global.u64 	[%rd31+24], %rd32;
	st.global.u64 	[%rd31+32], %rd32;
	st.global.u64 	[%rd31+40], %rd32;
	st.global.u64 	[%rd31+48], %rd32;
	st.global.u64 	[%rd31+56], %rd32;
	add.s32 	%r133, %r133, 8;
	setp.ne.s32 	%p6, %r133, %r135;
	@%p6 bra 	$L__BB25_17;
$L__BB25_18:
	setp.eq.s32 	%p7, %r16, 0;
	@%p7 bra 	$L__BB25_26;
	and.b32  	%r21, %r55, 3;
	setp.lt.u32 	%p8, %r16, 4;
	@%p8 bra 	$L__BB25_21;
	cvt.u64.u32 	%rd33, %r135;
	add.s64 	%rd34, %rd6, %rd33;
	shl.b64 	%rd35, %rd34, 3;
	add.s64 	%rd36, %rd3, %rd35;
	mov.b64 	%rd37, 0;
	st.global.u64 	[%rd36], %rd37;
	st.global.u64 	[%rd36+8], %rd37;
	st.global.u64 	[%rd36+16], %rd37;
	st.global.u64 	[%rd36+24], %rd37;
	add.s32 	%r135, %r135, 4;
$L__BB25_21:
	setp.eq.s32 	%p9, %r21, 0;
	@%p9 bra 	$L__BB25_26;
	setp.eq.s32 	%p10, %r21, 1;
	@%p10 bra 	$L__BB25_24;
	cvt.u64.u32 	%rd38, %r135;
	add.s64 	%rd39, %rd6, %rd38;
	shl.b64 	%rd40, %rd39, 3;
	add.s64 	%rd41, %rd3, %rd40;
	mov.b64 	%rd42, 0;
	st.global.u64 	[%rd41], %rd42;
	st.global.u64 	[%rd41+8], %rd42;
	add.s32 	%r135, %r135, 2;
$L__BB25_24:
	and.b32  	%r63, %r55, 1;
	setp.eq.b32 	%p11, %r63, 1;
	not.pred 	%p12, %p11;
	@%p12 bra 	$L__BB25_26;
	cvt.u64.u32 	%rd43, %r135;
	add.s64 	%rd44, %rd6, %rd43;
	shl.b64 	%rd45, %rd44, 3;
	add.s64 	%rd46, %rd3, %rd45;
	mov.b64 	%rd47, 0;
	st.global.u64 	[%rd46], %rd47;
$L__BB25_26:
	setp.lt.s32 	%p21, %r55, 1;
	mov.b32 	%r151, 0;
	@%p21 bra 	$L__BB25_39;
	cvt.u64.u32 	%rd82, %r55;
	mul.lo.s64 	%rd13, %rd82, %rd4;
	and.b32  	%r26, %r55, 15;
	setp.lt.u32 	%p22, %r55, 16;
	mov.f64 	%fd149, 0d7FEFFFFFFFFFFFFF;
	mov.b32 	%r143, 0;
	mov.u32 	%r151, %r143;
	@%p22 bra 	$L__BB25_30;
	and.b32  	%r143, %r55, 2147483632;
	shl.b64 	%rd83, %rd13, 3;
	add.s64 	%rd84, %rd83, %rd3;
	add.s64 	%rd104, %rd84, 64;
	mov.f64 	%fd149, 0d7FEFFFFFFFFFFFFF;
	mov.b32 	%r137, 0;
	mov.u32 	%r151, %r137;
$L__BB25_29:
	.pragma "nounroll";
	ld.global.f64 	%fd86, [%rd104+-64];
	setp.lt.f64 	%p23, %fd86, %fd149;
	selp.b32 	%r74, %r137, %r151, %p23;
	selp.f64 	%fd87, %fd86, %fd149, %p23;
	ld.global.f64 	%fd88, [%rd104+-56];
	setp.lt.f64 	%p24, %fd88, %fd87;
	add.s32 	%r75, %r137, 1;
	selp.b32 	%r76, %r75, %r74, %p24;
	selp.f64 	%fd89, %fd88, %fd87, %p24;
	ld.global.f64 	%fd90, [%rd104+-48];
	setp.lt.f64 	%p25, %fd90, %fd89;
	add.s32 	%r77, %r137, 2;
	selp.b32 	%r78, %r77, %r76, %p25;
	selp.f64 	%fd91, %fd90, %fd89, %p25;
	ld.global.f64 	%fd92, [%rd104+-40];
	setp.lt.f64 	%p26, %fd92, %fd91;
	add.s32 	%r79, %r137, 3;
	selp.b32 	%r80, %r79, %r78, %p26;
	selp.f64 	%fd93, %fd92, %fd91, %p26;
	ld.global.f64 	%fd94, [%rd104+-32];
	setp.lt.f64 	%p27, %fd94, %fd93;
	add.s32 	%r81, %r137, 4;
	selp.b32 	%r82, %r81, %r80, %p27;
	selp.f64 	%fd95, %fd94, %fd93, %p27;
	ld.global.f64 	%fd96, [%rd104+-24];
	setp.lt.f64 	%p28, %fd96, %fd95;
	add.s32 	%r83, %r137, 5;
	selp.b32 	%r84, %r83, %r82, %p28;
	selp.f64 	%fd97, %fd96, %fd95, %p28;
	ld.global.f64 	%fd98, [%rd104+-16];
	setp.lt.f64 	%p29, %fd98, %fd97;
	add.s32 	%r85, %r137, 6;
	selp.b32 	%r86, %r85, %r84, %p29;
	selp.f64 	%fd99, %fd98, %fd97, %p29;
	ld.global.f64 	%fd100, [%rd104+-8];
	setp.lt.f64 	%p30, %fd100, %fd99;
	add.s32 	%r87, %r137, 7;
	selp.b32 	%r88, %r87, %r86, %p30;
	selp.f64 	%fd101, %fd100, %fd99, %p30;
	ld.global.f64 	%fd102, [%rd104];
	setp.lt.f64 	%p31, %fd102, %fd101;
	add.s32 	%r89, %r137, 8;
	selp.b32 	%r90, %r89, %r88, %p31;
	selp.f64 	%fd103, %fd102, %fd101, %p31;
	ld.global.f64 	%fd104, [%rd104+8];
	setp.lt.f64 	%p32, %fd104, %fd103;
	add.s32 	%r91, %r137, 9;
	selp.b32 	%r92, %r91, %r90, %p32;
	selp.f64 	%fd105, %fd104, %fd103, %p32;
	ld.global.f64 	%fd106, [%rd104+16];
	setp.lt.f64 	%p33, %fd106, %fd105;
	add.s32 	%r93, %r137, 10;
	selp.b32 	%r94, %r93, %r92, %p33;
	selp.f64 	%fd107, %fd106, %fd105, %p33;
	ld.global.f64 	%fd108, [%rd104+24];
	setp.lt.f64 	%p34, %fd108, %fd107;
	add.s32 	%r95, %r137, 11;
	selp.b32 	%r96, %r95, %r94, %p34;
	selp.f64 	%fd109, %fd108, %fd107, %p34;
	ld.global.f64 	%fd110, [%rd104+32];
	setp.lt.f64 	%p35, %fd110, %fd109;
	add.s32 	%r97, %r137, 12;
	selp.b32 	%r98, %r97, %r96, %p35;
	selp.f64 	%fd111, %fd110, %fd109, %p35;
	ld.global.f64 	%fd112, [%rd104+40];
	setp.lt.f64 	%p36, %fd112, %fd111;
	add.s32 	%r99, %r137, 13;
	selp.b32 	%r100, %r99, %r98, %p36;
	selp.f64 	%fd113, %fd112, %fd111, %p36;
	ld.global.f64 	%fd114, [%rd104+48];
	setp.lt.f64 	%p37, %fd114, %fd113;
	add.s32 	%r101, %r137, 14;
	selp.b32 	%r102, %r101, %r100, %p37;
	selp.f64 	%fd115, %fd114, %fd113, %p37;
	ld.global.f64 	%fd116, [%rd104+56];
	setp.lt.f64 	%p38, %fd116, %fd115;
	add.s32 	%r103, %r137, 15;
	selp.b32 	%r151, %r103, %r102, %p38;
	selp.f64 	%fd149, %fd116, %fd115, %p38;
	add.s64 	%rd104, %rd104, 128;
	add.s32 	%r137, %r137, 16;
	setp.ne.s32 	%p39, %r137, %r143;
	@%p39 bra 	$L__BB25_29;
$L__BB25_30:
	setp.eq.s32 	%p40, %r26, 0;
	@%p40 bra 	$L__BB25_39;
	and.b32  	%r35, %r55, 7;
	setp.lt.u32 	%p41, %r26, 8;
	@%p41 bra 	$L__BB25_33;
	cvt.u64.u32 	%rd85, %r143;
	add.s64 	%rd86, %rd13, %rd85;
	shl.b64 	%rd87, %rd86, 3;
	add.s64 	%rd88, %rd3, %rd87;
	ld.global.f64 	%fd117, [%rd88];
	setp.lt.f64 	%p42, %fd117, %fd149;
	selp.b32 	%r105, %r143, %r151, %p42;
	selp.f64 	%fd118, %fd117, %fd149, %p42;
	add.s32 	%r106, %r143, 1;
	ld.global.f64 	%fd119, [%rd88+8];
	setp.lt.f64 	%p43, %fd119, %fd118;
	selp.b32 	%r107, %r106, %r105, %p43;
	selp.f64 	%fd120, %fd119, %fd118, %p43;
	add.s32 	%r108, %r143, 2;
	ld.global.f64 	%fd121, [%rd88+16];
	setp.lt.f64 	%p44, %fd121, %fd120;
	selp.b32 	%r109, %r108, %r107, %p44;
	selp.f64 	%fd122, %fd121, %fd120, %p44;
	add.s32 	%r110, %r143, 3;
	ld.global.f64 	%fd123, [%rd88+24];
	setp.lt.f64 	%p45, %fd123, %fd122;
	selp.b32 	%r111, %r110, %r109, %p45;
	selp.f64 	%fd124, %fd123, %fd122, %p45;
	add.s32 	%r112, %r143, 4;
	ld.global.f64 	%fd125, [%rd88+32];
	setp.lt.f64 	%p46, %fd125, %fd124;
	selp.b32 	%r113, %r112, %r111, %p46;
	selp.f64 	%fd126, %fd125, %fd124, %p46;
	add.s32 	%r114, %r143, 5;
	ld.global.f64 	%fd127, [%rd88+40];
	setp.lt.f64 	%p47, %fd127, %fd126;
	selp.b32 	%r115, %r114, %r113, %p47;
	selp.f64 	%fd128, %fd127, %fd126, %p47;
	add.s32 	%r116, %r143, 6;
	ld.global.f64 	%fd129, [%rd88+48];
	setp.lt.f64 	%p48, %fd129, %fd128;
	selp.b32 	%r117, %r116, %r115, %p48;
	selp.f64 	%fd130, %fd129, %fd128, %p48;
	add.s32 	%r118, %r143, 7;
	ld.global.f64 	%fd131, [%rd88+56];
	setp.lt.f64 	%p49, %fd131, %fd130;
	selp.b32 	%r151, %r118, %r117, %p49;
	selp.f64 	%fd149, %fd131, %fd130, %p49;
	add.s32 	%r143, %r143, 8;
$L__BB25_33:
	setp.eq.s32 	%p50, %r35, 0;
	@%p50 bra 	$L__BB25_39;
	and.b32  	%r41, %r55, 3;
	setp.lt.u32 	%p51, %r35, 4;
	@%p51 bra 	$L__BB25_36;
	cvt.u64.u32 	%rd89, %r143;
	add.s64 	%rd90, %rd13, %rd89;
	shl.b64 	%rd91, %rd90, 3;
	add.s64 	%rd92, %rd3, %rd91;
	ld.global.f64 	%fd132, [%rd92];
	setp.lt.f64 	%p52, %fd132, %fd149;
	selp.b32 	%r120, %r143, %r151, %p52;
	selp.f64 	%fd133, %fd132, %fd149, %p52;
	add.s32 	%r121, %r143, 1;
	ld.global.f64 	%fd134, [%rd92+8];
	setp.lt.f64 	%p53, %fd134, %fd133;
	selp.b32 	%r122, %r121, %r120, %p53;
	selp.f64 	%fd135, %fd134, %fd133, %p53;
	add.s32 	%r123, %r143, 2;
	ld.global.f64 	%fd136, [%rd92+16];
	setp.lt.f64 	%p54, %fd136, %fd135;
	selp.b32 	%r124, %r123, %r122, %p54;
	selp.f64 	%fd137, %fd136, %fd135, %p54;
	add.s32 	%r125, %r143, 3;
	ld.global.f64 	%fd138, [%rd92+24];
	setp.lt.f64 	%p55, %fd138, %fd137;
	selp.b32 	%r151, %r125, %r124, %p55;
	selp.f64 	%fd149, %fd138, %fd137, %p55;
	add.s32 	%r143, %r143, 4;
$L__BB25_36:
	setp.eq.s32 	%p56, %r41, 0;
	@%p56 bra 	$L__BB25_39;
	cvt.u64.u32 	%rd93, %r143;
	add.s64 	%rd94, %rd13, %rd93;
	shl.b64 	%rd95, %rd94, 3;
	add.s64 	%rd105, %rd3, %rd95;
	neg.s32 	%r148, %r41;
$L__BB25_38:
	.pragma "nounroll";
	ld.global.f64 	%fd139, [%rd105];
	setp.lt.f64 	%p57, %fd139, %fd149;
	selp.b32 	%r151, %r143, %r151, %p57;
	selp.f64 	%fd149, %fd139, %fd149, %p57;
	add.s32 	%r143, %r143, 1;
	add.s64 	%rd105, %rd105, 8;
	add.s32 	%r148, %r148, 1;
	setp.ne.s32 	%p58, %r148, 0;
	@%p58 bra 	$L__BB25_38;
$L__BB25_39:
	cvta.to.global.u64 	%rd96, %rd20;
	cvta.to.global.u64 	%rd97, %rd21;
	shl.b64 	%rd98, %rd4, 2;
	add.s64 	%rd99, %rd96, %rd98;
	st.global.u32 	[%rd99], %r151;
	mul.wide.u32 	%rd100, %r151, 4;
	add.s64 	%rd101, %rd97, %rd100;
	ld.global.u32 	%r126, [%rd101];
	add.s32 	%r127, %r126, 1;
	st.global.u32 	[%rd101], %r127;
	ret;

}
	// .globl	_Z23vectorLabelDistance1UR2PKdPdS1_iiiPiS2_
.visible .entry _Z23vectorLabelDistance1UR2PKdPdS1_iiiPiS2_(
	.param .u64 .ptr .align 1 _Z23vectorLabelDistance1UR2PKdPdS1_iiiPiS2__param_0,
	.param .u64 .ptr .align 1 _Z23vectorLabelDistance1UR2PKdPdS1_iiiPiS2__param_1,
	.param .u64 .ptr .align 1 _Z23vectorLabelDistance1UR2PKdPdS1_iiiPiS2__param_2,
	.param .u32 _Z23vectorLabelDistance1UR2PKdPdS1_iiiPiS2__param_3,
	.param .u32 _Z23vectorLabelDistance1UR2PKdPdS1_iiiPiS2__param_4,
	.param .u32 _Z23vectorLabelDistance1UR2PKdPdS1_iiiPiS2__param_5,
	.param .u64 .ptr .align 1 _Z23vectorLabelDistance1UR2PKdPdS1_iiiPiS2__param_6,
	.param .u64 .ptr .align 1 _Z23vectorLabelDistance1UR2PKdPdS1_iiiPiS2__param_7
)
{
	.reg .pred 	%p<59>;
	.reg .b32 	%r<160>;
	.reg .b64 	%rd<106>;
	.reg .b64 	%fd<213>;

	ld.param.u64 	%rd22, [_Z23vectorLabelDistance1UR2PKdPdS1_iiiPiS2__param_0];
	ld.param.u64 	%rd23, [_Z23vectorLabelDistance1UR2PKdPdS1_iiiPiS2__param_1];
	ld.param.u64 	%rd24, [_Z23vectorLabelDistance1UR2PKdPdS1_iiiPiS2__param_2];
	ld.param.u32 	%r57, [_Z23vectorLabelDistance1UR2PKdPdS1_iiiPiS2__param_3];
	ld.param.u32 	%r58, [_Z23vectorLabelDistance1UR2PKdPdS1_iiiPiS2__param_4];
	ld.param.s32 	%rd25, [_Z23vectorLabelDistance1UR2PKdPdS1_iiiPiS2__param_5];
	ld.param.u64 	%rd20, [_Z23vectorLabelDistance1UR2PKdPdS1_iiiPiS2__param_6];
	ld.param.u64 	%rd21, [_Z23vectorLabelDistance1UR2PKdPdS1_iiiPiS2__param_7];
	cvta.to.global.u64 	%rd1, %rd22;
	cvta.to.global.u64 	%rd2, %rd23;
	cvta.to.global.u64 	%rd3, %rd24;
	mov.u32 	%r59, %ctaid.x;
	mov.u32 	%r60, %ntid.x;
	mov.u32 	%r61, %tid.x;
	mad.lo.s32 	%r62, %r59, %r60, %r61;
	cvt.u64.u32 	%rd4, %r62;
	setp.ge.s64 	%p1, %rd4, %rd25;
	setp.lt.s32 	%p2, %r57, 1;
	or.pred  	%p3, %p1, %p2;
	@%p3 bra 	$L__BB26_26;
	setp.lt.s32 	%p4, %r58, 1;
	cvt.u64.u32 	%rd26, %r58;
	mul.lo.s64 	%rd5, %rd26, %rd4;
	cvt.u64.u32 	%rd27, %r57;
	mul.lo.s64 	%rd6, %rd27, %rd4;
	@%p4 bra 	$L__BB26_15;
	add.s32 	%r67, %r58, -1;
	shr.u32 	%r68, %r67, 1;
	add.s32 	%r69, %r68, 1;
	and.b32  	%r1, %r69, 7;
	and.b32  	%r2, %r69, 3;
	and.b32  	%r3, %r67, 6;
	and.b32  	%r4, %r67, 2;
	and.b32  	%r70, %r69, 2147483640;
	neg.s32 	%r5, %r70;
	mov.b32 	%r135, 0;
$L__BB26_3:
	setp.lt.u32 	%p13, %r58, 15;
	mul.lo.s32 	%r7, %r135, %r58;
	mov.f64 	%fd207, 0d0000000000000000;
	mov.b32 	%r138, 0;
	@%p13 bra 	$L__BB26_6;
	shl.b64 	%rd48, %rd5, 3;
	add.s64 	%rd49, %rd48, %rd1;
	add.s64 	%rd102, %rd49, 64;
	mul.wide.u32 	%rd50, %r7, 8;
	add.s64 	%rd51, %rd2, %rd50;
	add.s64 	%rd103, %rd51, 64;
	mov.f64 	%fd207, 0d0000000000000000;
	mov.b32 	%r138, 0;
	mov.u32 	%r136, %r5;
$L__BB26_5:
	.pragma "nounroll";
	ld.global.nc.f64 	%fd25, [%rd103+-64];
	ld.global.nc.f64 	%fd26, [%rd102+-64];
	sub.f64 	%fd27, %fd25, %fd26;
	fma.rn.f64 	%fd28, %fd27, %fd27, %fd207;
	ld.global.nc.f64 	%fd29, [%rd103+-56];
	ld.global.nc.f64 	%fd30, [%rd102+-56];
	sub.f64 	%fd31, %fd29, %fd30;
	fma.rn.f64 	%fd32, %fd31, %fd31, %fd28;
	ld.global.nc.f64 	%fd33, [%rd103+-48];
	ld.global.nc.f64 	%fd34, [%rd102+-48];
	sub.f64 	%fd35, %fd33, %fd34;
	fma.rn.f64 	%fd36, %fd35, %fd35, %fd32;
	ld.global.nc.f64 	%fd37, [%rd103+-40];
	ld.global.nc.f64 	%fd38, [%rd102+-40];
	sub.f64 	%fd39, %fd37, %fd38;
	fma.rn.f64 	%fd40, %fd39, %fd39, %fd36;
	ld.global.nc.f64 	%fd41, [%rd103+-32];
	ld.global.nc.f64 	%fd42, [%rd102+-32];
	sub.f64 	%fd43, %fd41, %fd42;
	fma.rn.f64 	%fd44, %fd43, %fd43, %fd40;
	ld.global.nc.f64 	%fd45, [%rd103+-24];
	ld.global.nc.f64 	%fd46, [%rd102+-24];
	sub.f64 	%fd47, %fd45, %fd46;
	fma.rn.f64 	%fd48, %fd47, %fd47, %fd44;
	ld.global.nc.f64 	%fd49, [%rd103+-16];
	ld.global.nc.f64 	%fd50, [%rd102+-16];
	sub.f64 	%fd51, %fd49, %fd50;
	fma.rn.f64 	%fd52, %fd51, %fd51, %fd48;
	ld.global.nc.f64 	%fd53, [%rd103+-8];
	ld.global.nc.f64 	%fd54, [%rd102+-8];
	sub.f64 	%fd55, %fd53, %fd54;
	fma.rn.f64 	%fd56, %fd55, %fd55, %fd52;
	ld.global.nc.f64 	%fd57, [%rd103];
	ld.global.nc.f64 	%fd58, [%rd102];
	sub.f64 	%fd59, %fd57, %fd58;
	fma.rn.f64 	%fd60, %fd59, %fd59, %fd56;
	ld.global.nc.f64 	%fd61, [%rd103+8];
	ld.global.nc.f64 	%fd62, [%rd102+8];
	sub.f64 	%fd63, %fd61, %fd62;
	fma.rn.f64 	%fd64, %fd63, %fd63, %fd60;
	ld.global.nc.f64 	%fd65, [%rd103+16];
	ld.global.nc.f64 	%fd66, [%rd102+16];
	sub.f64 	%fd67, %fd65, %fd66;
	fma.rn.f64 	%fd68, %fd67, %fd67, %fd64;
	ld.global.nc.f64 	%fd69, [%rd103+24];
	ld.global.nc.f64 	%fd70, [%rd102+24];
	sub.f64 	%fd71, %fd69, %fd70;
	fma.rn.f64 	%fd72, %fd71, %fd71, %fd68;
	ld.global.nc.f64 	%fd73, [%rd103+32];
	ld.global.nc.f64 	%fd74, [%rd102+32];
	sub.f64 	%fd75, %fd73, %fd74;
	fma.rn.f64 	%fd76, %fd75, %fd75, %fd72;
	ld.global.nc.f64 	%fd77, [%rd103+40];
	ld.global.nc.f64 	%fd78, [%rd102+40];
	sub.f64 	%fd79, %fd77, %fd78;
	fma.rn.f64 	%fd80, %fd79, %fd79, %fd76;
	ld.global.nc.f64 	%fd81, [%rd103+48];
	ld.global.nc.f64 	%fd82, [%rd102+48];
	sub.f64 	%fd83, %fd81, %fd82;
	fma.rn.f64 	%fd84, %fd83, %fd83, %fd80;
	ld.global.nc.f64 	%fd85, [%rd103+56];
	ld.global.nc.f64 	%fd86, [%rd102+56];
	sub.f64 	%fd87, %fd85, %fd86;
	fma.rn.f64 	%fd207, %fd87, %fd87, %fd84;
	add.s32 	%r138, %r138, 16;
	add.s32 	%r136, %r136, 8;
	add.s64 	%rd103, %rd103, 128;
	add.s64 	%rd102, %rd102, 128;
	setp.ne.s32 	%p14, %r136, 0;
	@%p14 bra 	$L__BB26_5;
$L__BB26_6:
	setp.eq.s32 	%p15, %r1, 0;
	@%p15 bra 	$L__BB26_14;
	add.s32 	%r73, %r1, -1;
	setp.lt.u32 	%p16, %r73, 3;
	@%p16 bra 	$L__BB26_9;
	add.s32 	%r74, %r138, %r7;
	mul.wide.u32 	%rd52, %r74, 8;
	add.s64 	%rd53, %rd2, %rd52;
	ld.global.nc.f64 	%fd89, [%rd53];
	cvt.u64.u32 	%rd54, %r138;
	add.s64 	%rd55, %rd5, %rd54;
	shl.b64 	%rd56, %rd55, 3;
	add.s64 	%rd57, %rd1, %rd56;
	ld.global.nc.f64 	%fd90, [%rd57];
	sub.f64 	%fd91, %fd89, %fd90;
	fma.rn.f64 	%fd92, %fd91, %fd91, %fd207;
	ld.global.nc.f64 	%fd93, [%rd53+8];
	ld.global.nc.f64 	%fd94, [%rd57+8];
	sub.f64 	%fd95, %fd93, %fd94;
	fma.rn.f64 	%fd96, %fd95, %fd95, %fd92;
	cvt.u64.u32 	%rd58, %r7;
	add.s64 	%rd59, %rd54, %rd58;
	shl.b64 	%rd60, %rd59, 3;
	add.s64 	%rd61, %rd2, %rd60;
	ld.global.nc.f64 	%fd97, [%rd61+16];
	ld.global.nc.f64 	%fd98, [%rd57+16];
	sub.f64 	%fd99, %fd97, %fd98;
	fma.rn.f64 	%fd100, %fd99, %fd99, %fd96;
	ld.global.nc.f64 	%fd101, [%rd61+24];
	ld.global.nc.f64 	%fd102, [%rd57+24];
	sub.f64 	%fd103, %fd101, %fd102;
	fma.rn.f64 	%fd104, %fd103, %fd103, %fd100;
	ld.global.nc.f64 	%fd105, [%rd61+32];
	ld.global.nc.f64 	%fd106, [%rd57+32];
	sub.f64 	%fd107, %fd105, %fd106;
	fma.rn.f64 	%fd108, %fd107, %fd107, %fd104;
	ld.global.nc.f64 	%fd109, [%rd61+40];
	ld.global.nc.f64 	%fd110, [%rd57+40];
	sub.f64 	%fd111, %fd109, %fd110;
	fma.rn.f64 	%fd112, %fd111, %fd111, %fd108;
	ld.global.nc.f64 	%fd113, [%rd61+48];
	ld.global.nc.f64 	%fd114, [%rd57+48];
	sub.f64 	%fd115, %fd113, %fd114;
	fma.rn.f64 	%fd116, %fd115, %fd115, %fd112;
	ld.global.nc.f64 	%fd117, [%rd61+56];
	ld.global.nc.f64 	%fd118, [%rd57+56];
	sub.f64 	%fd119, %fd117, %fd118;
	fma.rn.f64 	%fd207, %fd119, %fd119, %fd116;
	add.s32 	%r138, %r138, 8;
$L__BB26_9:
	setp.eq.s32 	%p17, %r2, 0;
	@%p17 bra 	$L__BB26_14;
	setp.eq.s32 	%p18, %r3, 0;
	@%p18 bra 	$L__BB26_12;
	add.s32 	%r75, %r138, %r7;
	mul.wide.u32 	%rd62, %r75, 8;
	add.s64 	%rd63, %rd2, %rd62;
	ld.global.nc.f64 	%fd121, [%rd63];
	cvt.u64.u32 	%rd64, %r138;
	add.s64 	%rd65, %rd5, %rd64;
	shl.b64 	%rd66, %rd65, 3;
	add.s64 	%rd67, %rd1, %rd66;
	ld.global.nc.f64 	%fd122, [%rd67];
	sub.f64 	%fd123, %fd121, %fd122;
	fma.rn.f64 	%fd124, %fd123, %fd123, %fd207;
	ld.global.nc.f64 	%fd125, [%rd63+8];
	ld.global.nc.f64 	%fd126, [%rd67+8];
	sub.f64 	%fd127, %fd125, %fd126;
	fma.rn.f64 	%fd128, %fd127, %fd127, %fd124;
	cvt.u64.u32 	%rd68, %r7;
	add.s64 	%rd69, %rd64, %rd68;
	shl.b64 	%rd70, %rd69, 3;
	add.s64 	%rd71, %rd2, %rd70;
	ld.global.nc.f64 	%fd129, [%rd71+16];
	ld.global.nc.f64 	%fd130, [%rd67+16];
	sub.f64 	%fd131, %fd129, %fd130;
	fma.rn.f64 	%fd132, %fd131, %fd131, %fd128;
	ld.global.nc.f64 	%fd133, [%rd71+24];
	ld.global.nc.f64 	%fd134, [%rd67+24];
	sub.f64 	%fd135, %fd133, %fd134;
	fma.rn.f64 	%fd207, %fd135, %fd135, %fd132;
	add.s32 	%r138, %r138, 4;
$L__BB26_12:
	setp.ne.s32 	%p19, %r4, 0;
	@%p19 bra 	$L__BB26_14;
	add.s32 	%r76, %r138, %r7;
	mul.wide.u32 	%rd72, %r76, 8;
	add.s64 	%rd73, %rd2, %rd72;
	ld.global.nc.f64 	%fd136, [%rd73];
	cvt.u64.u32 	%rd74, %r138;
	add.s64 	%rd75, %rd5, %rd74;
	shl.b64 	%rd76, %rd75, 3;
	add.s64 	%rd77, %rd1, %rd76;
	ld.global.nc.f64 	%fd137, [%rd77];
	sub.f64 	%fd138, %fd136, %fd137;
	fma.rn.f64 	%fd139, %fd138, %fd138, %fd207;
	ld.global.nc.f64 	%fd140, [%rd73+8];
	ld.global.nc.f64 	%fd141, [%rd77+8];
	sub.f64 	%fd142, %fd140, %fd141;
	fma.rn.f64 	%fd207, %fd142, %fd142, %fd139;
$L__BB26_14:
	sqrt.rn.f64 	%fd143, %fd207;
	cvt.u64.u32 	%rd78, %r135;
	add.s64 	%rd79, %rd6, %rd78;
	shl.b64 	%rd80, %rd79, 3;
	add.s64 	%rd81, %rd3, %rd80;
	st.global.f64 	[%rd81], %fd143;
	add.s32 	%r135, %r135, 1;
	setp.eq.s32 	%p20, %r135, %r57;
	@%p20 bra 	$L__BB26_26;
	bra.uni 	$L__BB26_3;
$L__BB26_15:
	and.b32  	%r18, %r57, 7;
	setp.lt.u32 	%p5, %r57, 8;
	mov.b32 	%r143, 0;
	@%p5 bra 	$L__BB26_18;
	and.b32  	%r143, %r57, 2147483640;
	mov.b32 	%r141, 0;
$L__BB26_17:
	.pragma "nounroll";
	cvt.u64.u32 	%rd28, %r141;
	add.s64 	%rd29, %rd6, %rd28;
	shl.b64 	%rd30, %rd29, 3;
	add.s64 	%rd31, %rd3, %rd30;
	mov.b64 	%rd32, 0;
	st.global.u64 	[%rd31], %rd32;
	st.global.u64 	[%rd31+8], %rd32;
	st.global.u64 	[%rd31+16], %rd32;
	st.global.u64 	[%rd31+24], %rd32;
	st.global.u64 	[%rd31+32], %rd32;
	st.global.u64 	[%rd31+40], %rd32;
	st.global.u64 	[%rd31+48], %rd32;
	st.global.u64 	[%rd31+56], %rd32;
	add.s32 	%r141, %r141, 8;
	setp.ne.s32 	%p6, %r141, %r143;
	@%p6 bra 	$L__BB26_17;
$L__BB26_18:
	setp.eq.s32 	%p7, %r18, 0;
	@%p7 bra 	$L__BB26_26;
	and.b32  	%r23, %r57, 3;
	setp.lt.u32 	%p8, %r18, 4;
	@%p8 bra 	$L__BB26_21;
	cvt.u64.u32 	%rd33, %r143;
	add.s64 	%rd34, %rd6, %rd33;
	shl.b64 	%rd35, %rd34, 3;
	add.s64 	%rd36, %rd3, %rd35;
	mov.b64 	%rd37, 0;
	st.global.u64 	[%rd36], %rd37;
	st.global.u64 	[%rd36+8], %rd37;
	st.global.u64 	[%rd36+16], %rd37;
	st.global.u64 	[%rd36+24], %rd37;
	add.s32 	%r143, %r143, 4;
$L__BB26_21:
	setp.eq.s32 	%p9, %r23, 0;
	@%p9 bra 	$L__BB26_26;
	setp.eq.s32 	%p10, %r23, 1;
	@%p10 bra 	$L__BB26_24;
	cvt.u64.u32 	%rd38, %r143;
	add.s64 	%rd39, %rd6, %rd38;
	shl.b64 	%rd40, %rd39, 3;
	add.s64 	%rd41, %rd3, %rd40;
	mov.b64 	%rd42, 0;
	st.global.u64 	[%rd41], %rd42;
	st.global.u64 	[%rd41+8], %rd42;
	add.s32 	%r143, %r143, 2;
$L__BB26_24:
	and.b32  	%r65, %r57, 1;
	setp.eq.b32 	%p11, %r65, 1;
	not.pred 	%p12, %p11;
	@%p12 bra 	$L__BB26_26;
	cvt.u64.u32 	%rd43, %r143;
	add.s64 	%rd44, %rd6, %rd43;
	shl.b64 	%rd45, %rd44, 3;
	add.s64 	%rd46, %rd3, %rd45;
	mov.b64 	%rd47, 0;
	st.global.u64 	[%rd46], %rd47;
$L__BB26_26:
	setp.lt.s32 	%p21, %r57, 1;
	mov.b32 	%r159, 0;
	@%p21 bra 	$L__BB26_39;
	cvt.u64.u32 	%rd82, %r57;
	mul.lo.s64 	%rd13, %rd82, %rd4;
	and.b32  	%r28, %r57, 15;
	setp.lt.u32 	%p22, %r57, 16;
	mov.f64 	%fd209, 0d7FEFFFFFFFFFFFFF;
	mov.b32 	%r151, 0;
	mov.u32 	%r159, %r151;
	@%p22 bra 	$L__BB26_30;
	and.b32  	%r151, %r57, 2147483632;
	shl.b64 	%rd83, %rd13, 3;
	add.s64 	%rd84, %rd83, %rd3;
	add.s64 	%rd104, %rd84, 64;
	mov.f64 	%fd209, 0d7FEFFFFFFFFFFFFF;
	mov.b32 	%r145, 0;
	mov.u32 	%r159, %r145;
$L__BB26_29:
	.pragma "nounroll";
	ld.global.f64 	%fd146, [%rd104+-64];
	setp.lt.f64 	%p23, %fd146, %fd209;
	selp.b32 	%r81, %r145, %r159, %p23;
	selp.f64 	%fd147, %fd146, %fd209, %p23;
	ld.global.f64 	%fd148, [%rd104+-56];
	setp.lt.f64 	%p24, %fd148, %fd147;
	add.s32 	%r82, %r145, 1;
	selp.b32 	%r83, %r82, %r81, %p24;
	selp.f64 	%fd149, %fd148, %fd147, %p24;
	ld.global.f64 	%fd150, [%rd104+-48];
	setp.lt.f64 	%p25, %fd150, %fd149;
	add.s32 	%r84, %r145, 2;
	selp.b32 	%r85, %r84, %r83, %p25;
	selp.f64 	%fd151, %fd150, %fd149, %p25;
	ld.global.f64 	%fd152, [%rd104+-40];
	setp.lt.f64 	%p26, %fd152, %fd151;
	add.s32 	%r86, %r145, 3;
	selp.b32 	%r87, %r86, %r85, %p26;
	selp.f64 	%fd153, %fd152, %fd151, %p26;
	ld.global.f64 	%fd154, [%rd104+-32];
	setp.lt.f64 	%p27, %fd154, %fd153;
	add.s32 	%r88, %r145, 4;
	selp.b32 	%r89, %r88, %r87, %p27;
	selp.f64 	%fd155, %fd154, %fd153, %p27;
	ld.global.f64 	%fd156, [%rd104+-24];
	setp.lt.f64 	%p28, %fd156, %fd155;
	add.s32 	%r90, %r145, 5;
	selp.b32 	%r91, %r90, %r89, %p28;
	selp.f64 	%fd157, %fd156, %fd155, %p28;
	ld.global.f64 	%fd158, [%rd104+-16];
	setp.lt.f64 	%p29, %fd158, %fd157;
	add.s32 	%r92, %r145, 6;
	selp.b32 	%r93, %r92, %r91, %p29;
	selp.f64 	%fd159, %fd158, %fd157, %p29;
	ld.global.f64 	%fd160, [%rd104+-8];
	setp.lt.f64 	%p30, %fd160, %fd159;
	add.s32 	%r94, %r145, 7;
	selp.b32 	%r95, %r94, %r93, %p30;
	selp.f64 	%fd161, %fd160, %fd159, %p30;
	ld.global.f64 	%fd162, [%rd104];
	setp.lt.f64 	%p31, %fd162, %fd161;
	add.s32 	%r96, %r145, 8;
	selp.b32 	%r97, %r96, %r95, %p31;
	selp.f64 	%fd163, %fd162, %fd161, %p31;
	ld.global.f64 	%fd164, [%rd104+8];
	setp.lt.f64 	%p32, %fd164, %fd163;
	add.s32 	%r98, %r145, 9;
	selp.b32 	%r99, %r98, %r97, %p32;
	selp.f64 	%fd165, %fd164, %fd163, %p32;
	ld.global.f64 	%fd166, [%rd104+16];
	setp.lt.f64 	%p33, %fd166, %fd165;
	add.s32 	%r100, %r145, 10;
	selp.b32 	%r101, %r100, %r99, %p33;
	selp.f64 	%fd167, %fd166, %fd165, %p33;
	ld.global.f64 	%fd168, [%rd104+24];
	setp.lt.f64 	%p34, %fd168, %fd167;
	add.s32 	%r102, %r145, 11;
	selp.b32 	%r103, %r102, %r101, %p34;
	selp.f64 	%fd169, %fd168, %fd167, %p34;
	ld.global.f64 	%fd170, [%rd104+32];
	setp.lt.f64 	%p35, %fd170, %fd169;
	add.s32 	%r104, %r145, 12;
	selp.b32 	%r105, %r104, %r103, %p35;
	selp.f64 	%fd171, %fd170, %fd169, %p35;
	ld.global.f64 	%fd172, [%rd104+40];
	setp.lt.f64 	%p36, %fd172, %fd171;
	add.s32 	%r106, %r145, 13;
	selp.b32 	%r107, %r106, %r105, %p36;
	selp.f64 	%fd173, %fd172, %fd171, %p36;
	ld.global.f64 	%fd174, [%rd104+48];
	setp.lt.f64 	%p37, %fd174, %fd173;
	add.s32 	%r108, %r145, 14;
	selp.b32 	%r109, %r108, %r107, %p37;
	selp.f64 	%fd175, %fd174, %fd173, %p37;
	ld.global.f64 	%fd176, [%rd104+56];
	setp.lt.f64 	%p38, %fd176, %fd175;
	add.s32 	%r110, %r145, 15;
	selp.b32 	%r159, %r110, %r109, %p38;
	selp.f64 	%fd209, %fd176, %fd175, %p38;
	add.s64 	%rd104, %rd104, 128;
	add.s32 	%r145, %r145, 16;
	setp.ne.s32 	%p39, %r145, %r151;
	@%p39 bra 	$L__BB26_29;
$L__BB26_30:
	setp.eq.s32 	%p40, %r28, 0;
	@%p40 bra 	$L__BB26_39;
	and.b32  	%r37, %r57, 7;
	setp.lt.u32 	%p41, %r28, 8;
	@%p41 bra 	$L__BB26_33;
	cvt.u64.u32 	%rd85, %r151;
	add.s64 	%rd86, %rd13, %rd85;
	shl.b64 	%rd87, %rd86, 3;
	add.s64 	%rd88, %rd3, %rd87;
	ld.global.f64 	%fd177, [%rd88];
	setp.lt.f64 	%p42, %fd177, %fd209;
	selp.b32 	%r112, %r151, %r159, %p42;
	selp.f64 	%fd178, %fd177, %fd209, %p42;
	add.s32 	%r113, %r151, 1;
	ld.global.f64 	%fd179, [%rd88+8];
	setp.lt.f64 	%p43, %fd179, %fd178;
	selp.b32 	%r114, %r113, %r112, %p43;
	selp.f64 	%fd180, %fd179, %fd178, %p43;
	add.s32 	%r115, %r151, 2;
	ld.global.f64 	%fd181, [%rd88+16];
	setp.lt.f64 	%p44, %fd181, %fd180;
	selp.b32 	%r116, %r115, %r114, %p44;
	selp.f64 	%fd182, %fd181, %fd180, %p44;
	add.s32 	%r117, %r151, 3;
	ld.global.f64 	%fd183, [%rd88+24];
	setp.lt.f64 	%p45, %fd183, %fd182;
	selp.b32 	%r118, %r117, %r116, %p45;
	selp.f64 	%fd184, %fd183, %fd182, %p45;
	add.s32 	%r119, %r151, 4;
	ld.global.f64 	%fd185, [%rd88+32];
	setp.lt.f64 	%p46, %fd185, %fd184;
	selp.b32 	%r120, %r119, %r118, %p46;
	selp.f64 	%fd186, %fd185, %fd184, %p46;
	add.s32 	%r121, %r151, 5;
	ld.global.f64 	%fd187, [%rd88+40];
	setp.lt.f64 	%p47, %fd187, %fd186;
	selp.b32 	%r122, %r121, %r120, %p47;
	selp.f64 	%fd188, %fd187, %fd186, %p47;
	add.s32 	%r123, %r151, 6;
	ld.global.f64 	%fd189, [%rd88+48];
	setp.lt.f64 	%p48, %fd189, %fd188;
	selp.b32 	%r124, %r123, %r122, %p48;
	selp.f64 	%fd190, %fd189, %fd188, %p48;
	add.s32 	%r125, %r151, 7;
	ld.global.f64 	%fd191, [%rd88+56];
	setp.lt.f64 	%p49, %fd191, %fd190;
	selp.b32 	%r159, %r125, %r124, %p49;
	selp.f64 	%fd209, %fd191, %fd190, %p49;
	add.s32 	%r151, %r151, 8;
$L__BB26_33:
	setp.eq.s32 	%p50, %r37, 0;
	@%p50 bra 	$L__BB26_39;
	and.b32  	%r43, %r57, 3;
	setp.lt.u32 	%p51, %r37, 4;
	@%p51 bra 	$L__BB26_36;
	cvt.u64.u32 	%rd89, %r151;
	add.s64 	%rd90, %rd13, %rd89;
	shl.b64 	%rd91, %rd90, 3;
	add.s64 	%rd92, %rd3, %rd91;
	ld.global.f64 	%fd192, [%rd92];
	setp.lt.f64 	%p52, %fd192, %fd209;
	selp.b32 	%r127, %r151, %r159, %p52;
	selp.f64 	%fd193, %fd192, %fd209, %p52;
	add.s32 	%r128, %r151, 1;
	ld.global.f64 	%fd194, [%rd92+8];
	setp.lt.f64 	%p53, %fd194, %fd193;
	selp.b32 	%r129, %r128, %r127, %p53;
	selp.f64 	%fd195, %fd194, %fd193, %p53;
	add.s32 	%r130, %r151, 2;
	ld.global.f64 	%fd196, [%rd92+16];
	setp.lt.f64 	%p54, %fd196, %fd195;
	selp.b32 	%r131, %r130, %r129, %p54;
	selp.f64 	%fd197, %fd196, %fd195, %p54;
	add.s32 	%r132, %r151, 3;
	ld.global.f64 	%fd198, [%rd92+24];
	setp.lt.f64 	%p55, %fd198, %fd197;
	selp.b32 	%r159, %r132, %r131, %p55;
	selp.f64 	%fd209, %fd198, %fd197, %p55;
	add.s32 	%r151, %r151, 4;
$L__BB26_36:
	setp.eq.s32 	%p56, %r43, 0;
	@%p56 bra 	$L__BB26_39;
	cvt.u64.u32 	%rd93, %r151;
	add.s64 	%rd94, %rd13, %rd93;
	shl.b64 	%rd95, %rd94, 3;
	add.s64 	%rd105, %rd3, %rd95;
	neg.s32 	%r156, %r43;
$L__BB26_38:
	.pragma "nounroll";
	ld.global.f64 	%fd199, [%rd105];
	setp.lt.f64 	%p57, %fd199, %fd209;
	selp.b32 	%r159, %r151, %r159, %p57;
	selp.f64 	%fd209, %fd199, %fd209, %p57;
	add.s32 	%r151, %r151, 1;
	add.s64 	%rd105, %rd105, 8;
	add.s32 	%r156, %r156, 1;
	setp.ne.s32 	%p58, %r156, 0;
	@%p58 bra 	$L__BB26_38;
$L__BB26_39:
	cvta.to.global.u64 	%rd96, %rd20;
	cvta.to.global.u64 	%rd97, %rd21;
	shl.b64 	%rd98, %rd4, 2;
	add.s64 	%rd99, %rd96, %rd98;
	st.global.u32 	[%rd99], %r159;
	mul.wide.u32 	%rd100, %r159, 4;
	add.s64 	%rd101, %rd97, %rd100;
	ld.global.u32 	%r133, [%rd101];
	add.s32 	%r134, %r133, 1;
	st.global.u32 	[%rd101], %r134;
	ret;

}
	// .globl	_Z23vectorLabelDistance1UR4PKdPdS1_iiiPiS2_
.visible .entry _Z23vectorLabelDistance1UR4PKdPdS1_iiiPiS2_(
	.param .u64 .ptr .align 1 _Z23vectorLabelDistance1UR4PKdPdS1_iiiPiS2__param_0,
	.param .u64 .ptr .align 1 _Z23vectorLabelDistance1UR4PKdPdS1_iiiPiS2__param_1,
	.param .u64 .ptr .align 1 _Z23vectorLabelDistance1UR4PKdPdS1_iiiPiS2__param_2,
	.param .u32 _Z23vectorLabelDistance1UR4PKdPdS1_iiiPiS2__param_3,
	.param .u32 _Z23vectorLabelDistance1UR4PKdPdS1_iiiPiS2__param_4,
	.param .u32 _Z23vectorLabelDistance1UR4PKdPdS1_iiiPiS2__param_5,
	.param .u64 .ptr .align 1 _Z23vectorLabelDistance1UR4PKdPdS1_iiiPiS2__param_6,
	.param .u64 .ptr .align 1 _Z23vectorLabelDistance1UR4PKdPdS1_iiiPiS2__param_7
)
{
	.reg .pred 	%p<57>;
	.reg .b32 	%r<154>;
	.reg .b64 	%rd<96>;
	.reg .b64 	%fd<200>;

	ld.param.u64 	%rd22, [_Z23vectorLabelDistance1UR4PKdPdS1_iiiPiS2__param_0];
	ld.param.u64 	%rd23, [_Z23vectorLabelDistance1UR4PKdPdS1_iiiPiS2__param_1];
	ld.param.u64 	%rd24, [_Z23vectorLabelDistance1UR4PKdPdS1_iiiPiS2__param_2];
	ld.param.u32 	%r54, [_Z23vectorLabelDistance1UR4PKdPdS1_iiiPiS2__param_3];
	ld.param.u32 	%r55, [_Z23vectorLabelDistance1UR4PKdPdS1_iiiPiS2__param_4];
	ld.param.s32 	%rd25, [_Z23vectorLabelDistance1UR4PKdPdS1_iiiPiS2__param_5];
	ld.param.u64 	%rd20, [_Z23vectorLabelDistance1UR4PKdPdS1_iiiPiS2__param_6];
	ld.param.u64 	%rd21, [_Z23vectorLabelDistance1UR4PKdPdS1_iiiPiS2__param_7];
	cvta.to.global.u64 	%rd1, %rd22;
	cvta.to.global.u64 	%rd2, %rd23;
	cvta.to.global.u64 	%rd3, %rd24;
	mov.u32 	%r56, %ctaid.x;
	mov.u32 	%r57, %ntid.x;
	mov.u32 	%r58, %tid.x;
	mad.lo.s32 	%r59, %r56, %r57, %r58;
	cvt.u64.u32 	%rd4, %r59;
	setp.ge.s64 	%p1, %rd4, %rd25;
	setp.lt.s32 	%p2, %r54, 1;
	or.pred  	%p3, %p1, %p2;
	@%p3 bra 	$L__BB27_23;
	setp.lt.s32 	%p4, %r55, 1;
	cvt.u64.u32 	%rd26, %r55;
	mul.lo.s64 	%rd5, %rd26, %rd4;
	cvt.u64.u32 	%rd27, %r54;
	mul.lo.s64 	%rd6, %rd27, %rd4;
	@%p4 bra 	$L__BB27_12;
	add.s32 	%r64, %r55, -1;
	shr.u32 	%r65, %r64, 2;
	add.s32 	%r66, %r65, 1;
	and.b32  	%r1, %r66, 3;
	and.b32  	%r2, %r64, 12;
	and.b32  	%r3, %r64, 4;
	and.b32  	%r67, %r66, 2147483644;
	neg.s32 	%r4, %r67;
	mov.b32 	%r130, 0;
$L__BB27_3:
	setp.lt.u32 	%p13, %r55, 13;
	mul.lo.s32 	%r6, %r130, %r55;
	mov.f64 	%fd190, 0d0000000000000000;
	mov.b32 	%r133, 0;
	@%p13 bra 	$L__BB27_6;
	shl.b64 	%rd48, %rd5, 3;
	add.s64 	%rd49, %rd48, %rd1;
	add.s64 	%rd92, %rd49, 64;
	mul.wide.u32 	%rd50, %r6, 8;
	add.s64 	%rd51, %rd2, %rd50;
	add.s64 	%rd93, %rd51, 64;
	mov.f64 	%fd190, 0d0000000000000000;
	mov.b32 	%r133, 0;
	mov.u32 	%r131, %r4;
$L__BB27_5:
	.pragma "nounroll";
	ld.global.nc.f64 	%fd22, [%rd93+-64];
	ld.global.nc.f64 	%fd23, [%rd92+-64];
	sub.f64 	%fd24, %fd22, %fd23;
	fma.rn.f64 	%fd25, %fd24, %fd24, %fd190;
	ld.global.nc.f64 	%fd26, [%rd93+-56];
	ld.global.nc.f64 	%fd27, [%rd92+-56];
	sub.f64 	%fd28, %fd26, %fd27;
	fma.rn.f64 	%fd29, %fd28, %fd28, %fd25;
	ld.global.nc.f64 	%fd30, [%rd93+-48];
	ld.global.nc.f64 	%fd31, [%rd92+-48];
	sub.f64 	%fd32, %fd30, %fd31;
	fma.rn.f64 	%fd33, %fd32, %fd32, %fd29;
	ld.global.nc.f64 	%fd34, [%rd93+-40];
	ld.global.nc.f64 	%fd35, [%rd92+-40];
	sub.f64 	%fd36, %fd34, %fd35;
	fma.rn.f64 	%fd37, %fd36, %fd36, %fd33;
	ld.global.nc.f64 	%fd38, [%rd93+-32];
	ld.global.nc.f64 	%fd39, [%rd92+-32];
	sub.f64 	%fd40, %fd38, %fd39;
	fma.rn.f64 	%fd41, %fd40, %fd40, %fd37;
	ld.global.nc.f64 	%fd42, [%rd93+-24];
	ld.global.nc.f64 	%fd43, [%rd92+-24];
	sub.f64 	%fd44, %fd42, %fd43;
	fma.rn.f64 	%fd45, %fd44, %fd44, %fd41;
	ld.global.nc.f64 	%fd46, [%rd93+-16];
	ld.global.nc.f64 	%fd47, [%rd92+-16];
	sub.f64 	%fd48, %fd46, %fd47;
	fma.rn.f64 	%fd49, %fd48, %fd48, %fd45;
	ld.global.nc.f64 	%fd50, [%rd93+-8];
	ld.global.nc.f64 	%fd51, [%rd92+-8];
	sub.f64 	%fd52, %fd50, %fd51;
	fma.rn.f64 	%fd53, %fd52, %fd52, %fd49;
	ld.global.nc.f64 	%fd54, [%rd93];
	ld.global.nc.f64 	%fd55, [%rd92];
	sub.f64 	%fd56, %fd54, %fd55;
	fma.rn.f64 	%fd57, %fd56, %fd56, %fd53;
	ld.global.nc.f64 	%fd58, [%rd93+8];
	ld.global.nc.f64 	%fd59, [%rd92+8];
	sub.f64 	%fd60, %fd58, %fd59;
	fma.rn.f64 	%fd61, %fd60, %fd60, %fd57;
	ld.global.nc.f64 	%fd62, [%rd93+16];
	ld.global.nc.f64 	%fd63, [%rd92+16];
	sub.f64 	%fd64, %fd62, %fd63;
	fma.rn.f64 	%fd65, %fd64, %fd64, %fd61;
	ld.global.nc.f64 	%fd66, [%rd93+24];
	ld.global.nc.f64 	%fd67, [%rd92+24];
	sub.f64 	%fd68, %fd66, %fd67;
	fma.rn.f64 	%fd69, %fd68, %fd68, %fd65;
	ld.global.nc.f64 	%fd70, [%rd93+32];
	ld.global.nc.f64 	%fd71, [%rd92+32];
	sub.f64 	%fd72, %fd70, %fd71;
	fma.rn.f64 	%fd73, %fd72, %fd72, %fd69;
	ld.global.nc.f64 	%fd74, [%rd93+40];
	ld.global.nc.f64 	%fd75, [%rd92+40];
	sub.f64 	%fd76, %fd74, %fd75;
	fma.rn.f64 	%fd77, %fd76, %fd76, %fd73;
	ld.global.nc.f64 	%fd78, [%rd93+48];
	ld.global.nc.f64 	%fd79, [%rd92+48];
	sub.f64 	%fd80, %fd78, %fd79;
	fma.rn.f64 	%fd81, %fd80, %fd80, %fd77;
	ld.global.nc.f64 	%fd82, [%rd93+56];
	ld.global.nc.f64 	%fd83, [%rd92+56];
	sub.f64 	%fd84, %fd82, %fd83;
	fma.rn.f64 	%fd190, %fd84, %fd84, %fd81;
	add.s32 	%r133, %r133, 16;
	add.s32 	%r131, %r131, 4;
	add.s64 	%rd93, %rd93, 128;
	add.s64 	%rd92, %rd92, 128;
	setp.ne.s32 	%p14, %r131, 0;
	@%p14 bra 	$L__BB27_5;
$L__BB27_6:
	setp.eq.s32 	%p15, %r1, 0;
	@%p15 bra 	$L__BB27_11;
	setp.eq.s32 	%p16, %r2, 0;
	@%p16 bra 	$L__BB27_9;
	add.s32 	%r70, %r133, %r6;
	mul.wide.u32 	%rd52, %r70, 8;
	add.s64 	%rd53, %rd2, %rd52;
	ld.global.nc.f64 	%fd86, [%rd53];
	cvt.u64.u32 	%rd54, %r133;
	add.s64 	%rd55, %rd5, %rd54;
	shl.b64 	%rd56, %rd55, 3;
	add.s64 	%rd57, %rd1, %rd56;
	ld.global.nc.f64 	%fd87, [%rd57];
	sub.f64 	%fd88, %fd86, %fd87;
	fma.rn.f64 	%fd89, %fd88, %fd88, %fd190;
	ld.global.nc.f64 	%fd90, [%rd53+8];
	ld.global.nc.f64 	%fd91, [%rd57+8];
	sub.f64 	%fd92, %fd90, %fd91;
	fma.rn.f64 	%fd93, %fd92, %fd92, %fd89;
	ld.global.nc.f64 	%fd94, [%rd53+16];
	ld.global.nc.f64 	%fd95, [%rd57+16];
	sub.f64 	%fd96, %fd94, %fd95;
	fma.rn.f64 	%fd97, %fd96, %fd96, %fd93;
	ld.global.nc.f64 	%fd98, [%rd53+24];
	ld.global.nc.f64 	%fd99, [%rd57+24];
	sub.f64 	%fd100, %fd98, %fd99;
	fma.rn.f64 	%fd101, %fd100, %fd100, %fd97;
	cvt.u64.u32 	%rd58, %r6;
	add.s64 	%rd59, %rd54, %rd58;
	shl.b64 	%rd60, %rd59, 3;
	add.s64 	%rd61, %rd2, %rd60;
	ld.global.nc.f64 	%fd102, [%rd61+32];
	ld.global.nc.f64 	%fd103, [%rd57+32];
	sub.f64 	%fd104, %fd102, %fd103;
	fma.rn.f64 	%fd105, %fd104, %fd104, %fd101;
	ld.global.nc.f64 	%fd106, [%rd61+40];
	ld.global.nc.f64 	%fd107, [%rd57+40];
	sub.f64 	%fd108, %fd106, %fd107;
	fma.rn.f64 	%fd109, %fd108, %fd108, %fd105;
	ld.global.nc.f64 	%fd110, [%rd61+48];
	ld.global.nc.f64 	%fd111, [%rd57+48];
	sub.f64 	%fd112, %fd110, %fd111;
	fma.rn.f64 	%fd113, %fd112, %fd112, %fd109;
	ld.global.nc.f64 	%fd114, [%rd61+56];
	ld.global.nc.f64 	%fd115, [%rd57+56];
	sub.f64 	%fd116, %fd114, %fd115;
	fma.rn.f64 	%fd190, %fd116, %fd116, %fd113;
	add.s32 	%r133, %r133, 8;
$L__BB27_9:
	setp.ne.s32 	%p17, %r3, 0;
	@%p17 bra 	$L__BB27_11;
	add.s32 	%r71, %r133, %r6;
	mul.wide.u32 	%rd62, %r71, 8;
	add.s64 	%rd63, %rd2, %rd62;
	ld.global.nc.f64 	%fd117, [%rd63];
	cvt.u64.u32 	%rd64, %r133;
	add.s64 	%rd65, %rd5, %rd64;
	shl.b64 	%rd66, %rd65, 3;
	add.s64 	%rd67, %rd1, %rd66;
	ld.global.nc.f64 	%fd118, [%rd67];
	sub.f64 	%fd119, %fd117, %fd118;
	fma.rn.f64 	%fd120, %fd119, %fd119, %fd190;
	ld.global.nc.f64 	%fd121, [%rd63+8];
	ld.global.nc.f64 	%fd122, [%rd67+8];
	sub.f64 	%fd123, %fd121, %fd122;
	fma.rn.f64 	%fd124, %fd123, %fd123, %fd120;
	ld.global.nc.f64 	%fd125, [%rd63+16];
	ld.global.nc.f64 	%fd126, [%rd67+16];
	sub.f64 	%fd127, %fd125, %fd126;
	fma.rn.f64 	%fd128, %fd127, %fd127, %fd124;
	ld.global.nc.f64 	%fd129, [%rd63+24];
	ld.global.nc.f64 	%fd130, [%rd67+24];
	sub.f64 	%fd131, %fd129, %fd130;
	fma.rn.f64 	%fd190, %fd131, %fd131, %fd128;
$L__BB27_11:
	sqrt.rn.f64 	%fd132, %fd190;
	cvt.u64.u32 	%rd68, %r130;
	add.s64 	%rd69, %rd6, %rd68;
	shl.b64 	%rd70, %rd69, 3;
	add.s64 	%rd71, %rd3, %rd70;
	st.global.f64 	[%rd71], %fd132;
	add.s32 	%r130, %r130, 1;
	setp.eq.s32 	%p18, %r130, %r54;
	@%p18 bra 	$L__BB27_23;
	bra.uni 	$L__BB27_3;
$L__BB27_12:
	and.b32  	%r15, %r54, 7;
	setp.lt.u32 	%p5, %r54, 8;
	mov.b32 	%r137, 0;
	@%p5 bra 	$L__BB27_15;
	and.b32  	%r137, %r54, 2147483640;
	mov.b32 	%r135, 0;
$L__BB27_14:
	.pragma "nounroll";
	cvt.u64.u32 	%rd28, %r135;
	add.s64 	%rd29, %rd6, %rd28;
	shl.b64 	%rd30, %rd29, 3;
	add.s64 	%rd31, %rd3, %rd30;
	mov.b64 	%rd32, 0;
	st.global.u64 	[%rd31], %rd32;
	st.global.u64 	[%rd31+8], %rd32;
	st.global.u64 	[%rd31+16], %rd32;
	st.global.u64 	[%rd31+24], %rd32;
	st.global.u64 	[%rd31+32], %rd32;
	st.global.u64 	[%rd31+40], %rd32;
	st.global.u64 	[%rd31+48], %rd32;
	st.global.u64 	[%rd31+56], %rd32;
	add.s32 	%r135, %r135, 8;
	setp.ne.s32 	%p6, %r135, %r137;
	@%p6 bra 	$L__BB27_14;
$L__BB27_15:
	setp.eq.s32 	%p7, %r15, 0;
	@%p7 bra 	$L__BB27_23;
	and.b32  	%r20, %r54, 3;
	setp.lt.u32 	%p8, %r15, 4;
	@%p8 bra 	$L__BB27_18;
	cvt.u64.u32 	%rd33, %r137;
	add.s64 	%rd34, %rd6, %rd33;
	shl.b64 	%rd35, %rd34, 3;
	add.s64 	%rd36, %rd3, %rd35;
	mov.b64 	%rd37, 0;
	st.global.u64 	[%rd36], %rd37;
	st.global.u64 	[%rd36+8], %rd37;
	st.global.u64 	[%rd36+16], %rd37;
	st.global.u64 	[%rd36+24], %rd37;
	add.s32 	%r137, %r137, 4;
$L__BB27_18:
	setp.eq.s32 	%p9, %r20, 0;
	@%p9 bra 	$L__BB27_23;
	setp.eq.s32 	%p10, %r20, 1;
	@%p10 bra 	$L__BB27_21;
	cvt.u64.u32 	%rd38, %r137;
	add.s64 	%rd39, %rd6, %rd38;
	shl.b64 	%rd40, %rd39, 3;
	add.s64 	%rd41, %rd3, %rd40;
	mov.b64 	%rd42, 0;
	st.global.u64 	[%rd41], %rd42;
	st.global.u64 	[%rd41+8], %rd42;
	add.s32 	%r137, %r137, 2;
$L__BB27_21:
	and.b32  	%r62, %r54, 1;
	setp.eq.b32 	%p11, %r62, 1;
	not.pred 	%p12, %p11;
	@%p12 bra 	$L__BB27_23;
	cvt.u64.u32 	%rd43, %r137;
	add.s64 	%rd44, %rd6, %rd43;
	shl.b64 	%rd45, %rd44, 3;
	add.s64 	%rd46, %rd3, %rd45;
	mov.b64 	%rd47, 0;
	st.global.u64 	[%rd46], %rd47;
$L__BB27_23:
	setp.lt.s32 	%p19, %r54, 1;
	mov.b32 	%r153, 0;
	@%p19 bra 	$L__BB27_36;
	cvt.u64.u32 	%rd72, %r54;
	mul.lo.s64 	%rd13, %rd72, %rd4;
	and.b32  	%r25, %r54, 15;
	setp.lt.u32 	%p20, %r54, 16;
	mov.f64 	%fd196, 0d7FEFFFFFFFFFFFFF;
	mov.b32 	%r145, 0;
	mov.u32 	%r153, %r145;
	@%p20 bra 	$L__BB27_27;
	and.b32  	%r145, %r54, 2147483632;
	shl.b64 	%rd73, %rd13, 3;
	add.s64 	%rd74, %rd73, %rd3;
	add.s64 	%rd94, %rd74, 64;
	mov.f64 	%fd196, 0d7FEFFFFFFFFFFFFF;
	mov.b32 	%r139, 0;
	mov.u32 	%r153, %r139;
$L__BB27_26:
	.pragma "nounroll";
	ld.global.f64 	%fd135, [%rd94+-64];
	setp.lt.f64 	%p21, %fd135, %fd196;
	selp.b32 	%r76, %r139, %r153, %p21;
	selp.f64 	%fd136, %fd135, %fd196, %p21;
	ld.global.f64 	%fd137, [%rd94+-56];
	setp.lt.f64 	%p22, %fd137, %fd136;
	add.s32 	%r77, %r139, 1;
	selp.b32 	%r78, %r77, %r76, %p22;
	selp.f64 	%fd138, %fd137, %fd136, %p22;
	ld.global.f64 	%fd139, [%rd94+-48];
	setp.lt.f64 	%p23, %fd139, %fd138;
	add.s32 	%r79, %r139, 2;
	selp.b32 	%r80, %r79, %r78, %p23;
	selp.f64 	%fd140, %fd139, %fd138, %p23;
	ld.global.f64 	%fd141, [%rd94+-40];
	setp.lt.f64 	%p24, %fd141, %fd140;
	add.s32 	%r81, %r139, 3;
	selp.b32 	%r82, %r81, %r80, %p24;
	selp.f64 	%fd142, %fd141, %fd140, %p24;
	ld.global.f64 	%fd143, [%rd94+-32];
	setp.lt.f64 	%p25, %fd143, %fd142;
	add.s32 	%r83, %r139, 4;
	selp.b32 	%r84, %r83, %r82, %p25;
	selp.f64 	%fd144, %fd143, %fd142, %p25;
	ld.global.f64 	%fd145, [%rd94+-24];
	setp.lt.f64 	%p26, %fd145, %fd144;
	add.s32 	%r85, %r139, 5;
	selp.b32 	%r86, %r85, %r84, %p26;
	selp.f64 	%fd146, %fd145, %fd144, %p26;
	ld.global.f64 	%fd147, [%rd94+-16];
	setp.lt.f64 	%p27, %fd147, %fd146;
	add.s32 	%r87, %r139, 6;
	selp.b32 	%r88, %r87, %r86, %p27;
	selp.f64 	%fd148, %fd147, %fd146, %p27;
	ld.global.f64 	%fd149, [%rd94+-8];
	setp.lt.f64 	%p28, %fd149, %fd148;
	add.s32 	%r89, %r139, 7;
	selp.b32 	%r90, %r89, %r88, %p28;
	selp.f64 	%fd150, %fd149, %fd148, %p28;
	ld.global.f64 	%fd151, [%rd94];
	setp.lt.f64 	%p29, %fd151, %fd150;
	add.s32 	%r91, %r139, 8;
	selp.b32 	%r92, %r91, %r90, %p29;
	selp.f64 	%fd152, %fd151, %fd150, %p29;
	ld.global.f64 	%fd153, [%rd94+8];
	setp.lt.f64 	%p30, %fd153, %fd152;
	add.s32 	%r93, %r139, 9;
	selp.b32 	%r94, %r93, %r92, %p30;
	selp.f64 	%fd154, %fd153, %fd152, %p30;
	ld.global.f64 	%fd155, [%rd94+16];
	setp.lt.f64 	%p31, %fd155, %fd154;
	add.s32 	%r95, %r139, 10;
	selp.b32 	%r96, %r95, %r94, %p31;
	selp.f64 	%fd156, %fd155, %fd154, %p31;
	ld.global.f64 	%fd157, [%rd94+24];
	setp.lt.f64 	%p32, %fd157, %fd156;
	add.s32 	%r97, %r139, 11;
	selp.b32 	%r98, %r97, %r96, %p32;
	selp.f64 	%fd158, %fd157, %fd156, %p32;
	ld.global.f64 	%fd159, [%rd94+32];
	setp.lt.f64 	%p33, %fd159, %fd158;
	add.s32 	%r99, %r139, 12;
	selp.b32 	%r100, %r99, %r98, %p33;
	selp.f64 	%fd160, %fd159, %fd158, %p33;
	ld.global.f64 	%fd161, [%rd94+40];
	setp.lt.f64 	%p34, %fd161, %fd160;
	add.s32 	%r101, %r139, 13;
	selp.b32 	%r102, %r101, %r100, %p34;
	selp.f64 	%fd162, %fd161, %fd160, %p34;
	ld.global.f64 	%fd163, [%rd94+48];
	setp.lt.f64 	%p35, %fd163, %fd162;
	add.s32 	%r103, %r139, 14;
	selp.b32 	%r104, %r103, %r102, %p35;
	selp.f64 	%fd164, %fd163, %fd162, %p35;
	ld.global.f64 	%fd165, [%rd94+56];
	setp.lt.f64 	%p36, %fd165, %fd164;
	add.s32 	%r105, %r139, 15;
	selp.b32 	%r153, %r105, %r104, %p36;
	selp.f64 	%fd196, %fd165, %fd164, %p36;
	add.s64 	%rd94, %rd94, 128;
	add.s32 	%r139, %r139, 16;
	setp.ne.s32 	%p37, %r139, %r145;
	@%p37 bra 	$L__BB27_26;
$L__BB27_27:
	setp.eq.s32 	%p38, %r25, 0;
	@%p38 bra 	$L__BB27_36;
	and.b32  	%r34, %r54, 7;
	setp.lt.u32 	%p39, %r25, 8;
	@%p39 bra 	$L__BB27_30;
	cvt.u64.u32 	%rd75, %r145;
	add.s64 	%rd76, %rd13, %rd75;
	shl.b64 	%rd77, %rd76, 3;
	add.s64 	%rd78, %rd3, %rd77;
	ld.global.f64 	%fd166, [%rd78];
	setp.lt.f64 	%p40, %fd166, %fd196;
	selp.b32 	%r107, %r145, %r153, %p40;
	selp.f64 	%fd167, %fd166, %fd196, %p40;
	add.s32 	%r108, %r145, 1;
	ld.global.f64 	%fd168, [%rd78+8];
	setp.lt.f64 	%p41, %fd168, %fd167;
	selp.b32 	%r109, %r108, %r107, %p41;
	selp.f64 	%fd169, %fd168, %fd167, %p41;
	add.s32 	%r110, %r145, 2;
	ld.global.f64 	%fd170, [%rd78+16];
	setp.lt.f64 	%p42, %fd170, %fd169;
	selp.b32 	%r111, %r110, %r109, %p42;
	selp.f64 	%fd171, %fd170, %fd169, %p42;
	add.s32 	%r112, %r145, 3;
	ld.global.f64 	%fd172, [%rd78+24];
	setp.lt.f64 	%p43, %fd172, %fd171;
	selp.b32 	%r113, %r112, %r111, %p43;
	selp.f64 	%fd173, %fd172, %fd171, %p43;
	add.s32 	%r114, %r145, 4;
	ld.global.f64 	%fd174, [%rd78+32];
	setp.lt.f64 	%p44, %fd174, %fd173;
	selp.b32 	%r115, %r114, %r113, %p44;
	selp.f64 	%fd175, %fd174, %fd173, %p44;
	add.s32 	%r116, %r145, 5;
	ld.global.f64 	%fd176, [%rd78+40];
	setp.lt.f64 	%p45, %fd176, %fd175;
	selp.b32 	%r117, %r116, %r115, %p45;
	selp.f64 	%fd177, %fd176, %fd175, %p45;
	add.s32 	%r118, %r145, 6;
	ld.global.f64 	%fd178, [%rd78+48];
	setp.lt.f64 	%p46, %fd178, %fd177;
	selp.b32 	%r119, %r118, %r117, %p46;
	selp.f64 	%fd179, %fd178, %fd177, %p46;
	add.s32 	%r120, %r145, 7;
	ld.global.f64 	%fd180, [%rd78+56];
	setp.lt.f64 	%p47, %fd180, %fd179;
	selp.b32 	%r153, %r120, %r119, %p47;
	selp.f64 	%fd196, %fd180, %fd179, %p47;
	add.s32 	%r145, %r145, 8;
$L__BB27_30:
	setp.eq.s32 	%p48, %r34, 0;
	@%p48 bra 	$L__BB27_36;
	and.b32  	%r40, %r54, 3;
	setp.lt.u32 	%p49, %r34, 4;
	@%p49 bra 	$L__BB27_33;
	cvt.u64.u32 	%rd79, %r145;
	add.s64 	%rd80, %rd13, %rd79;
	shl.b64 	%rd81, %rd80, 3;
	add.s64 	%rd82, %rd3, %rd81;
	ld.global.f64 	%fd181, [%rd82];
	setp.lt.f64 	%p50, %fd181, %fd196;
	selp.b32 	%r122, %r145, %r153, %p50;
	selp.f64 	%fd182, %fd181, %fd196, %p50;
	add.s32 	%r123, %r145, 1;
	ld.global.f64 	%fd183, [%rd82+8];
	setp.lt.f64 	%p51, %fd183, %fd182;
	selp.b32 	%r124, %r123, %r122, %p51;
	selp.f64 	%fd184, %fd183, %fd182, %p51;
	add.s32 	%r125, %r145, 2;
	ld.global.f64 	%fd185, [%rd82+16];
	setp.lt.f64 	%p52, %fd185, %fd184;
	selp.b32 	%r126, %r125, %r124, %p52;
	selp.f64 	%fd186, %fd185, %fd184, %p52;
	add.s32 	%r127, %r145, 3;
	ld.global.f64 	%fd187, [%rd82+24];
	setp.lt.f64 	%p53, %fd187, %fd186;
	selp.b32 	%r153, %r127, %r126, %p53;
	selp.f64 	%fd196, %fd187, %fd186, %p53;
	add.s32 	%r145, %r145, 4;
$L__BB27_33:
	setp.eq.s32 	%p54, %r40, 0;
	@%p54 bra 	$L__BB27_36;
	cvt.u64.u32 	%rd83, %r145;
	add.s64 	%rd84, %rd13, %rd83;
	shl.b64 	%rd85, %rd84, 3;
	add.s64 	%rd95, %rd3, %rd85;
	neg.s32 	%r150, %r40;
$L__BB27_35:
	.pragma "nounroll";
	ld.global.f64 	%fd188, [%rd95];
	setp.lt.f64 	%p55, %fd188, %fd196;
	selp.b32 	%r153, %r145, %r153, %p55;
	selp.f64 	%fd196, %fd188, %fd196, %p55;
	add.s32 	%r145, %r145, 1;
	add.s64 	%rd95, %rd95, 8;
	add.s32 	%r150, %r150, 1;
	setp.ne.s32 	%p56, %r150, 0;
	@%p56 bra 	$L__BB27_35;
$L__BB27_36:
	cvta.to.global.u64 	%rd86, %rd20;
	cvta.to.global.u64 	%rd87, %rd21;
	shl.b64 	%rd88, %rd4, 2;
	add.s64 	%rd89, %rd86, %rd88;
	st.global.u32 	[%rd89], %r153;
	mul.wide.u32 	%rd90, %r153, 4;
	add.s64 	%rd91, %rd87, %rd90;
	ld.global.u32 	%r128, [%rd91];
	add.s32 	%r129, %r128, 1;
	st.global.u32 	[%rd91], %r129;
	ret;

}
	// .globl	_Z23vectorLabelDistance1UR8PKdPdS1_iiiPiS2_
.visible .entry _Z23vectorLabelDistance1UR8PKdPdS1_iiiPiS2_(
	.param .u64 .ptr .align 1 _Z23vectorLabelDistance1UR8PKdPdS1_iiiPiS2__param_0,
	.param .u64 .ptr .align 1 _Z23vectorLabelDistance1UR8PKdPdS1_iiiPiS2__param_1,
	.param .u64 .ptr .align 1 _Z23vectorLabelDistance1UR8PKdPdS1_iiiPiS2__param_2,
	.param .u32 _Z23vectorLabelDistance1UR8PKdPdS1_iiiPiS2__param_3,
	.param .u32 _Z23vectorLabelDistance1UR8PKdPdS1_iiiPiS2__param_4,
	.param .u32 _Z23vectorLabelDistance1UR8PKdPdS1_iiiPiS2__param_5,
	.param .u64 .ptr .align 1 _Z23vectorLabelDistance1UR8PKdPdS1_iiiPiS2__param_6,
	.param .u64 .ptr .align 1 _Z23vectorLabelDistance1UR8PKdPdS1_iiiPiS2__param_7
)
{
	.reg .pred 	%p<55>;
	.reg .b32 	%r<148>;
	.reg .b64 	%rd<88>;
	.reg .b64 	%fd<179>;

	ld.param.u64 	%rd22, [_Z23vectorLabelDistance1UR8PKdPdS1_iiiPiS2__param_0];
	ld.param.u64 	%rd23, [_Z23vectorLabelDistance1UR8PKdPdS1_iiiPiS2__param_1];
	ld.param.u64 	%rd24, [_Z23vectorLabelDistance1UR8PKdPdS1_iiiPiS2__param_2];
	ld.param.u32 	%r50, [_Z23vectorLabelDistance1UR8PKdPdS1_iiiPiS2__param_3];
	ld.param.u32 	%r51, [_Z23vectorLabelDistance1UR8PKdPdS1_iiiPiS2__param_4];
	ld.param.s32 	%rd25, [_Z23vectorLabelDistance1UR8PKdPdS1_iiiPiS2__param_5];
	cvta.to.global.u64 	%rd1, %rd22;
	cvta.to.global.u64 	%rd2, %rd23;
	cvta.to.global.u64 	%rd3, %rd24;
	mov.u32 	%r52, %ctaid.x;
	mov.u32 	%r53, %ntid.x;
	mov.u32 	%r54, %tid.x;
	mad.lo.s32 	%r55, %r52, %r53, %r54;
	cvt.u64.u32 	%rd4, %r55;
	setp.ge.s64 	%p1, %rd4, %rd25;
	setp.lt.s32 	%p2, %r50, 1;
	or.pred  	%p3, %p1, %p2;
	@%p3 bra 	$L__BB28_20;
	setp.lt.s32 	%p4, %r51, 1;
	cvt.u64.u32 	%rd26, %r51;
	mul.lo.s64 	%rd5, %rd26, %rd4;
	cvt.u64.u32 	%rd27, %r50;
	mul.lo.s64 	%rd6, %rd27, %rd4;
	@%p4 bra 	$L__BB28_9;
	add.s32 	%r60, %r51, -1;
	shr.u32 	%r61, %r60, 3;
	add.s32 	%r62, %r61, 1;
	and.b32  	%r1, %r60, 8;
	and.b32  	%r63, %r62, 1073741822;
	neg.s32 	%r2, %r63;
	mov.b32 	%r125, 0;
	shl.b64 	%rd48, %rd5, 3;
	add.s64 	%rd49, %rd48, %rd1;
	add.s64 	%rd7, %rd49, 64;
$L__BB28_3:
	setp.lt.u32 	%p13, %r51, 9;
	mul.lo.s32 	%r4, %r125, %r51;
	mov.f64 	%fd171, 0d0000000000000000;
	mov.b32 	%r128, 0;
	@%p13 bra 	$L__BB28_6;
	mul.wide.u32 	%rd50, %r4, 8;
	add.s64 	%rd51, %rd2, %rd50;
	add.s64 	%rd85, %rd51, 64;
	mov.f64 	%fd171, 0d0000000000000000;
	mov.b32 	%r128, 0;
	mov.u64 	%rd84, %rd7;
	mov.u32 	%r126, %r2;
$L__BB28_5:
	ld.global.nc.f64 	%fd19, [%rd85+-64];
	ld.global.nc.f64 	%fd20, [%rd84+-64];
	sub.f64 	%fd21, %fd19, %fd20;
	fma.rn.f64 	%fd22, %fd21, %fd21, %fd171;
	ld.global.nc.f64 	%fd23, [%rd85+-56];
	ld.global.nc.f64 	%fd24, [%rd84+-56];
	sub.f64 	%fd25, %fd23, %fd24;
	fma.rn.f64 	%fd26, %fd25, %fd25, %fd22;
	ld.global.nc.f64 	%fd27, [%rd85+-48];
	ld.global.nc.f64 	%fd28, [%rd84+-48];
	sub.f64 	%fd29, %fd27, %fd28;
	fma.rn.f64 	%fd30, %fd29, %fd29, %fd26;
	ld.global.nc.f64 	%fd31, [%rd85+-40];
	ld.global.nc.f64 	%fd32, [%rd84+-40];
	sub.f64 	%fd33, %fd31, %fd32;
	fma.rn.f64 	%fd34, %fd33, %fd33, %fd30;
	ld.global.nc.f64 	%fd35, [%rd85+-32];
	ld.global.nc.f64 	%fd36, [%rd84+-32];
	sub.f64 	%fd37, %fd35, %fd36;
	fma.rn.f64 	%fd38, %fd37, %fd37, %fd34;
	ld.global.nc.f64 	%fd39, [%rd85+-24];
	ld.global.nc.f64 	%fd40, [%rd84+-24];
	sub.f64 	%fd41, %fd39, %fd40;
	fma.rn.f64 	%fd42, %fd41, %fd41, %fd38;
	ld.global.nc.f64 	%fd43, [%rd85+-16];
	ld.global.nc.f64 	%fd44, [%rd84+-16];
	sub.f64 	%fd45, %fd43, %fd44;
	fma.rn.f64 	%fd46, %fd45, %fd45, %fd42;
	ld.global.nc.f64 	%fd47, [%rd85+-8];
	ld.global.nc.f64 	%fd48, [%rd84+-8];
	sub.f64 	%fd49, %fd47, %fd48;
	fma.rn.f64 	%fd50, %fd49, %fd49, %fd46;
	ld.global.nc.f64 	%fd51, [%rd85];
	ld.global.nc.f64 	%fd52, [%rd84];
	sub.f64 	%fd53, %fd51, %fd52;
	fma.rn.f64 	%fd54, %fd53, %fd53, %fd50;
	ld.global.nc.f64 	%fd55, [%rd85+8];
	ld.global.nc.f64 	%fd56, [%rd84+8];
	sub.f64 	%fd57, %fd55, %fd56;
	fma.rn.f64 	%fd58, %fd57, %fd57, %fd54;
	ld.global.nc.f64 	%fd59, [%rd85+16];
	ld.global.nc.f64 	%fd60, [%rd84+16];
	sub.f64 	%fd61, %fd59, %fd60;
	fma.rn.f64 	%fd62, %fd61, %fd61, %fd58;
	ld.global.nc.f64 	%fd63, [%rd85+24];
	ld.global.nc.f64 	%fd64, [%rd84+24];
	sub.f64 	%fd65, %fd63, %fd64;
	fma.rn.f64 	%fd66, %fd65, %fd65, %fd62;
	ld.global.nc.f64 	%fd67, [%rd85+32];
	ld.global.nc.f64 	%fd68, [%rd84+32];
	sub.f64 	%fd69, %fd67, %fd68;
	fma.rn.f64 	%fd70, %fd69, %fd69, %fd66;
	ld.global.nc.f64 	%fd71, [%rd85+40];
	ld.global.nc.f64 	%fd72, [%rd84+40];
	sub.f64 	%fd73, %fd71, %fd72;
	fma.rn.f64 	%fd74, %fd73, %fd73, %fd70;
	ld.global.nc.f64 	%fd75, [%rd85+48];
	ld.global.nc.f64 	%fd76, [%rd84+48];
	sub.f64 	%fd77, %fd75, %fd76;
	fma.rn.f64 	%fd78, %fd77, %fd77, %fd74;
	ld.global.nc.f64 	%fd79, [%rd85+56];
	ld.global.nc.f64 	%fd80, [%rd84+56];
	sub.f64 	%fd81, %fd79, %fd80;
	fma.rn.f64 	%fd171, %fd81, %fd81, %fd78;
	add.s32 	%r128, %r128, 16;
	add.s32 	%r126, %r126, 2;
	add.s64 	%rd85, %rd85, 128;
	add.s64 	%rd84, %rd84, 128;
	setp.ne.s32 	%p14, %r126, 0;
	@%p14 bra 	$L__BB28_5;
$L__BB28_6:
	setp.ne.s32 	%p15, %r1, 0;
	@%p15 bra 	$L__BB28_8;
	add.s32 	%r66, %r128, %r4;
	mul.wide.u32 	%rd52, %r66, 8;
	add.s64 	%rd53, %rd2, %rd52;
	ld.global.nc.f64 	%fd82, [%rd53];
	cvt.u64.u32 	%rd54, %r128;
	add.s64 	%rd55, %rd5, %rd54;
	shl.b64 	%rd56, %rd55, 3;
	add.s64 	%rd57, %rd1, %rd56;
	ld.global.nc.f64 	%fd83, [%rd57];
	sub.f64 	%fd84, %fd82, %fd83;
	fma.rn.f64 	%fd85, %fd84, %fd84, %fd171;
	ld.global.nc.f64 	%fd86, [%rd53+8];
	ld.global.nc.f64 	%fd87, [%rd57+8];
	sub.f64 	%fd88, %fd86, %fd87;
	fma.rn.f64 	%fd89, %fd88, %fd88, %fd85;
	ld.global.nc.f64 	%fd90, [%rd53+16];
	ld.global.nc.f64 	%fd91, [%rd57+16];
	sub.f64 	%fd92, %fd90, %fd91;
	fma.rn.f64 	%fd93, %fd92, %fd92, %fd89;
	ld.global.nc.f64 	%fd94, [%rd53+24];
	ld.global.nc.f64 	%fd95, [%rd57+24];
	sub.f64 	%fd96, %fd94, %fd95;
	fma.rn.f64 	%fd97, %fd96, %fd96, %fd93;
	ld.global.nc.f64 	%fd98, [%rd53+32];
	ld.global.nc.f64 	%fd99, [%rd57+32];
	sub.f64 	%fd100, %fd98, %fd99;
	fma.rn.f64 	%fd101, %fd100, %fd100, %fd97;
	ld.global.nc.f64 	%fd102, [%rd53+40];
	ld.global.nc.f64 	%fd103, [%rd57+40];
	sub.f64 	%fd104, %fd102, %fd103;
	fma.rn.f64 	%fd105, %fd104, %fd104, %fd101;
	ld.global.nc.f64 	%fd106, [%rd53+48];
	ld.global.nc.f64 	%fd107, [%rd57+48];
	sub.f64 	%fd108, %fd106, %fd107;
	fma.rn.f64 	%fd109, %fd108, %fd108, %fd105;
	ld.global.nc.f64 	%fd110, [%rd53+56];
	ld.global.nc.f64 	%fd111, [%rd57+56];
	sub.f64 	%fd112, %fd110, %fd111;
	fma.rn.f64 	%fd171, %fd112, %fd112, %fd109;
$L__BB28_8:
	sqrt.rn.f64 	%fd113, %fd171;
	cvt.u64.u32 	%rd58, %r125;
	add.s64 	%rd59, %rd6, %rd58;
	shl.b64 	%rd60, %rd59, 3;
	add.s64 	%rd61, %rd3, %rd60;
	st.global.f64 	[%rd61], %fd113;
	add.s32 	%r125, %r125, 1;
	setp.eq.s32 	%p16, %r125, %r50;
	@%p16 bra 	$L__BB28_20;
	bra.uni 	$L__BB28_3;
$L__BB28_9:
	and.b32  	%r11, %r50, 7;
	setp.lt.u32 	%p5, %r50, 8;
	mov.b32 	%r131, 0;
	@%p5 bra 	$L__BB28_12;
	and.b32  	%r131, %r50, 2147483640;
	mov.b32 	%r129, 0;
$L__BB28_11:
	.pragma "nounroll";
	cvt.u64.u32 	%rd28, %r129;
	add.s64 	%rd29, %rd6, %rd28;
	shl.b64 	%rd30, %rd29, 3;
	add.s64 	%rd31, %rd3, %rd30;
	mov.b64 	%rd32, 0;
	st.global.u64 	[%rd31], %rd32;
	st.global.u64 	[%rd31+8], %rd32;
	st.global.u64 	[%rd31+16], %rd32;
	st.global.u64 	[%rd31+24], %rd32;
	st.global.u64 	[%rd31+32], %rd32;
	st.global.u64 	[%rd31+40], %rd32;
	st.global.u64 	[%rd31+48], %rd32;
	st.global.u64 	[%rd31+56], %rd32;
	add.s32 	%r129, %r129, 8;
	setp.ne.s32 	%p6, %r129, %r131;
	@%p6 bra 	$L__BB28_11;
$L__BB28_12:
	setp.eq.s32 	%p7, %r11, 0;
	@%p7 bra 	$L__BB28_20;
	and.b32  	%r16, %r50, 3;
	setp.lt.u32 	%p8, %r11, 4;
	@%p8 bra 	$L__BB28_15;
	cvt.u64.u32 	%rd33, %r131;
	add.s64 	%rd34, %rd6, %rd33;
	shl.b64 	%rd35, %rd34, 3;
	add.s64 	%rd36, %rd3, %rd35;
	mov.b64 	%rd37, 0;
	st.global.u64 	[%rd36], %rd37;
	st.global.u64 	[%rd36+8], %rd37;
	st.global.u64 	[%rd36+16], %rd37;
	st.global.u64 	[%rd36+24], %rd37;
	add.s32 	%r131, %r131, 4;
$L__BB28_15:
	setp.eq.s32 	%p9, %r16, 0;
	@%p9 bra 	$L__BB28_20;
	setp.eq.s32 	%p10, %r16, 1;
	@%p10 bra 	$L__BB28_18;
	cvt.u64.u32 	%rd38, %r131;
	add.s64 	%rd39, %rd6, %rd38;
	shl.b64 	%rd40, %rd39, 3;
	add.s64 	%rd41, %rd3, %rd40;
	mov.b64 	%rd42, 0;
	st.global.u64 	[%rd41], %rd42;
	st.global.u64 	[%rd41+8], %rd42;
	add.s32 	%r131, %r131, 2;
$L__BB28_18:
	and.b32  	%r58, %r50, 1;
	setp.eq.b32 	%p11, %r58, 1;
	not.pred 	%p12, %p11;
	@%p12 bra 	$L__BB28_20;
	cvt.u64.u32 	%rd43, %r131;
	add.s64 	%rd44, %rd6, %rd43;
	shl.b64 	%rd45, %rd44, 3;
	add.s64 	%rd46, %rd3, %rd45;
	mov.b64 	%rd47, 0;
	st.global.u64 	[%rd46], %rd47;
$L__BB28_20:
	setp.lt.s32 	%p17, %r50, 1;
	mov.b32 	%r147, 0;
	@%p17 bra 	$L__BB28_33;
	cvt.u64.u32 	%rd62, %r50;
	mul.lo.s64 	%rd13, %rd62, %rd4;
	and.b32  	%r21, %r50, 15;
	setp.lt.u32 	%p18, %r50, 16;
	mov.f64 	%fd175, 0d7FEFFFFFFFFFFFFF;
	mov.b32 	%r139, 0;
	mov.u32 	%r147, %r139;
	@%p18 bra 	$L__BB28_24;
	and.b32  	%r139, %r50, 2147483632;
	shl.b64 	%rd63, %rd13, 3;
	add.s64 	%rd64, %rd63, %rd3;
	add.s64 	%rd86, %rd64, 64;
	mov.f64 	%fd175, 0d7FEFFFFFFFFFFFFF;
	mov.b32 	%r133, 0;
	mov.u32 	%r147, %r133;
$L__BB28_23:
	.pragma "nounroll";
	ld.global.f64 	%fd116, [%rd86+-64];
	setp.lt.f64 	%p19, %fd116, %fd175;
	selp.b32 	%r71, %r133, %r147, %p19;
	selp.f64 	%fd117, %fd116, %fd175, %p19;
	ld.global.f64 	%fd118, [%rd86+-56];
	setp.lt.f64 	%p20, %fd118, %fd117;
	add.s32 	%r72, %r133, 1;
	selp.b32 	%r73, %r72, %r71, %p20;
	selp.f64 	%fd119, %fd118, %fd117, %p20;
	ld.global.f64 	%fd120, [%rd86+-48];
	setp.lt.f64 	%p21, %fd120, %fd119;
	add.s32 	%r74, %r133, 2;
	selp.b32 	%r75, %r74, %r73, %p21;
	selp.f64 	%fd121, %fd120, %fd119, %p21;
	ld.global.f64 	%fd122, [%rd86+-40];
	setp.lt.f64 	%p22, %fd122, %fd121;
	add.s32 	%r76, %r133, 3;
	selp.b32 	%r77, %r76, %r75, %p22;
	selp.f64 	%fd123, %fd122, %fd121, %p22;
	ld.global.f64 	%fd124, [%rd86+-32];
	setp.lt.f64 	%p23, %fd124, %fd123;
	add.s32 	%r78, %r133, 4;
	selp.b32 	%r79, %r78, %r77, %p23;
	selp.f64 	%fd125, %fd124, %fd123, %p23;
	ld.global.f64 	%fd126, [%rd86+-24];
	setp.lt.f64 	%p24, %fd126, %fd125;
	add.s32 	%r80, %r133, 5;
	selp.b32 	%r81, %r80, %r79, %p24;
	selp.f64 	%fd127, %fd126, %fd125, %p24;
	ld.global.f64 	%fd128, [%rd86+-16];
	setp.lt.f64 	%p25, %fd128, %fd127;
	add.s32 	%r82, %r133, 6;
	selp.b32 	%r83, %r82, %r81, %p25;
	selp.f64 	%fd129, %fd128, %fd127, %p25;
	ld.global.f64 	%fd130, [%rd86+-8];
	setp.lt.f64 	%p26, %fd130, %fd129;
	add.s32 	%r84, %r133, 7;
	selp.b32 	%r85, %r84, %r83, %p26;
	selp.f64 	%fd131, %fd130, %fd129, %p26;
	ld.global.f64 	%fd132, [%rd86];
	setp.lt.f64 	%p27, %fd132, %fd131;
	add.s32 	%r86, %r133, 8;
	selp.b32 	%r87, %r86, %r85, %p27;
	selp.f64 	%fd133, %fd132, %fd131, %p27;
	ld.global.f64 	%fd134, [%rd86+8];
	setp.lt.f64 	%p28, %fd134, %fd133;
	add.s32 	%r88, %r133, 9;
	selp.b32 	%r89, %r88, %r87, %p28;
	selp.f64 	%fd135, %fd134, %fd133, %p28;
	ld.global.f64 	%fd136, [%rd86+16];
	setp.lt.f64 	%p29, %fd136, %fd135;
	add.s32 	%r90, %r133, 10;
	selp.b32 	%r91, %r90, %r89, %p29;
	selp.f64 	%fd137, %fd136, %fd135, %p29;
	ld.global.f64 	%fd138, [%rd86+24];
	setp.lt.f64 	%p30, %fd138, %fd137;
	add.s32 	%r92, %r133, 11;
	selp.b32 	%r93, %r92, %r91, %p30;
	selp.f64 	%fd139, %fd138, %fd137, %p30;
	ld.global.f64 	%fd140, [%rd86+32];
	setp.lt.f64 	%p31, %fd140, %fd139;
	add.s32 	%r94, %r133, 12;
	selp.b32 	%r95, %r94, %r93, %p31;
	selp.f64 	%fd141, %fd140, %fd139, %p31;
	ld.global.f64 	%fd142, [%rd86+40];
	setp.lt.f64 	%p32, %fd142, %fd141;
	add.s32 	%r96, %r133, 13;
	selp.b32 	%r97, %r96, %r95, %p32;
	selp.f64 	%fd143, %fd142, %fd141, %p32;
	ld.global.f64 	%fd144, [%rd86+48];
	setp.lt.f64 	%p33, %fd144, %fd143;
	add.s32 	%r98, %r133, 14;
	selp.b32 	%r99, %r98, %r97, %p33;
	selp.f64 	%fd145, %fd144, %fd143, %p33;
	ld.global.f64 	%fd146, [%rd86+56];
	setp.lt.f64 	%p34, %fd146, %fd145;
	add.s32 	%r100, %r133, 15;
	selp.b32 	%r147, %r100, %r99, %p34;
	selp.f64 	%fd175, %fd146, %fd145, %p34;
	add.s64 	%rd86, %rd86, 128;
	add.s32 	%r133, %r133, 16;
	setp.ne.s32 	%p35, %r133, %r139;
	@%p35 bra 	$L__BB28_23;
$L__BB28_24:
	setp.eq.s32 	%p36, %r21, 0;
	@%p36 bra 	$L__BB28_33;
	and.b32  	%r30, %r50, 7;
	setp.lt.u32 	%p37, %r21, 8;
	@%p37 bra 	$L__BB28_27;
	cvt.u64.u32 	%rd65, %r139;
	add.s64 	%rd66, %rd13, %rd65;
	shl.b64 	%rd67, %rd66, 3;
	add.s64 	%rd68, %rd3, %rd67;
	ld.global.f64 	%fd147, [%rd68];
	setp.lt.f64 	%p38, %fd147, %fd175;
	selp.b32 	%r102, %r139, %r147, %p38;
	selp.f64 	%fd148, %fd147, %fd175, %p38;
	add.s32 	%r103, %r139, 1;
	ld.global.f64 	%fd149, [%rd68+8];
	setp.lt.f64 	%p39, %fd149, %fd148;
	selp.b32 	%r104, %r103, %r102, %p39;
	selp.f64 	%fd150, %fd149, %fd148, %p39;
	add.s32 	%r105, %r139, 2;
	ld.global.f64 	%fd151, [%rd68+16];
	setp.lt.f64 	%p40, %fd151, %fd150;
	selp.b32 	%r106, %r105, %r104, %p40;
	selp.f64 	%fd152, %fd151, %fd150, %p40;
	add.s32 	%r107, %r139, 3;
	ld.global.f64 	%fd153, [%rd68+24];
	setp.lt.f64 	%p41, %fd153, %fd152;
	selp.b32 	%r108, %r107, %r106, %p41;
	selp.f64 	%fd154, %fd153, %fd152, %p41;
	add.s32 	%r109, %r139, 4;
	ld.global.f64 	%fd155, [%rd68+32];
	setp.lt.f64 	%p42, %fd155, %fd154;
	selp.b32 	%r110, %r109, %r108, %p42;
	selp.f64 	%fd156, %fd155, %fd154, %p42;
	add.s32 	%r111, %r139, 5;
	ld.global.f64 	%fd157, [%rd68+40];
	setp.lt.f64 	%p43, %fd157, %fd156;
	selp.b32 	%r112, %r111, %r110, %p43;
	selp.f64 	%fd158, %fd157, %fd156, %p43;
	add.s32 	%r113, %r139, 6;
	ld.global.f64 	%fd159, [%rd68+48];
	setp.lt.f64 	%p44, %fd159, %fd158;
	selp.b32 	%r114, %r113, %r112, %p44;
	selp.f64 	%fd160, %fd159, %fd158, %p44;
	add.s32 	%r115, %r139, 7;
	ld.global.f64 	%fd161, [%rd68+56];
	setp.lt.f64 	%p45, %fd161, %fd160;
	selp.b32 	%r147, %r115, %r114, %p45;
	selp.f64 	%fd175, %fd161, %fd160, %p45;
	add.s32 	%r139, %r139, 8;
$L__BB28_27:
	setp.eq.s32 	%p46, %r30, 0;
	@%p46 bra 	$L__BB28_33;
	and.b32  	%r36, %r50, 3;
	setp.lt.u32 	%p47, %r30, 4;
	@%p47 bra 	$L__BB28_30;
	cvt.u64.u32 	%rd69, %r139;
	add.s64 	%rd70, %rd13, %rd69;
	shl.b64 	%rd71, %rd70, 3;
	add.s64 	%rd72, %rd3, %rd71;
	ld.global.f64 	%fd162, [%rd72];
	setp.lt.f64 	%p48, %fd162, %fd175;
	selp.b32 	%r117, %r139, %r147, %p48;
	selp.f64 	%fd163, %fd162, %fd175, %p48;
	add.s32 	%r118, %r139, 1;
	ld.global.f64 	%fd164, [%rd72+8];
	setp.lt.f64 	%p49, %fd164, %fd163;
	selp.b32 	%r119, %r118, %r117, %p49;
	selp.f64 	%fd165, %fd164, %fd163, %p49;
	add.s32 	%r120, %r139, 2;
	ld.global.f64 	%fd166, [%rd72+16];
	setp.lt.f64 	%p50, %fd166, %fd165;
	selp.b32 	%r121, %r120, %r119, %p50;
	selp.f64 	%fd167, %fd166, %fd165, %p50;
	add.s32 	%r122, %r139, 3;
	ld.global.f64 	%fd168, [%rd72+24];
	setp.lt.f64 	%p51, %fd168, %fd167;
	selp.b32 	%r147, %r122, %r121, %p51;
	selp.f64 	%fd175, %fd168, %fd167, %p51;
	add.s32 	%r139, %r139, 4;
$L__BB28_30:
	setp.eq.s32 	%p52, %r36, 0;
	@%p52 bra 	$L__BB28_33;
	cvt.u64.u32 	%rd73, %r139;
	add.s64 	%rd74, %rd13, %rd73;
	shl.b64 	%rd75, %rd74, 3;
	add.s64 	%rd87, %rd3, %rd75;
	neg.s32 	%r144, %r36;
$L__BB28_32:
	.pragma "nounroll";
	ld.global.f64 	%fd169, [%rd87];
	setp.lt.f64 	%p53, %fd169, %fd175;
	selp.b32 	%r147, %r139, %r147, %p53;
	selp.f64 	%fd175, %fd169, %fd175, %p53;
	add.s32 	%r139, %r139, 1;
	add.s64 	%rd87, %rd87, 8;
	add.s32 	%r144, %r144, 1;
	setp.ne.s32 	%p54, %r144, 0;
	@%p54 bra 	$L__BB28_32;
$L__BB28_33:
	ld.param.u64 	%rd83, [_Z23vectorLabelDistance1UR8PKdPdS1_iiiPiS2__param_7];
	ld.param.u64 	%rd82, [_Z23vectorLabelDistance1UR8PKdPdS1_iiiPiS2__param_6];
	cvta.to.global.u64 	%rd76, %rd82;
	cvta.to.global.u64 	%rd77, %rd83;
	shl.b64 	%rd78, %rd4, 2;
	add.s64 	%rd79, %rd76, %rd78;
	st.global.u32 	[%rd79], %r147;
	mul.wide.u32 	%rd80, %r147, 4;
	add.s64 	%rd81, %rd77, %rd80;
	ld.global.u32 	%r123, [%rd81];
	add.s32 	%r124, %r123, 1;
	st.global.u32 	[%rd81], %r124;
	ret;

}
	// .globl	_Z11updateMeansPdS_Piii
.visible .entry _Z11updateMeansPdS_Piii(
	.param .u64 .ptr .align 1 _Z11updateMeansPdS_Piii_param_0,
	.param .u64 .ptr .align 1 _Z11updateMeansPdS_Piii_param_1,
	.param .u64 .ptr .align 1 _Z11updateMeansPdS_Piii_param_2,
	.param .u32 _Z11updateMeansPdS_Piii_param_3,
	.param .u32 _Z11updateMeansPdS_Piii_param_4
)
{
	.reg .pred 	%p<5>;
	.reg .b32 	%r<13>;
	.reg .b64 	%rd<24>;
	.reg .b64 	%fd<4>;

	ld.param.u64 	%rd10, [_Z11updateMeansPdS_Piii_param_0];
	ld.param.u64 	%rd11, [_Z11updateMeansPdS_Piii_param_1];
	ld.param.u64 	%rd12, [_Z11updateMeansPdS_Piii_param_2];
	ld.param.u32 	%r4, [_Z11updateMeansPdS_Piii_param_3];
	ld.param.s32 	%rd13, [_Z11updateMeansPdS_Piii_param_4];
	mov.u32 	%r5, %ctaid.x;
	mov.u32 	%r6, %ntid.x;
	mov.u32 	%r7, %tid.x;
	mad.lo.s32 	%r8, %r5, %r6, %r7;
	cvt.u64.u32 	%rd1, %r8;
	setp.ge.s64 	%p1, %rd1, %rd13;
	@%p1 bra 	$L__BB29_6;
	cvta.to.global.u64 	%rd2, %rd12;
	setp.lt.s32 	%p2, %r4, 1;
	@%p2 bra 	$L__BB29_6;
	shl.b64 	%rd14, %rd1, 2;
	add.s64 	%rd15, %rd2, %rd14;
	ld.global.u32 	%r10, [%rd15];
	mul.lo.s32 	%r1, %r10, %r4;
	cvt.u64.u32 	%rd16, %r4;
	mul.lo.s64 	%rd3, %rd16, %rd1;
	cvta.to.global.u64 	%rd4, %rd10;
	cvta.to.global.u64 	%rd5, %rd11;
	mov.b32 	%r12, 0;
$L__BB29_3:
	add.s32 	%r11, %r12, %r1;
	mul.wide.s32 	%rd17, %r11, 8;
	add.s64 	%rd6, %rd5, %rd17;
	cvt.u64.u32 	%rd18, %r12;
	add.s64 	%rd19, %rd3, %rd18;
	shl.b64 	%rd20, %rd19, 3;
	add.s64 	%rd21, %rd4, %rd20;
	ld.global.f64 	%fd1, [%rd21];
	ld.global.u64 	%rd23, [%rd6];
$L__BB29_4:
	mov.b64 	%fd2, %rd23;
	add.f64 	%fd3, %fd1, %fd2;
	mov.b64 	%rd22, %fd3;
	atom.relaxed.global.cas.b64 	%rd9, [%rd6], %rd23, %rd22;
	setp.ne.s64 	%p3, %rd23, %rd9;
	mov.u64 	%rd23, %rd9;
	@%p3 bra 	$L__BB29_4;
	add.s32 	%r12, %r12, 1;
	setp.ne.s32 	%p4, %r12, %r4;
	@%p4 bra 	$L__BB29_3;
$L__BB29_6:
	ret;

}
	// .globl	_Z12updateMeans1PKdPdPiii
.visible .entry _Z12updateMeans1PKdPdPiii(
	.param .u64 .ptr .align 1 _Z12updateMeans1PKdPdPiii_param_0,
	.param .u64 .ptr .align 1 _Z12updateMeans1PKdPdPiii_param_1,
	.param .u64 .ptr .align 1 _Z12updateMeans1PKdPdPiii_param_2,
	.param .u32 _Z12updateMeans1PKdPdPiii_param_3,
	.param .u32 _Z12updateMeans1PKdPdPiii_param_4
)
{
	.reg .pred 	%p<5>;
	.reg .b32 	%r<13>;
	.reg .b64 	%rd<24>;
	.reg .b64 	%fd<4>;

	ld.param.u64 	%rd10, [_Z12updateMeans1PKdPdPiii_param_0];
	ld.param.u64 	%rd11, [_Z12updateMeans1PKdPdPiii_param_1];
	ld.param.u64 	%rd12, [_Z12updateMeans1PKdPdPiii_param_2];
	ld.param.u32 	%r4, [_Z12updateMeans1PKdPdPiii_param_3];
	ld.param.s32 	%rd13, [_Z12updateMeans1PKdPdPiii_param_4];
	mov.u32 	%r5, %ctaid.x;
	mov.u32 	%r6, %ntid.x;
	mov.u32 	%r7, %tid.x;
	mad.lo.s32 	%r8, %r5, %r6, %r7;
	cvt.u64.u32 	%rd1, %r8;
	setp.ge.s64 	%p1, %rd1, %rd13;
	@%p1 bra 	$L__BB30_6;
	cvta.to.global.u64 	%rd2, %rd12;
	setp.lt.s32 	%p2, %r4, 1;
	@%p2 bra 	$L__BB30_6;
	shl.b64 	%rd14, %rd1, 2;
	add.s64 	%rd15, %rd2, %rd14;
	ld.global.u32 	%r10, [%rd15];
	mul.lo.s32 	%r1, %r10, %r4;
	cvt.u64.u32 	%rd16, %r4;
	mul.lo.s64 	%rd3, %rd16, %rd1;
	cvta.to.global.u64 	%rd4, %rd10;
	cvta.to.global.u64 	%rd5, %rd11;
	mov.b32 	%r12, 0;
$L__BB30_3:
	add.s32 	%r11, %r12, %r1;
	mul.wide.s32 	%rd17, %r11, 8;
	add.s64 	%rd6, %rd5, %rd17;
	cvt.u64.u32 	%rd18, %r12;
	add.s64 	%rd19, %rd3, %rd18;
	shl.b64 	%rd20, %rd19, 3;
	add.s64 	%rd21, %rd4, %rd20;
	ld.global.nc.f64 	%fd1, [%rd21];
	ld.global.u64 	%rd23, [%rd6];
$L__BB30_4:
	mov.b64 	%fd2, %rd23;
	add.f64 	%fd3, %fd1, %fd2;
	mov.b64 	%rd22, %fd3;
	atom.relaxed.global.cas.b64 	%rd9, [%rd6], %rd23, %rd22;
	setp.ne.s64 	%p3, %rd23, %rd9;
	mov.u64 	%rd23, %rd9;
	@%p3 bra 	$L__BB30_4;
	add.s32 	%r12, %r12, 1;
	setp.ne.s32 	%p4, %r12, %r4;
	@%p4 bra 	$L__BB30_3;
$L__BB30_6:
	ret;

}


// ===== COMPILED SASS (sm_100) =====

	.target	sm_100

	.elftype	@"ET_EXEC"


//--------------------- .note.nv.tkinfo           --------------------------
	.section	.note.nv.tkinfo,"",@"SHT_NOTE"
	.sectionflags	@"SHF_NOTE_NV_TKINFO"
	.tkinfo
        /*0018*/ 	.word	0x00000002
        /*0030*/ 	.string	""
        /*0030*/ 	.string	"ptxas"
        /*0030*/ 	.string	"Cuda compilation tools, release 13.0, V13.0.88"
        /*0030*/ 	.string	"Build cuda_13.0.r13.0/compiler.36424714_0"
        /*0030*/ 	.string	"-arch sm_100 -m 64 "



//--------------------- .note.nv.cuinfo           --------------------------
	.section	.note.nv.cuinfo,"",@"SHT_NOTE"
	.sectionflags	@"SHF_NOTE_NV_CUINFO"
        /*0018*/ 	.short	0x0002
        /*001a*/ 	.short	0x0064
        /*001c*/ 	.short	0x0082
	.zero		2


//--------------------- .nv.info                  --------------------------
	.section	.nv.info,"",@"SHT_CUDA_INFO"
	.align	4


	//----- nvinfo : EIATTR_REGCOUNT
	.align		4
        /*0000*/ 	.byte	0x04, 0x2f
        /*0002*/ 	.short	(.L_2 - .L_1)
	.align		4
.L_1:
        /*0004*/ 	.word	index@(_Z14vectorDistancePdS_S_iii)
        /*0008*/ 	.word	0x00000020


	//----- nvinfo : EIATTR_FRAME_SIZE
	.align		4
.L_2:
        /*000c*/ 	.byte	0x04, 0x11
        /*000e*/ 	.short	(.L_4 - .L_3)
	.align		4
.L_3:
        /*0010*/ 	.word	index@($__internal_26_$__cuda_sm20_dsqrt_rn_f64_mediumpath_v1)
        /*0014*/ 	.word	0x00000000


	//----- nvinfo : EIATTR_FRAME_SIZE
	.align		4
.L_4:
        /*0018*/ 	.byte	0x04, 0x11
        /*001a*/ 	.short	(.L_6 - .L_5)
	.align		4
.L_5:
        /*001c*/ 	.word	index@(_Z14vectorDistancePdS_S_iii)
        /*0020*/ 	.word	0x00000000


	//----- nvinfo : EIATTR_REGCOUNT
	.align		4
.L_6:
        /*0024*/ 	.byte	0x04, 0x2f
        /*0026*/ 	.short	(.L_8 - .L_7)
	.align		4
.L_7:
        /*0028*/ 	.word	index@(_Z15vectorDistance1PdS_S_iii)
        /*002c*/ 	.word	0x00000020


	//----- nvinfo : EIATTR_FRAME_SIZE
	.align		4
.L_8:
        /*0030*/ 	.byte	0x04, 0x11
        /*0032*/ 	.short	(.L_10 - .L_9)
	.align		4
.L_9:
        /*0034*/ 	.word	index@($__internal_25_$__cuda_sm20_dsqrt_rn_f64_mediumpath_v1)
        /*0038*/ 	.word	0x00000000


	//----- nvinfo : EIATTR_FRAME_SIZE
	.align		4
.L_10:
        /*003c*/ 	.byte	0x04, 0x11
        /*003e*/ 	.short	(.L_12 - .L_11)
	.align		4
.L_11:
        /*0040*/ 	.word	index@(_Z15vectorDistance1PdS_S_iii)
        /*0044*/ 	.word	0x00000000


	//----- nvinfo : EIATTR_REGCOUNT
	.align		4
.L_12:
        /*0048*/ 	.byte	0x04, 0x2f
        /*004a*/ 	.short	(.L_14 - .L_13)
	.align		4
.L_13:
        /*004c*/ 	.word	index@(_Z15vectorDistance2PKdS0_Pdiii)
        /*0050*/ 	.word	0x00000020


	//----- nvinfo : EIATTR_FRAME_SIZE
	.align		4
.L_14:
        /*0054*/ 	.byte	0x04, 0x11
        /*0056*/ 	.short	(.L_16 - .L_15)
	.align		4
.L_15:
        /*0058*/ 	.word	index@($__internal_24_$__cuda_sm20_dsqrt_rn_f64_mediumpath_v1)
        /*005c*/ 	.word	0x00000000


	//----- nvinfo : EIATTR_FRAME_SIZE
	.align		4
.L_16:
        /*0060*/ 	.byte	0x04, 0x11
        /*0062*/ 	.short	(.L_18 - .L_17)
	.align		4
.L_17:
        /*0064*/ 	.word	index@(_Z15vectorDistance2PKdS0_Pdiii)
        /*0068*/ 	.word	0x00000000


	//----- nvinfo : EIATTR_REGCOUNT
	.align		4
.L_18:
        /*006c*/ 	.byte	0x04, 0x2f
        /*006e*/ 	.short	(.L_20 - .L_19)
	.align		4
.L_19:
        /*0070*/ 	.word	index@(_Z18vectorDistance2UR2PKdS0_Pdiii)
        /*0074*/ 	.word	0x00000020


	//----- nvinfo : EIATTR_FRAME_SIZE
	.align		4
.L_20:
        /*0078*/ 	.byte	0x04, 0x11
        /*007a*/ 	.short	(.L_22 - .L_21)
	.align		4
.L_21:
        /*007c*/ 	.word	index@($__internal_23_$__cuda_sm20_dsqrt_rn_f64_mediumpath_v1)
        /*0080*/ 	.word	0x00000000


	//----- nvinfo : EIATTR_FRAME_SIZE
	.align		4
.L_22:
        /*0084*/ 	.byte	0x04, 0x11
        /*0086*/ 	.short	(.L_24 - .L_23)
	.align		4
.L_23:
        /*0088*/ 	.word	index@(_Z18vectorDistance2UR2PKdS0_Pdiii)
        /*008c*/ 	.word	0x00000000


	//----- nvinfo : EIATTR_REGCOUNT
	.align		4
.L_24:
        /*0090*/ 	.byte	0x04, 0x2f
        /*0092*/ 	.short	(.L_26 - .L_25)
	.align		4
.L_25:
        /*0094*/ 	.word	index@(_Z18vectorDistance2UR4PKdS0_Pdiii)
        /*0098*/ 	.word	0x00000020


	//----- nvinfo : EIATTR_FRAME_SIZE
	.align		4
.L_26:
        /*009c*/ 	.byte	0x04, 0x11
        /*009e*/ 	.short	(.L_28 - .L_27)
	.align		4
.L_27:
        /*00a0*/ 	.word	index@($__internal_22_$__cuda_sm20_dsqrt_rn_f64_mediumpath_v1)
        /*00a4*/ 	.word	0x00000000


	//----- nvinfo : EIATTR_FRAME_SIZE
	.align		4
.L_28:
        /*00a8*/ 	.byte	0x04, 0x11
        /*00aa*/ 	.short	(.L_30 - .L_29)
	.align		4
.L_29:
        /*00ac*/ 	.word	index@(_Z18vectorDistance2UR4PKdS0_Pdiii)
        /*00b0*/ 	.word	0x00000000


	//----- nvinfo : EIATTR_REGCOUNT
	.align		4
.L_30:
        /*00b4*/ 	.byte	0x04, 0x2f
        /*00b6*/ 	.short	(.L_32 - .L_31)
	.align		4
.L_31:
        /*00b8*/ 	.word	index@(_Z18vectorDistance2UR8PKdS0_Pdiii)
        /*00bc*/ 	.word	0x0000001f


	//----- nvinfo : EIATTR_FRAME_SIZE
	.align		4
.L_32:
        /*00c0*/ 	.byte	0x04, 0x11
        /*00c2*/ 	.short	(.L_34 - .L_33)
	.align		4
.L_33:
        /*00c4*/ 	.word	index@($__internal_21_$__cuda_sm20_dsqrt_rn_f64_mediumpath_v1)
        /*00c8*/ 	.word	0x00000000


	//----- nvinfo : EIATTR_FRAME_SIZE
	.align		4
.L_34:
        /*00cc*/ 	.byte	0x04, 0x11
        /*00ce*/ 	.short	(.L_36 - .L_35)
	.align		4
.L_35:
        /*00d0*/ 	.word	index@(_Z18vectorDistance2UR8PKdS0_Pdiii)
        /*00d4*/ 	.word	0x00000000


	//----- nvinfo : EIATTR_REGCOUNT
	.align		4
.L_36:
        /*00d8*/ 	.byte	0x04, 0x2f
        /*00da*/ 	.short	(.L_38 - .L_37)
	.align		4
.L_37:
        /*00dc*/ 	.word	index@(_Z16centroidDistancePdS_S_iiii)
        /*00e0*/ 	.word	0x00000020


	//----- nvinfo : EIATTR_FRAME_SIZE
	.align		4
.L_38:
        /*00e4*/ 	.byte	0x04, 0x11
        /*00e6*/ 	.short	(.L_40 - .L_39)
	.align		4
.L_39:
        /*00e8*/ 	.word	index@($__internal_20_$__cuda_sm20_dsqrt_rn_f64_mediumpath_v1)
        /*00ec*/ 	.word	0x00000000


	//----- nvinfo : EIATTR_FRAME_SIZE
	.align		4
.L_40:
        /*00f0*/ 	.byte	0x04, 0x11
        /*00f2*/ 	.short	(.L_42 - .L_41)
	.align		4
.L_41:
        /*00f4*/ 	.word	index@(_Z16centroidDistancePdS_S_iiii)
        /*00f8*/ 	.word	0x00000000


	//----- nvinfo : EIATTR_REGCOUNT
	.align		4
.L_42:
        /*00fc*/ 	.byte	0x04, 0x2f
        /*00fe*/ 	.short	(.L_44 - .L_43)
	.align		4
.L_43:
        /*0100*/ 	.word	index@(_Z17centroidDistance1PdS_S_iii)
        /*0104*/ 	.word	0x00000020


	//----- nvinfo : EIATTR_FRAME_SIZE
	.align		4
.L_44:
        /*0108*/ 	.byte	0x04, 0x11
        /*010a*/ 	.short	(.L_46 - .L_45)
	.align		4
.L_45:
        /*010c*/ 	.word	index@($__internal_19_$__cuda_sm20_dsqrt_rn_f64_mediumpath_v1)
        /*0110*/ 	.word	0x00000000


	//----- nvinfo : EIATTR_FRAME_SIZE
	.align		4
.L_46:
        /*0114*/ 	.byte	0x04, 0x11
        /*0116*/ 	.short	(.L_48 - .L_47)
	.align		4
.L_47:
        /*0118*/ 	.word	index@(_Z17centroidDistance1PdS_S_iii)
        /*011c*/ 	.word	0x00000000


	//----- nvinfo : EIATTR_REGCOUNT
	.align		4
.L_48:
        /*0120*/ 	.byte	0x04, 0x2f
        /*0122*/ 	.short	(.L_50 - .L_49)
	.align		4
.L_49:
        /*0124*/ 	.word	index@(_Z17centroidDistance2PKdS0_Pdiiii)
        /*0128*/ 	.word	0x00000020


	//----- nvinfo : EIATTR_FRAME_SIZE
	.align		4
.L_50:
        /*012c*/ 	.byte	0x04, 0x11
        /*012e*/ 	.short	(.L_52 - .L_51)
	.align		4
.L_51:
        /*0130*/ 	.word	index@($__internal_18_$__cuda_sm20_dsqrt_rn_f64_mediumpath_v1)
        /*0134*/ 	.word	0x00000000


	//----- nvinfo : EIATTR_FRAME_SIZE
	.align		4
.L_52:
        /*0138*/ 	.byte	0x04, 0x11
        /*013a*/ 	.short	(.L_54 - .L_53)
	.align		4
.L_53:
        /*013c*/ 	.word	index@(_Z17centroidDistance2PKdS0_Pdiiii)
        /*0140*/ 	.word	0x00000000


	//----- nvinfo : EIATTR_REGCOUNT
	.align		4
.L_54:
        /*0144*/ 	.byte	0x04, 0x2f
        /*0146*/ 	.short	(.L_56 - .L_55)
	.align		4
.L_55:
        /*0148*/ 	.word	index@(_Z20centroidDistance2UR2PKdS0_Pdiiii)
        /*014c*/ 	.word	0x00000020


	//----- nvinfo : EIATTR_FRAME_SIZE
	.align		4
.L_56:
        /*0150*/ 	.byte	0x04, 0x11
        /*0152*/ 	.short	(.L_58 - .L_57)
	.align		4
.L_57:
        /*0154*/ 	.word	index@($__internal_17_$__cuda_sm20_dsqrt_rn_f64_mediumpath_v1)
        /*0158*/ 	.word	0x00000000


	//----- nvinfo : EIATTR_FRAME_SIZE
	.align		4
.L_58:
        /*015c*/ 	.byte	0x04, 0x11
        /*015e*/ 	.short	(.L_60 - .L_59)
	.align		4
.L_59:
        /*0160*/ 	.word	index@(_Z20centroidDistance2UR2PKdS0_Pdiiii)
        /*0164*/ 	.word	0x00000000


	//----- nvinfo : EIATTR_REGCOUNT
	.align		4
.L_60:
        /*0168*/ 	.byte	0x04, 0x2f
        /*016a*/ 	.short	(.L_62 - .L_61)
	.align		4
.L_61:
        /*016c*/ 	.word	index@(_Z20centroidDistance2UR4PKdS0_Pdiiii)
        /*0170*/ 	.word	0x00000020


	//----- nvinfo : EIATTR_FRAME_SIZE
	.align		4
.L_62:
        /*0174*/ 	.byte	0x04, 0x11
        /*0176*/ 	.short	(.L_64 - .L_63)
	.align		4
.L_63:
        /*0178*/ 	.word	index@($__internal_16_$__cuda_sm20_dsqrt_rn_f64_mediumpath_v1)
        /*017c*/ 	.word	0x00000000


	//----- nvinfo : EIATTR_FRAME_SIZE
	.align		4
.L_64:
        /*0180*/ 	.byte	0x04, 0x11
        /*0182*/ 	.short	(.L_66 - .L_65)
	.align		4
.L_65:
        /*0184*/ 	.word	index@(_Z20centroidDistance2UR4PKdS0_Pdiiii)
        /*0188*/ 	.word	0x00000000


	//----- nvinfo : EIATTR_REGCOUNT
	.align		4
.L_66:
        /*018c*/ 	.byte	0x04, 0x2f
        /*018e*/ 	.short	(.L_68 - .L_67)
	.align		4
.L_67:
        /*0190*/ 	.word	index@(_Z20centroidDistance2UR8PKdS0_Pdiiii)
        /*0194*/ 	.word	0x00000020


	//----- nvinfo : EIATTR_FRAME_SIZE
	.align		4
.L_68:
        /*0198*/ 	.byte	0x04, 0x11
        /*019a*/ 	.short	(.L_70 - .L_69)
	.align		4
.L_69:
        /*019c*/ 	.word	index@($__internal_15_$__cuda_sm20_dsqrt_rn_f64_mediumpath_v1)
        /*01a0*/ 	.word	0x00000000


	//----- nvinfo : EIATTR_FRAME_SIZE
	.align		4
.L_70:
        /*01a4*/ 	.byte	0x04, 0x11
        /*01a6*/ 	.short	(.L_72 - .L_71)
	.align		4
.L_71:
        /*01a8*/ 	.word	index@(_Z20centroidDistance2UR8PKdS0_Pdiiii)
        /*01ac*/ 	.word	0x00000000


	//----- nvinfo : EIATTR_REGCOUNT
	.align		4
.L_72:
        /*01b0*/ 	.byte	0x04, 0x2f
        /*01b2*/ 	.short	(.L_74 - .L_73)
	.align		4
.L_73:
        /*01b4*/ 	.word	index@(_Z24centroidConstantDistancePdS_iiii)
        /*01b8*/ 	.word	0x0000001e


	//----- nvinfo : EIATTR_FRAME_SIZE
	.align		4
.L_74:
        /*01bc*/ 	.byte	0x04, 0x11
        /*01be*/ 	.short	(.L_76 - .L_75)
	.align		4
.L_75:
        /*01c0*/ 	.word	index@($__internal_14_$__cuda_sm20_dsqrt_rn_f64_mediumpath_v1)
        /*01c4*/ 	.word	0x00000000


	//----- nvinfo : EIATTR_FRAME_SIZE
	.align		4
.L_76:
        /*01c8*/ 	.byte	0x04, 0x11
        /*01ca*/ 	.short	(.L_78 - .L_77)
	.align		4
.L_77:
        /*01cc*/ 	.word	index@(_Z24centroidConstantDistancePdS_iiii)
        /*01d0*/ 	.word	0x00000000


	//----- nvinfo : EIATTR_REGCOUNT
	.align		4
.L_78:
        /*01d4*/ 	.byte	0x04, 0x2f
        /*01d6*/ 	.short	(.L_80 - .L_79)
	.align		4
.L_79:
        /*01d8*/ 	.word	index@(_Z25centroidConstantDistance1PdS_iii)
        /*01dc*/ 	.word	0x0000001e


	//----- nvinfo : EIATTR_FRAME_SIZE
	.align		4
.L_80:
        /*01e0*/ 	.byte	0x04, 0x11
        /*01e2*/ 	.short	(.L_82 - .L_81)
	.align		4
.L_81:
        /*01e4*/ 	.word	index@($__internal_13_$__cuda_sm20_dsqrt_rn_f64_mediumpath_v1)
        /*01e8*/ 	.word	0x00000000


	//----- nvinfo : EIATTR_FRAME_SIZE
	.align		4
.L_82:
        /*01ec*/ 	.byte	0x04, 0x11
        /*01ee*/ 	.short	(.L_84 - .L_83)
	.align		4
.L_83:
        /*01f0*/ 	.word	index@(_Z25centroidConstantDistance1PdS_iii)
        /*01f4*/ 	.word	0x00000000


	//----- nvinfo : EIATTR_REGCOUNT
	.align		4
.L_84:
        /*01f8*/ 	.byte	0x04, 0x2f
        /*01fa*/ 	.short	(.L_86 - .L_85)
	.align		4
.L_85:
        /*01fc*/ 	.word	index@(_Z25centroidConstantDistance2PKdPdiiii)
        /*0200*/ 	.word	0x0000001e


	//----- nvinfo : EIATTR_FRAME_SIZE
	.align		4
.L_86:
        /*0204*/ 	.byte	0x04, 0x11
        /*0206*/ 	.short	(.L_88 - .L_87)
	.align		4
.L_87:
        /*0208*/ 	.word	index@($__internal_12_$__cuda_sm20_dsqrt_rn_f64_mediumpath_v1)
        /*020c*/ 	.word	0x00000000


	//----- nvinfo : EIATTR_FRAME_SIZE
	.align		4
.L_88:
        /*0210*/ 	.byte	0x04, 0x11
        /*0212*/ 	.short	(.L_90 - .L_89)
	.align		4
.L_89:
        /*0214*/ 	.word	index@(_Z25centroidConstantDistance2PKdPdiiii)
        /*0218*/ 	.word	0x00000000


	//----- nvinfo : EIATTR_REGCOUNT
	.align		4
.L_90:
        /*021c*/ 	.byte	0x04, 0x2f
        /*021e*/ 	.short	(.L_92 - .L_91)
	.align		4
.L_91:
        /*0220*/ 	.word	index@(_Z28centroidConstantDistance2UR2PKdPdiiii)
        /*0224*/ 	.word	0x0000001e


	//----- nvinfo : EIATTR_FRAME_SIZE
	.align		4
.L_92:
        /*0228*/ 	.byte	0x04, 0x11
        /*022a*/ 	.short	(.L_94 - .L_93)
	.align		4
.L_93:
        /*022c*/ 	.word	index@($__internal_11_$__cuda_sm20_dsqrt_rn_f64_mediumpath_v1)
        /*0230*/ 	.word	0x00000000


	//----- nvinfo : EIATTR_FRAME_SIZE
	.align		4
.L_94:
        /*0234*/ 	.byte	0x04, 0x11
        /*0236*/ 	.short	(.L_96 - .L_95)
	.align		4
.L_95:
        /*0238*/ 	.word	index@(_Z28centroidConstantDistance2UR2PKdPdiiii)
        /*023c*/ 	.word	0x00000000


	//----- nvinfo : EIATTR_REGCOUNT
	.align		4
.L_96:
        /*0240*/ 	.byte	0x04, 0x2f
        /*0242*/ 	.short	(.L_98 - .L_97)
	.align		4
.L_97:
        /*0244*/ 	.word	index@(_Z28centroidConstantDistance2UR4PKdPdiiii)
        /*0248*/ 	.word	0x0000001e


	//----- nvinfo : EIATTR_FRAME_SIZE
	.align		4
.L_98:
        /*024c*/ 	.byte	0x04, 0x11
        /*024e*/ 	.short	(.L_100 - .L_99)
	.align		4
.L_99:
        /*0250*/ 	.word	index@($__internal_10_$__cuda_sm20_dsqrt_rn_f64_mediumpath_v1)
        /*0254*/ 	.word	0x00000000


	//----- nvinfo : EIATTR_FRAME_SIZE
	.align		4
.L_100:
        /*0258*/ 	.byte	0x04, 0x11
        /*025a*/ 	.short	(.L_102 - .L_101)
	.align		4
.L_101:
        /*025c*/ 	.word	index@(_Z28centroidConstantDistance2UR4PKdPdiiii)
        /*0260*/ 	.word	0x00000000


	//----- nvinfo : EIATTR_REGCOUNT
	.align		4
.L_102:
        /*0264*/ 	.byte	0x04, 0x2f
        /*0266*/ 	.short	(.L_104 - .L_103)
	.align		4
.L_103:
        /*0268*/ 	.word	index@(_Z28centroidConstantDistance2UR8PKdPdiiii)
        /*026c*/ 	.word	0x0000001e


	//----- nvinfo : EIATTR_FRAME_SIZE
	.align		4
.L_104:
        /*0270*/ 	.byte	0x04, 0x11
        /*0272*/ 	.short	(.L_106 - .L_105)
	.align		4
.L_105:
        /*0274*/ 	.word	index@($__internal_9_$__cuda_sm20_dsqrt_rn_f64_mediumpath_v1)
        /*0278*/ 	.word	0x00000000


	//----- nvinfo : EIATTR_FRAME_SIZE
	.align		4
.L_106:
        /*027c*/ 	.byte	0x04, 0x11
        /*027e*/ 	.short	(.L_108 - .L_107)
	.align		4
.L_107:
        /*0280*/ 	.word	index@(_Z28centroidConstantDistance2UR8PKdPdiiii)
        /*0284*/ 	.word	0x00000000


	//----- nvinfo : EIATTR_REGCOUNT
	.align		4
.L_108:
        /*0288*/ 	.byte	0x04, 0x2f
        /*028a*/ 	.short	(.L_110 - .L_109)
	.align		4
.L_109:
        /*028c*/ 	.word	index@(_Z9labelMinsPiPdii)
        /*0290*/ 	.word	0x0000001e


	//----- nvinfo : EIATTR_FRAME_SIZE
	.align		4
.L_110:
        /*0294*/ 	.byte	0x04, 0x11
        /*0296*/ 	.short	(.L_112 - .L_111)
	.align		4
.L_111:
        /*0298*/ 	.word	index@(_Z9labelMinsPiPdii)
        /*029c*/ 	.word	0x00000000


	//----- nvinfo : EIATTR_REGCOUNT
	.align		4
.L_112:
        /*02a0*/ 	.byte	0x04, 0x2f
        /*02a2*/ 	.short	(.L_114 - .L_113)
	.align		4
.L_113:
        /*02a4*/ 	.word	index@(_Z10labelMins1PiPKdii)
        /*02a8*/ 	.word	0x0000001e


	//----- nvinfo : EIATTR_FRAME_SIZE
	.align		4
.L_114:
        /*02ac*/ 	.byte	0x04, 0x11
        /*02ae*/ 	.short	(.L_116 - .L_115)
	.align		4
.L_115:
        /*02b0*/ 	.word	index@(_Z10labelMins1PiPKdii)
        /*02b4*/ 	.word	0x00000000


	//----- nvinfo : EIATTR_REGCOUNT
	.align		4
.L_116:
        /*02b8*/ 	.byte	0x04, 0x2f
        /*02ba*/ 	.short	(.L_118 - .L_117)
	.align		4
.L_117:
        /*02bc*/ 	.word	index@(_Z19vectorLabelDistancePdS_S_iiiPi)
        /*02c0*/ 	.word	0x0000001f


	//----- nvinfo : EIATTR_FRAME_SIZE
	.align		4
.L_118:
        /*02c4*/ 	.byte	0x04, 0x11
        /*02c6*/ 	.short	(.L_120 - .L_119)
	.align		4
.L_119:
        /*02c8*/ 	.word	index@($__internal_8_$__cuda_sm20_dsqrt_rn_f64_mediumpath_v1)
        /*02cc*/ 	.word	0x00000000


	//----- nvinfo : EIATTR_FRAME_SIZE
	.align		4
.L_120:
        /*02d0*/ 	.byte	0x04, 0x11
        /*02d2*/ 	.short	(.L_122 - .L_121)
	.align		4
.L_121:
        /*02d4*/ 	.word	index@(_Z19vectorLabelDistancePdS_S_iiiPi)
        /*02d8*/ 	.word	0x00000000


	//----- nvinfo : EIATTR_REGCOUNT
	.align		4
.L_122:
        /*02dc*/ 	.byte	0x04, 0x2f
        /*02de*/ 	.short	(.L_124 - .L_123)
	.align		4
.L_123:
        /*02e0*/ 	.word	index@(_Z20vectorLabelDistance1PKdPdS1_iiiPi)
        /*02e4*/ 	.word	0x0000001f


	//----- nvinfo : EIATTR_FRAME_SIZE
	.align		4
.L_124:
        /*02e8*/ 	.byte	0x04, 0x11
        /*02ea*/ 	.short	(.L_126 - .L_125)
	.align		4
.L_125:
        /*02ec*/ 	.word	index@($__internal_7_$__cuda_sm20_dsqrt_rn_f64_mediumpath_v1)
        /*02f0*/ 	.word	0x00000000


	//----- nvinfo : EIATTR_FRAME_SIZE
	.align		4
.L_126:
        /*02f4*/ 	.byte	0x04, 0x11
        /*02f6*/ 	.short	(.L_128 - .L_127)
	.align		4
.L_127:
        /*02f8*/ 	.word	index@(_Z20vectorLabelDistance1PKdPdS1_iiiPi)
        /*02fc*/ 	.word	0x00000000


	//----- nvinfo : EIATTR_REGCOUNT
	.align		4
.L_128:
        /*0300*/ 	.byte	0x04, 0x2f
        /*0302*/ 	.short	(.L_130 - .L_129)
	.align		4
.L_129:
        /*0304*/ 	.word	index@(_Z23vectorLabelDistance1UR2PKdPdS1_iiiPi)
        /*0308*/ 	.word	0x00000020


	//----- nvinfo : EIATTR_FRAME_SIZE
	.align		4
.L_130:
        /*030c*/ 	.byte	0x04, 0x11
        /*030e*/ 	.short	(.L_132 - .L_131)
	.align		4
.L_131:
        /*0310*/ 	.word	index@($__internal_6_$__cuda_sm20_dsqrt_rn_f64_mediumpath_v1)
        /*0314*/ 	.word	0x00000000


	//----- nvinfo : EIATTR_FRAME_SIZE
	.align		4
.L_132:
        /*0318*/ 	.byte	0x04, 0x11
        /*031a*/ 	.short	(.L_134 - .L_133)
	.align		4
.L_133:
        /*031c*/ 	.word	index@(_Z23vectorLabelDistance1UR2PKdPdS1_iiiPi)
        /*0320*/ 	.word	0x00000000


	//----- nvinfo : EIATTR_REGCOUNT
	.align		4
.L_134:
        /*0324*/ 	.byte	0x04, 0x2f
        /*0326*/ 	.short	(.L_136 - .L_135)
	.align		4
.L_135:
        /*0328*/ 	.word	index@(_Z23vectorLabelDistance1UR4PKdPdS1_iiiPi)
        /*032c*/ 	.word	0x00000020


	//----- nvinfo : EIATTR_FRAME_SIZE
	.align		4
.L_136:
        /*0330*/ 	.byte	0x04, 0x11
        /*0332*/ 	.short	(.L_138 - .L_137)
	.align		4
.L_137:
        /*0334*/ 	.word	index@($__internal_5_$__cuda_sm20_dsqrt_rn_f64_mediumpath_v1)
        /*0338*/ 	.word	0x00000000


	//----- nvinfo : EIATTR_FRAME_SIZE
	.align		4
.L_138:
        /*033c*/ 	.byte	0x04, 0x11
        /*033e*/ 	.short	(.L_140 - .L_139)
	.align		4
.L_139:
        /*0340*/ 	.word	index@(_Z23vectorLabelDistance1UR4PKdPdS1_iiiPi)
        /*0344*/ 	.word	0x00000000


	//----- nvinfo : EIATTR_REGCOUNT
	.align		4
.L_140:
        /*0348*/ 	.byte	0x04, 0x2f
        /*034a*/ 	.short	(.L_142 - .L_141)
	.align		4
.L_141:
        /*034c*/ 	.word	index@(_Z23vectorLabelDistance1UR8PKdPdS1_iiiPi)
        /*0350*/ 	.word	0x00000020


	//----- nvinfo : EIATTR_FRAME_SIZE
	.align		4
.L_142:
        /*0354*/ 	.byte	0x04, 0x11
        /*0356*/ 	.short	(.L_144 - .L_143)
	.align		4
.L_143:
        /*0358*/ 	.word	index@($__internal_4_$__cuda_sm20_dsqrt_rn_f64_mediumpath_v1)
        /*035c*/ 	.word	0x00000000


	//----- nvinfo : EIATTR_FRAME_SIZE
	.align		4
.L_144:
        /*0360*/ 	.byte	0x04, 0x11
        /*0362*/ 	.short	(.L_146 - .L_145)
	.align		4
.L_145:
        /*0364*/ 	.word	index@(_Z23vectorLabelDistance1UR8PKdPdS1_iiiPi)
        /*0368*/ 	.word	0x00000000


	//----- nvinfo : EIATTR_REGCOUNT
	.align		4
.L_146:
        /*036c*/ 	.byte	0x04, 0x2f
        /*036e*/ 	.short	(.L_148 - .L_147)
	.align		4
.L_147:
        /*0370*/ 	.word	index@(_Z20vectorLabelDistance1PKdPdS1_iiiPiS2_)
        /*0374*/ 	.word	0x00000020


	//----- nvinfo : EIATTR_FRAME_SIZE
	.align		4
.L_148:
        /*0378*/ 	.byte	0x04, 0x11
        /*037a*/ 	.short	(.L_150 - .L_149)
	.align		4
.L_149:
        /*037c*/ 	.word	index@($__internal_3_$__cuda_sm20_dsqrt_rn_f64_mediumpath_v1)
        /*0380*/ 	.word	0x00000000


	//----- nvinfo : EIATTR_FRAME_SIZE
	.align		4
.L_150:
        /*0384*/ 	.byte	0x04, 0x11
        /*0386*/ 	.short	(.L_152 - .L_151)
	.align		4
.L_151:
        /*0388*/ 	.word	index@(_Z20vectorLabelDistance1PKdPdS1_iiiPiS2_)
        /*038c*/ 	.word	0x00000000


	//----- nvinfo : EIATTR_REGCOUNT
	.align		4
.L_152:
        /*0390*/ 	.byte	0x04, 0x2f
        /*0392*/ 	.short	(.L_154 - .L_153)
	.align		4
.L_153:
        /*0394*/ 	.word	index@(_Z23vectorLabelDistance1UR2PKdPdS1_iiiPiS2_)
        /*0398*/ 	.word	0x00000020


	//----- nvinfo : EIATTR_FRAME_SIZE
	.align		4
.L_154:
        /*039c*/ 	.byte	0x04, 0x11
        /*039e*/ 	.short	(.L_156 - .L_155)
	.align		4
.L_155:
        /*03a0*/ 	.word	index@($__internal_2_$__cuda_sm20_dsqrt_rn_f64_mediumpath_v1)
        /*03a4*/ 	.word	0x00000000


	//----- nvinfo : EIATTR_FRAME_SIZE
	.align		4
.L_156:
        /*03a8*/ 	.byte	0x04, 0x11
        /*03aa*/ 	.short	(.L_158 - .L_157)
	.align		4
.L_157:
        /*03ac*/ 	.word	index@(_Z23vectorLabelDistance1UR2PKdPdS1_iiiPiS2_)
        /*03b0*/ 	.word	0x00000000


	//----- nvinfo : EIATTR_REGCOUNT
	.align		4
.L_158:
        /*03b4*/ 	.byte	0x04, 0x2f
        /*03b6*/ 	.short	(.L_160 - .L_159)
	.align		4
.L_159:
        /*03b8*/ 	.word	index@(_Z23vectorLabelDistance1UR4PKdPdS1_iiiPiS2_)
        /*03bc*/ 	.word	0x00000020


	//----- nvinfo : EIATTR_FRAME_SIZE
	.align		4
.L_160:
        /*03c0*/ 	.byte	0x04, 0x11
        /*03c2*/ 	.short	(.L_162 - .L_161)
	.align		4
.L_161:
        /*03c4*/ 	.word	index@($__internal_1_$__cuda_sm20_dsqrt_rn_f64_mediumpath_v1)
        /*03c8*/ 	.word	0x00000000


	//----- nvinfo : EIATTR_FRAME_SIZE
	.align		4
.L_162:
        /*03cc*/ 	.byte	0x04, 0x11
        /*03ce*/ 	.short	(.L_164 - .L_163)
	.align		4
.L_163:
        /*03d0*/ 	.word	index@(_Z23vectorLabelDistance1UR4PKdPdS1_iiiPiS2_)
        /*03d4*/ 	.word	0x00000000


	//----- nvinfo : EIATTR_REGCOUNT
	.align		4
.L_164:
        /*03d8*/ 	.byte	0x04, 0x2f
        /*03da*/ 	.short	(.L_166 - .L_165)
	.align		4
.L_165:
        /*03dc*/ 	.word	index@(_Z23vectorLabelDistance1UR8PKdPdS1_iiiPiS2_)
        /*03e0*/ 	.word	0x00000020


	//----- nvinfo : EIATTR_FRAME_SIZE
	.align		4
.L_166:
        /*03e4*/ 	.byte	0x04, 0x11
        /*03e6*/ 	.short	(.L_168 - .L_167)
	.align		4
.L_167:
        /*03e8*/ 	.word	index@($__internal_0_$__cuda_sm20_dsqrt_rn_f64_mediumpath_v1)
        /*03ec*/ 	.word	0x00000000


	//----- nvinfo : EIATTR_FRAME_SIZE
	.align		4
.L_168:
        /*03f0*/ 	.byte	0x04, 0x11
        /*03f2*/ 	.short	(.L_170 - .L_169)
	.align		4
.L_169:
        /*03f4*/ 	.word	index@(_Z23vectorLabelDistance1UR8PKdPdS1_iiiPiS2_)
        /*03f8*/ 	.word	0x00000000


	//----- nvinfo : EIATTR_REGCOUNT
	.align		4
.L_170:
        /*03fc*/ 	.byte	0x04, 0x2f
        /*03fe*/ 	.short	(.L_172 - .L_171)
	.align		4
.L_171:
        /*0400*/ 	.word	index@(_Z11updateMeansPdS_Piii)
        /*0404*/ 	.word	0x00000010


	//----- nvinfo : EIATTR_FRAME_SIZE
	.align		4
.L_172:
        /*0408*/ 	.byte	0x04, 0x11
        /*040a*/ 	.short	(.L_174 - .L_173)
	.align		4
.L_173:
        /*040c*/ 	.word	index@(_Z11updateMeansPdS_Piii)
        /*0410*/ 	.word	0x00000000


	//----- nvinfo : EIATTR_REGCOUNT
	.align		4
.L_174:
        /*0414*/ 	.byte	0x04, 0x2f
        /*0416*/ 	.short	(.L_176 - .L_175)
	.align		4
.L_175:
        /*0418*/ 	.word	index@(_Z12updateMeans1PKdPdPiii)
        /*041c*/ 	.word	0x00000010


	//----- nvinfo : EIATTR_FRAME_SIZE
	.align		4
.L_176:
        /*0420*/ 	.byte	0x04, 0x11
        /*0422*/ 	.short	(.L_178 - .L_177)
	.align		4
.L_177:
        /*0424*/ 	.word	index@(_Z12updateMeans1PKdPdPiii)
        /*0428*/ 	.word	0x00000000


	//----- nvinfo : EIATTR_MIN_STACK_SIZE
	.align		4
.L_178:
        /*042c*/ 	.byte	0x04, 0x12
        /*042e*/ 	.short	(.L_180 - .L_179)
	.align		4
.L_179:
        /*0430*/ 	.word	index@(_Z12updateMeans1PKdPdPiii)
        /*0434*/ 	.word	0x00000000


	//----- nvinfo : EIATTR_MIN_STACK_SIZE
	.align		4
.L_180:
        /*0438*/ 	.byte	0x04, 0x12
        /*043a*/ 	.short	(.L_182 - .L_181)
	.align		4
.L_181:
        /*043c*/ 	.word	index@(_Z11updateMeansPdS_Piii)
        /*0440*/ 	.word	0x00000000


	//----- nvinfo : EIATTR_MIN_STACK_SIZE
	.align		4
.L_182:
        /*0444*/ 	.byte	0x04, 0x12
        /*0446*/ 	.short	(.L_184 - .L_183)
	.align		4
.L_183:
        /*0448*/ 	.word	index@(_Z23vectorLabelDistance1UR8PKdPdS1_iiiPiS2_)
        /*044c*/ 	.word	0x00000000


	//----- nvinfo : EIATTR_MIN_STACK_SIZE
	.align		4
.L_184:
        /*0450*/ 	.byte	0x04, 0x12
        /*0452*/ 	.short	(.L_186 - .L_185)
	.align		4
.L_185:
        /*0454*/ 	.word	index@(_Z23vectorLabelDistance1UR4PKdPdS1_iiiPiS2_)
        /*0458*/ 	.word	0x00000000


	//----- nvinfo : EIATTR_MIN_STACK_SIZE
	.align		4
.L_186:
        /*045c*/ 	.byte	0x04, 0x12
        /*045e*/ 	.short	(.L_188 - .L_187)
	.align		4
.L_187:
        /*0460*/ 	.word	index@(_Z23vectorLabelDistance1UR2PKdPdS1_iiiPiS2_)
        /*0464*/ 	.word	0x00000000


	//----- nvinfo : EIATTR_MIN_STACK_SIZE
	.align		4
.L_188:
        /*0468*/ 	.byte	0x04, 0x12
        /*046a*/ 	.short	(.L_190 - .L_189)
	.align		4
.L_189:
        /*046c*/ 	.word	index@(_Z20vectorLabelDistance1PKdPdS1_iiiPiS2_)
        /*0470*/ 	.word	0x00000000


	//----- nvinfo : EIATTR_MIN_STACK_SIZE
	.align		4
.L_190:
        /*0474*/ 	.byte	0x04, 0x12
        /*0476*/ 	.short	(.L_192 - .L_191)
	.align		4
.L_191:
        /*0478*/ 	.word	index@(_Z23vectorLabelDistance1UR8PKdPdS1_iiiPi)
        /*047c*/ 	.word	0x00000000


	//----- nvinfo : EIATTR_MIN_STACK_SIZE
	.align		4
.L_192:
        /*0480*/ 	.byte	0x04, 0x12
        /*0482*/ 	.short	(.L_194 - .L_193)
	.align		4
.L_193:
        /*0484*/ 	.word	index@(_Z23vectorLabelDistance1UR4PKdPdS1_iiiPi)
        /*0488*/ 	.word	0x00000000


	//----- nvinfo : EIATTR_MIN_STACK_SIZE
	.align		4
.L_194:
        /*048c*/ 	.byte	0x04, 0x12
        /*048e*/ 	.short	(.L_196 - .L_195)
	.align		4
.L_195:
        /*0490*/ 	.word	index@(_Z23vectorLabelDistance1UR2PKdPdS1_iiiPi)
        /*0494*/ 	.word	0x00000000


	//----- nvinfo : EIATTR_MIN_STACK_SIZE
	.align		4
.L_196:
        /*0498*/ 	.byte	0x04, 0x12
        /*049a*/ 	.short	(.L_198 - .L_197)
	.align		4
.L_197:
        /*049c*/ 	.word	index@(_Z20vectorLabelDistance1PKdPdS1_iiiPi)
        /*04a0*/ 	.word	0x00000000


	//----- nvinfo : EIATTR_MIN_STACK_SIZE
	.align		4
.L_198:
        /*04a4*/ 	.byte	0x04, 0x12
        /*04a6*/ 	.short	(.L_200 - .L_199)
	.align		4
.L_199:
        /*04a8*/ 	.word	index@(_Z19vectorLabelDistancePdS_S_iiiPi)
        /*04ac*/ 	.word	0x00000000


	//----- nvinfo : EIATTR_MIN_STACK_SIZE
	.align		4
.L_200:
        /*04b0*/ 	.byte	0x04, 0x12
        /*04b2*/ 	.short	(.L_202 - .L_201)
	.align		4
.L_201:
        /*04b4*/ 	.word	index@(_Z10labelMins1PiPKdii)
        /*04b8*/ 	.word	0x00000000


	//----- nvinfo : EIATTR_MIN_STACK_SIZE
	.align		4
.L_202:
        /*04bc*/ 	.byte	0x04, 0x12
        /*04be*/ 	.short	(.L_204 - .L_203)
	.align		4
.L_203:
        /*04c0*/ 	.word	index@(_Z9labelMinsPiPdii)
        /*04c4*/ 	.word	0x00000000


	//----- nvinfo : EIATTR_MIN_STACK_SIZE
	.align		4
.L_204:
        /*04c8*/ 	.byte	0x04, 0x12
        /*04ca*/ 	.short	(.L_206 - .L_205)
	.align		4
.L_205:
        /*04cc*/ 	.word	index@(_Z28centroidConstantDistance2UR8PKdPdiiii)
        /*04d0*/ 	.word	0x00000000


	//----- nvinfo : EIATTR_MIN_STACK_SIZE
	.align		4
.L_206:
        /*04d4*/ 	.byte	0x04, 0x12
        /*04d6*/ 	.short	(.L_208 - .L_207)
	.align		4
.L_207:
        /*04d8*/ 	.word	index@(_Z28centroidConstantDistance2UR4PKdPdiiii)
        /*04dc*/ 	.word	0x00000000


	//----- nvinfo : EIATTR_MIN_STACK_SIZE
	.align		4
.L_208:
        /*04e0*/ 	.byte	0x04, 0x12
        /*04e2*/ 	.short	(.L_210 - .L_209)
	.align		4
.L_209:
        /*04e4*/ 	.word	index@(_Z28centroidConstantDistance2UR2PKdPdiiii)
        /*04e8*/ 	.word	0x00000000


	//----- nvinfo : EIATTR_MIN_STACK_SIZE
	.align		4
.L_210:
        /*04ec*/ 	.byte	0x04, 0x12
        /*04ee*/ 	.short	(.L_212 - .L_211)
	.align		4
.L_211:
        /*04f0*/ 	.word	index@(_Z25centroidConstantDistance2PKdPdiiii)
        /*04f4*/ 	.word	0x00000000


	//----- nvinfo : EIATTR_MIN_STACK_SIZE
	.align		4
.L_212:
        /*04f8*/ 	.byte	0x04, 0x12
        /*04fa*/ 	.short	(.L_214 - .L_213)
	.align		4
.L_213:
        /*04fc*/ 	.word	index@(_Z25centroidConstantDistance1PdS_iii)
        /*0500*/ 	.word	0x00000000


	//----- nvinfo : EIATTR_MIN_STACK_SIZE
	.align		4
.L_214:
        /*0504*/ 	.byte	0x04, 0x12
        /*0506*/ 	.short	(.L_216 - .L_215)
	.align		4
.L_215:
        /*0508*/ 	.word	index@(_Z24centroidConstantDistancePdS_iiii)
        /*050c*/ 	.word	0x00000000


	//----- nvinfo : EIATTR_MIN_STACK_SIZE
	.align		4
.L_216:
        /*0510*/ 	.byte	0x04, 0x12
        /*0512*/ 	.short	(.L_218 - .L_217)
	.align		4
.L_217:
        /*0514*/ 	.word	index@(_Z20centroidDistance2UR8PKdS0_Pdiiii)
        /*0518*/ 	.word	0x00000000


	//----- nvinfo : EIATTR_MIN_STACK_SIZE
	.align		4
.L_218:
        /*051c*/ 	.byte	0x04, 0x12
        /*051e*/ 	.short	(.L_220 - .L_219)
	.align		4
.L_219:
        /*0520*/ 	.word	index@(_Z20centroidDistance2UR4PKdS0_Pdiiii)
        /*0524*/ 	.word	0x00000000


	//----- nvinfo : EIATTR_MIN_STACK_SIZE
	.align		4
.L_220:
        /*0528*/ 	.byte	0x04, 0x12
        /*052a*/ 	.short	(.L_222 - .L_221)
	.align		4
.L_221:
        /*052c*/ 	.word	index@(_Z20centroidDistance2UR2PKdS0_Pdiiii)
        /*0530*/ 	.word	0x00000000


	//----- nvinfo : EIATTR_MIN_STACK_SIZE
	.align		4
.L_222:
        /*0534*/ 	.byte	0x04, 0x12
        /*0536*/ 	.short	(.L_224 - .L_223)
	.align		4
.L_223:
        /*0538*/ 	.word	index@(_Z17centroidDistance2PKdS0_Pdiiii)
        /*053c*/ 	.word	0x00000000


	//----- nvinfo : EIATTR_MIN_STACK_SIZE
	.align		4
.L_224:
        /*0540*/ 	.byte	0x04, 0x12
        /*0542*/ 	.short	(.L_226 - .L_225)
	.align		4
.L_225:
        /*0544*/ 	.word	index@(_Z17centroidDistance1PdS_S_iii)
        /*0548*/ 	.word	0x00000000


	//----- nvinfo : EIATTR_MIN_STACK_SIZE
	.align		4
.L_226:
        /*054c*/ 	.byte	0x04, 0x12
        /*054e*/ 	.short	(.L_228 - .L_227)
	.align		4
.L_227:
        /*0550*/ 	.word	index@(_Z16centroidDistancePdS_S_iiii)
        /*0554*/ 	.word	0x00000000


	//----- nvinfo : EIATTR_MIN_STACK_SIZE
	.align		4
.L_228:
        /*0558*/ 	.byte	0x04, 0x12
        /*055a*/ 	.short	(.L_230 - .L_229)
	.align		4
.L_229:
        /*055c*/ 	.word	index@(_Z18vectorDistance2UR8PKdS0_Pdiii)
        /*0560*/ 	.word	0x00000000


	//----- nvinfo : EIATTR_MIN_STACK_SIZE
	.align		4
.L_230:
        /*0564*/ 	.byte	0x04, 0x12
        /*0566*/ 	.short	(.L_232 - .L_231)
	.align		4
.L_231:
        /*0568*/ 	.word	index@(_Z18vectorDistance2UR4PKdS0_Pdiii)
        /*056c*/ 	.word	0x00000000


	//----- nvinfo : EIATTR_MIN_STACK_SIZE
	.align		4
.L_232:
        /*0570*/ 	.byte	0x04, 0x12
        /*0572*/ 	.short	(.L_234 - .L_233)
	.align		4
.L_233:
        /*0574*/ 	.word	index@(_Z18vectorDistance2UR2PKdS0_Pdiii)
        /*0578*/ 	.word	0x00000000


	//----- nvinfo : EIATTR_MIN_STACK_SIZE
	.align		4
.L_234:
        /*057c*/ 	.byte	0x04, 0x12
        /*057e*/ 	.short	(.L_236 - .L_235)
	.align		4
.L_235:
        /*0580*/ 	.word	index@(_Z15vectorDistance2PKdS0_Pdiii)
        /*0584*/ 	.word	0x00000000


	//----- nvinfo : EIATTR_MIN_STACK_SIZE
	.align		4
.L_236:
        /*0588*/ 	.byte	0x04, 0x12
        /*058a*/ 	.short	(.L_238 - .L_237)
	.align		4
.L_237:
        /*058c*/ 	.word	index@(_Z15vectorDistance1PdS_S_iii)
        /*0590*/ 	.word	0x00000000


	//----- nvinfo : EIATTR_MIN_STACK_SIZE
	.align		4
.L_238:
        /*0594*/ 	.byte	0x04, 0x12
        /*0596*/ 	.short	(.L_240 - .L_239)
	.align		4
.L_239:
        /*0598*/ 	.word	index@(_Z14vectorDistancePdS_S_iii)
        /*059c*/ 	.word	0x00000000
.L_240:


//--------------------- .nv.compat                --------------------------
	.section	.nv.compat,"",@"SHT_CUDA_COMPAT_INFO"
	.align	4
        /*0000*/ 	.byte	0x02, 0x09, 0x00, 0x00, 0x02, 0x02, 0x01, 0x00, 0x02, 0x05, 0x05, 0x00, 0x03, 0x07, 0x01, 0x01
        /*0010*/ 	.byte	0x02, 0x03, 0x00, 0x00, 0x02, 0x06, 0x01, 0x00, 0x04, 0x0b, 0x08, 0x00, 0x01, 0x00, 0x00, 0x00
        /*0020*/ 	.byte	0x00, 0x00, 0x00, 0x00


//--------------------- .nv.info._Z12updateMeans1PKdPdPiii --------------------------
	.section	.nv.info._Z12updateMeans1PKdPdPiii,"",@"SHT_CUDA_INFO"
	.sectionflags	@""
	.align	4


	//----- nvinfo : EIATTR_CUDA_API_VERSION
	.align		4
        /*0000*/ 	.byte	0x04, 0x37
        /*0002*/ 	.short	(.L_242 - .L_241)
.L_241:
        /*0004*/ 	.word	0x00000082


	//----- nvinfo : EIATTR_KPARAM_INFO
	.align		4
.L_242:
        /*0008*/ 	.byte	0x04, 0x17
        /*000a*/ 	.short	(.L_244 - .L_243)
.L_243:
        /*000c*/ 	.word	0x00000000
        /*0010*/ 	.short	0x0004
        /*0012*/ 	.short	0x001c
        /*0014*/ 	.byte	0x00, 0xf0, 0x11, 0x00


	//----- nvinfo : EIATTR_KPARAM_INFO
	.align		4
.L_244:
        /*0018*/ 	.byte	0x04, 0x17
        /*001a*/ 	.short	(.L_246 - .L_245)
.L_245:
        /*001c*/ 	.word	0x00000000
        /*0020*/ 	.short	0x0003
        /*0022*/ 	.short	0x0018
        /*0024*/ 	.byte	0x00, 0xf0, 0x11, 0x00


	//----- nvinfo : EIATTR_KPARAM_INFO
	.align		4
.L_246:
        /*0028*/ 	.byte	0x04, 0x17
        /*002a*/ 	.short	(.L_248 - .L_247)
.L_247:
        /*002c*/ 	.word	0x00000000
        /*0030*/ 	.short	0x0002
        /*0032*/ 	.short	0x0010
        /*0034*/ 	.byte	0x00, 0xf5, 0x21, 0x00


	//----- nvinfo : EIATTR_KPARAM_INFO
	.align		4
.L_248:
        /*0038*/ 	.byte	0x04, 0x17
        /*003a*/ 	.short	(.L_250 - .L_249)
.L_249:
        /*003c*/ 	.word	0x00000000
        /*0040*/ 	.short	0x0001
        /*0042*/ 	.short	0x0008
        /*0044*/ 	.byte	0x00, 0xf5, 0x21, 0x00


	//----- nvinfo : EIATTR_KPARAM_INFO
	.align		4
.L_250:
        /*0048*/ 	.byte	0x04, 0x17
        /*004a*/ 	.short	(.L_252 - .L_251)
.L_251:
        /*004c*/ 	.word	0x00000000
        /*0050*/ 	.short	0x0000
        /*0052*/ 	.short	0x0000
        /*0054*/ 	.byte	0x00, 0xf5, 0x21, 0x00


	//----- nvinfo : EIATTR_SPARSE_MMA_MASK
	.align		4
.L_252:
        /*0058*/ 	.byte	0x03, 0x50
        /*005a*/ 	.short	0x0000


	//----- nvinfo : EIATTR_MAXREG_COUNT
	.align		4
        /*005c*/ 	.byte	0x03, 0x1b
        /*005e*/ 	.short	0x00ff


	//----- nvinfo : EIATTR_MERCURY_ISA_VERSION
	.align		4
        /*0060*/ 	.byte	0x03, 0x5f
        /*0062*/ 	.short	0x0101


	//----- nvinfo : EIATTR_VRC_CTA_INIT_COUNT
	.align		4
        /*0064*/ 	.byte	0x02, 0x4a
	.zero		1
	.zero		1


	//----- nvinfo : EIATTR_EXIT_INSTR_OFFSETS
	.align		4
        /*0068*/ 	.byte	0x04, 0x1c
        /*006a*/ 	.short	(.L_254 - .L_253)


	//   ....[0]....
.L_253:
        /*006c*/ 	.word	0x00000090


	//   ....[1]....
        /*0070*/ 	.word	0x000000c0


	//   ....[2]....
        /*0074*/ 	.word	0x000002e0


	//----- nvinfo : EIATTR_CRS_STACK_SIZE
	.align		4
.L_254:
        /*0078*/ 	.byte	0x04, 0x1e
        /*007a*/ 	.short	(.L_256 - .L_255)
.L_255:
        /*007c*/ 	.word	0x00000000


	//----- nvinfo : EIATTR_CBANK_PARAM_SIZE
	.align		4
.L_256:
        /*0080*/ 	.byte	0x03, 0x19
        /*0082*/ 	.short	0x0020


	//----- nvinfo : EIATTR_PARAM_CBANK
	.align		4
        /*0084*/ 	.byte	0x04, 0x0a
        /*0086*/ 	.short	(.L_258 - .L_257)
	.align		4
.L_257:
        /*0088*/ 	.word	index@(.nv.constant0._Z12updateMeans1PKdPdPiii)
        /*008c*/ 	.short	0x0380
        /*008e*/ 	.short	0x0020


	//----- nvinfo : EIATTR_SW_WAR
	.align		4
.L_258:
        /*0090*/ 	.byte	0x04, 0x36
        /*0092*/ 	.short	(.L_260 - .L_259)
.L_259:
        /*0094*/ 	.word	0x00000008
.L_260:


//--------------------- .nv.info._Z11updateMeansPdS_Piii --------------------------
	.section	.nv.info._Z11updateMeansPdS_Piii,"",@"SHT_CUDA_INFO"
	.sectionflags	@""
	.align	4


	//----- nvinfo : EIATTR_CUDA_API_VERSION
	.align		4
        /*0000*/ 	.byte	0x04, 0x37
        /*0002*/ 	.short	(.L_262 - .L_261)
.L_261:
        /*0004*/ 	.word	0x00000082


	//----- nvinfo : EIATTR_KPARAM_INFO
	.align		4
.L_262:
        /*0008*/ 	.byte	0x04, 0x17
        /*000a*/ 	.short	(.L_264 - .L_263)
.L_263:
        /*000c*/ 	.word	0x00000000
        /*0010*/ 	.short	0x0004
        /*0012*/ 	.short	0x001c
        /*0014*/ 	.byte	0x00, 0xf0, 0x11, 0x00


	//----- nvinfo : EIATTR_KPARAM_INFO
	.align		4
.L_264:
        /*0018*/ 	.byte	0x04, 0x17
        /*001a*/ 	.short	(.L_266 - .L_265)
.L_265:
        /*001c*/ 	.word	0x00000000
        /*0020*/ 	.short	0x0003
        /*0022*/ 	.short	0x0018
        /*0024*/ 	.byte	0x00, 0xf0, 0x11, 0x00


	//----- nvinfo : EIATTR_KPARAM_INFO
	.align		4
.L_266:
        /*0028*/ 	.byte	0x04, 0x17
        /*002a*/ 	.short	(.L_268 - .L_267)
.L_267:
        /*002c*/ 	.word	0x00000000
        /*0030*/ 	.short	0x0002
        /*0032*/ 	.short	0x0010
        /*0034*/ 	.byte	0x00, 0xf5, 0x21, 0x00


	//----- nvinfo : EIATTR_KPARAM_INFO
	.align		4
.L_268:
        /*0038*/ 	.byte	0x04, 0x17
        /*003a*/ 	.short	(.L_270 - .L_269)
.L_269:
        /*003c*/ 	.word	0x00000000
        /*0040*/ 	.short	0x0001
        /*0042*/ 	.short	0x0008
        /*0044*/ 	.byte	0x00, 0xf5, 0x21, 0x00


	//----- nvinfo : EIATTR_KPARAM_INFO
	.align		4
.L_270:
        /*0048*/ 	.byte	0x04, 0x17
        /*004a*/ 	.short	(.L_272 - .L_271)
.L_271:
        /*004c*/ 	.word	0x00000000
        /*0050*/ 	.short	0x0000
        /*0052*/ 	.short	0x0000
        /*0054*/ 	.byte	0x00, 0xf5, 0x21, 0x00


	//----- nvinfo : EIATTR_SPARSE_MMA_MASK
	.align		4
.L_272:
        /*0058*/ 	.byte	0x03, 0x50
        /*005a*/ 	.short	0x0000


	//----- nvinfo : EIATTR_MAXREG_COUNT
	.align		4
        /*005c*/ 	.byte	0x03, 0x1b
        /*005e*/ 	.short	0x00ff


	//----- nvinfo : EIATTR_MERCURY_ISA_VERSION
	.align		4
        /*0060*/ 	.byte	0x03, 0x5f
        /*0062*/ 	.short	0x0101


	//----- nvinfo : EIATTR_VRC_CTA_INIT_COUNT
	.align		4
        /*0064*/ 	.byte	0x02, 0x4a
	.zero		1
	.zero		1


	//----- nvinfo : EIATTR_EXIT_INSTR_OFFSETS
	.align		4
        /*0068*/ 	.byte	0x04, 0x1c
        /*006a*/ 	.short	(.L_274 - .L_273)


	//   ....[0]....
.L_273:
        /*006c*/ 	.word	0x00000090


	//   ....[1]....
        /*0070*/ 	.word	0x000000c0


	//   ....[2]....
        /*0074*/ 	.word	0x000002e0


	//----- nvinfo : EIATTR_CRS_STACK_SIZE
	.align		4
.L_274:
        /*0078*/ 	.byte	0x04, 0x1e
        /*007a*/ 	.short	(.L_276 - .L_275)
.L_275:
        /*007c*/ 	.word	0x00000000


	//----- nvinfo : EIATTR_CBANK_PARAM_SIZE
	.align		4
.L_276:
        /*0080*/ 	.byte	0x03, 0x19
        /*0082*/ 	.short	0x0020


	//----- nvinfo : EIATTR_PARAM_CBANK
	.align		4
        /*0084*/ 	.byte	0x04, 0x0a
        /*0086*/ 	.short	(.L_278 - .L_277)
	.align		4
.L_277:
        /*0088*/ 	.word	index@(.nv.constant0._Z11updateMeansPdS_Piii)
        /*008c*/ 	.short	0x0380
        /*008e*/ 	.short	0x0020


	//----- nvinfo : EIATTR_SW_WAR
	.align		4
.L_278:
        /*0090*/ 	.byte	0x04, 0x36
        /*0092*/ 	.short	(.L_280 - .L_279)
.L_279:
        /*0094*/ 	.word	0x00000008
.L_280:


//--------------------- .nv.info._Z23vectorLabelDistance1UR8PKdPdS1_iiiPiS2_ --------------------------
	.section	.nv.info._Z23vectorLabelDistance1UR8PKdPdS1_iiiPiS2_,"",@"SHT_CUDA_INFO"
	.sectionflags	@""
	.align	4


	//----- nvinfo : EIATTR_CUDA_API_VERSION
	.align		4
        /*0000*/ 	.byte	0x04, 0x37
        /*0002*/ 	.short	(.L_282 - .L_281)
.L_281:
        /*0004*/ 	.word	0x00000082


	//----- nvinfo : EIATTR_KPARAM_INFO
	.align		4
.L_282:
        /*0008*/ 	.byte	0x04, 0x17
        /*000a*/ 	.short	(.L_284 - .L_283)
.L_283:
        /*000c*/ 	.word	0x00000000
        /*0010*/ 	.short	0x0007
        /*0012*/ 	.short	0x0030
        /*0014*/ 	.byte	0x00, 0xf5, 0x21, 0x00


	//----- nvinfo : EIATTR_KPARAM_INFO
	.align		4
.L_284:
        /*0018*/ 	.byte	0x04, 0x17
        /*001a*/ 	.short	(.L_286 - .L_285)
.L_285:
        /*001c*/ 	.word	0x00000000
        /*0020*/ 	.short	0x0006
        /*0022*/ 	.short	0x0028
        /*0024*/ 	.byte	0x00, 0xf5, 0x21, 0x00


	//----- nvinfo : EIATTR_KPARAM_INFO
	.align		4
.L_286:
        /*0028*/ 	.byte	0x04, 0x17
        /*002a*/ 	.short	(.L_288 - .L_287)
.L_287:
        /*002c*/ 	.word	0x00000000
        /*0030*/ 	.short	0x0005
        /*0032*/ 	.short	0x0020
        /*0034*/ 	.byte	0x00, 0xf0, 0x11, 0x00


	//----- nvinfo : EIATTR_KPARAM_INFO
	.align		4
.L_288:
        /*0038*/ 	.byte	0x04, 0x17
        /*003a*/ 	.short	(.L_290 - .L_289)
.L_289:
        /*003c*/ 	.word	0x00000000
        /*0040*/ 	.short	0x0004
        /*0042*/ 	.short	0x001c
        /*0044*/ 	.byte	0x00, 0xf0, 0x11, 0x00


	//----- nvinfo : EIATTR_KPARAM_INFO
	.align		4
.L_290:
        /*0048*/ 	.byte	0x04, 0x17
        /*004a*/ 	.short	(.L_292 - .L_291)
.L_291:
        /*004c*/ 	.word	0x00000000
        /*0050*/ 	.short	0x0003
        /*0052*/ 	.short	0x0018
        /*0054*/ 	.byte	0x00, 0xf0, 0x11, 0x00


	//----- nvinfo : EIATTR_KPARAM_INFO
	.align		4
.L_292:
        /*0058*/ 	.byte	0x04, 0x17
        /*005a*/ 	.short	(.L_294 - .L_293)
.L_293:
        /*005c*/ 	.word	0x00000000
        /*0060*/ 	.short	0x0002
        /*0062*/ 	.short	0x0010
        /*0064*/ 	.byte	0x00, 0xf5, 0x21, 0x00


	//----- nvinfo : EIATTR_KPARAM_INFO
	.align		4
.L_294:
        /*0068*/ 	.byte	0x04, 0x17
        /*006a*/ 	.short	(.L_296 - .L_295)
.L_295:
        /*006c*/ 	.word	0x00000000
        /*0070*/ 	.short	0x0001
        /*0072*/ 	.short	0x0008
        /*0074*/ 	.byte	0x00, 0xf5, 0x21, 0x00


	//----- nvinfo : EIATTR_KPARAM_INFO
	.align		4
.L_296:
        /*0078*/ 	.byte	0x04, 0x17
        /*007a*/ 	.short	(.L_298 - .L_297)
.L_297:
        /*007c*/ 	.word	0x00000000
        /*0080*/ 	.short	0x0000
        /*0082*/ 	.short	0x0000
        /*0084*/ 	.byte	0x00, 0xf5, 0x21, 0x00


	//----- nvinfo : EIATTR_SPARSE_MMA_MASK
	.align		4
.L_298:
        /*0088*/ 	.byte	0x03, 0x50
        /*008a*/ 	.short	0x0000


	//----- nvinfo : EIATTR_MAXREG_COUNT
	.align		4
        /*008c*/ 	.byte	0x03, 0x1b
        /*008e*/ 	.short	0x00ff


	//----- nvinfo : EIATTR_MERCURY_ISA_VERSION
	.align		4
        /*0090*/ 	.byte	0x03, 0x5f
        /*0092*/ 	.short	0x0101


	//----- nvinfo : EIATTR_VRC_CTA_INIT_COUNT
	.align		4
        /*0094*/ 	.byte	0x02, 0x4a
	.zero		1
	.zero		1


	//----- nvinfo : EIATTR_EXIT_INSTR_OFFSETS
	.align		4
        /*0098*/ 	.byte	0x04, 0x1c
        /*009a*/ 	.short	(.L_300 - .L_299)


	//   ....[0]....
.L_299:
        /*009c*/ 	.word	0x00001e80


	//----- nvinfo : EIATTR_CRS_STACK_SIZE
	.align		4
.L_300:
        /*00a0*/ 	.byte	0x04, 0x1e
        /*00a2*/ 	.short	(.L_302 - .L_301)
.L_301:
        /*00a4*/ 	.word	0x00000000


	//----- nvinfo : EIATTR_CBANK_PARAM_SIZE
	.align		4
.L_302:
        /*00a8*/ 	.byte	0x03, 0x19
        /*00aa*/ 	.short	0x0038


	//----- nvinfo : EIATTR_PARAM_CBANK
	.align		4
        /*00ac*/ 	.byte	0x04, 0x0a
        /*00ae*/ 	.short	(.L_304 - .L_303)
	.align		4
.L_303:
        /*00b0*/ 	.word	index@(.nv.constant0._Z23vectorLabelDistance1UR8PKdPdS1_iiiPiS2_)
        /*00b4*/ 	.short	0x0380
        /*00b6*/ 	.short	0x0038


	//----- nvinfo : EIATTR_SW_WAR
	.align		4
.L_304:
        /*00b8*/ 	.byte	0x04, 0x36
        /*00ba*/ 	.short	(.L_306 - .L_305)
.L_305:
        /*00bc*/ 	.word	0x00000008
.L_306:


//--------------------- .nv.info._Z23vectorLabelDistance1UR4PKdPdS1_iiiPiS2_ --------------------------
	.section	.nv.info._Z23vectorLabelDistance1UR4PKdPdS1_iiiPiS2_,"",@"SHT_CUDA_INFO"
	.sectionflags	@""
	.align	4


	//----- nvinfo : EIATTR_CUDA_API_VERSION
	.align		4
        /*0000*/ 	.byte	0x04, 0x37
        /*0002*/ 	.short	(.L_308 - .L_307)
.L_307:
        /*0004*/ 	.word	0x00000082


	//----- nvinfo : EIATTR_KPARAM_INFO
	.align		4
.L_308:
        /*0008*/ 	.byte	0x04, 0x17
        /*000a*/ 	.short	(.L_310 - .L_309)
.L_309:
        /*000c*/ 	.word	0x00000000
        /*0010*/ 	.short	0x0007
        /*0012*/ 	.short	0x0030
        /*0014*/ 	.byte	0x00, 0xf5, 0x21, 0x00


	//----- nvinfo : EIATTR_KPARAM_INFO
	.align		4
.L_310:
        /*0018*/ 	.byte	0x04, 0x17
        /*001a*/ 	.short	(.L_312 - .L_311)
.L_311:
        /*001c*/ 	.word	0x00000000
        /*0020*/ 	.short	0x0006
        /*0022*/ 	.short	0x0028
        /*0024*/ 	.byte	0x00, 0xf5, 0x21, 0x00


	//----- nvinfo : EIATTR_KPARAM_INFO
	.align		4
.L_312:
        /*0028*/ 	.byte	0x04, 0x17
        /*002a*/ 	.short	(.L_314 - .L_313)
.L_313:
        /*002c*/ 	.word	0x00000000
        /*0030*/ 	.short	0x0005
        /*0032*/ 	.short	0x0020
        /*0034*/ 	.byte	0x00, 0xf0, 0x11, 0x00


	//----- nvinfo : EIATTR_KPARAM_INFO
	.align		4
.L_314:
        /*0038*/ 	.byte	0x04, 0x17
        /*003a*/ 	.short	(.L_316 - .L_315)
.L_315:
        /*003c*/ 	.word	0x00000000
        /*0040*/ 	.short	0x0004
        /*0042*/ 	.short	0x001c
        /*0044*/ 	.byte	0x00, 0xf0, 0x11, 0x00


	//----- nvinfo : EIATTR_KPARAM_INFO
	.align		4
.L_316:
        /*0048*/ 	.byte	0x04, 0x17
        /*004a*/ 	.short	(.L_318 - .L_317)
.L_317:
        /*004c*/ 	.word	0x00000000
        /*0050*/ 	.short	0x0003
        /*0052*/ 	.short	0x0018
        /*0054*/ 	.byte	0x00, 0xf0, 0x11, 0x00


	//----- nvinfo : EIATTR_KPARAM_INFO
	.align		4
.L_318:
        /*0058*/ 	.byte	0x04, 0x17
        /*005a*/ 	.short	(.L_320 - .L_319)
.L_319:
        /*005c*/ 	.word	0x00000000
        /*0060*/ 	.short	0x0002
        /*0062*/ 	.short	0x0010
        /*0064*/ 	.byte	0x00, 0xf5, 0x21, 0x00


	//----- nvinfo : EIATTR_KPARAM_INFO
	.align		4
.L_320:
        /*0068*/ 	.byte	0x04, 0x17
        /*006a*/ 	.short	(.L_322 - .L_321)
.L_321:
        /*006c*/ 	.word	0x00000000
        /*0070*/ 	.short	0x0001
        /*0072*/ 	.short	0x0008
        /*0074*/ 	.byte	0x00, 0xf5, 0x21, 0x00


	//----- nvinfo : EIATTR_KPARAM_INFO
	.align		4
.L_322:
        /*0078*/ 	.byte	0x04, 0x17
        /*007a*/ 	.short	(.L_324 - .L_323)
.L_323:
        /*007c*/ 	.word	0x00000000
        /*0080*/ 	.short	0x0000
        /*0082*/ 	.short	0x0000
        /*0084*/ 	.byte	0x00, 0xf5, 0x21, 0x00


	//----- nvinfo : EIATTR_SPARSE_MMA_MASK
	.align		4
.L_324:
        /*0088*/ 	.byte	0x03, 0x50
        /*008a*/ 	.short	0x0000


	//----- nvinfo : EIATTR_MAXREG_COUNT
	.align		4
        /*008c*/ 	.byte	0x03, 0x1b
        /*008e*/ 	.short	0x00ff


	//----- nvinfo : EIATTR_MERCURY_ISA_VERSION
	.align		4
        /*0090*/ 	.byte	0x03, 0x5f
        /*0092*/ 	.short	0x0101


	//----- nvinfo : EIATTR_VRC_CTA_INIT_COUNT
	.align		4
        /*0094*/ 	.byte	0x02, 0x4a
	.zero		1
	.zero		1


	//----- nvinfo : EIATTR_EXIT_INSTR_OFFSETS
	.align		4
        /*0098*/ 	.byte	0x04, 0x1c
        /*009a*/ 	.short	(.L_326 - .L_325)


	//   ....[0]....
.L_325:
        /*009c*/ 	.word	0x00002070


	//----- nvinfo : EIATTR_CRS_STACK_SIZE
	.align		4
.L_326:
        /*00a0*/ 	.byte	0x04, 0x1e
        /*00a2*/ 	.short	(.L_328 - .L_327)
.L_327:
        /*00a4*/ 	.word	0x00000000


	//----- nvinfo : EIATTR_CBANK_PARAM_SIZE
	.align		4
.L_328:
        /*00a8*/ 	.byte	0x03, 0x19
        /*00aa*/ 	.short	0x0038


	//----- nvinfo : EIATTR_PARAM_CBANK
	.align		4
        /*00ac*/ 	.byte	0x04, 0x0a
        /*00ae*/ 	.short	(.L_330 - .L_329)
	.align		4
.L_329:
        /*00b0*/ 	.word	index@(.nv.constant0._Z23vectorLabelDistance1UR4PKdPdS1_iiiPiS2_)
        /*00b4*/ 	.short	0x0380
        /*00b6*/ 	.short	0x0038


	//----- nvinfo : EIATTR_SW_WAR
	.align		4
.L_330:
        /*00b8*/ 	.byte	0x04, 0x36
        /*00ba*/ 	.short	(.L_332 - .L_331)
.L_331:
        /*00bc*/ 	.word	0x00000008
.L_332:


//--------------------- .nv.info._Z23vectorLabelDistance1UR2PKdPdS1_iiiPiS2_ --------------------------
	.section	.nv.info._Z23vectorLabelDistance1UR2PKdPdS1_iiiPiS2_,"",@"SHT_CUDA_INFO"
	.sectionflags	@""
	.align	4


	//----- nvinfo : EIATTR_CUDA_API_VERSION
	.align		4
        /*0000*/ 	.byte	0x04, 0x37
        /*0002*/ 	.short	(.L_334 - .L_333)
.L_333:
        /*0004*/ 	.word	0x00000082


	//----- nvinfo : EIATTR_KPARAM_INFO
	.align		4
.L_334:
        /*0008*/ 	.byte	0x04, 0x17
        /*000a*/ 	.short	(.L_336 - .L_335)
.L_335:
        /*000c*/ 	.word	0x00000000
        /*0010*/ 	.short	0x0007
        /*0012*/ 	.short	0x0030
        /*0014*/ 	.byte	0x00, 0xf5, 0x21, 0x00


	//----- nvinfo : EIATTR_KPARAM_INFO
	.align		4
.L_336:
        /*0018*/ 	.byte	0x04, 0x17
        /*001a*/ 	.short	(.L_338 - .L_337)
.L_337:
        /*001c*/ 	.word	0x00000000
        /*0020*/ 	.short	0x0006
        /*0022*/ 	.short	0x0028
        /*0024*/ 	.byte	0x00, 0xf5, 0x21, 0x00


	//----- nvinfo : EIATTR_KPARAM_INFO
	.align		4
.L_338:
        /*0028*/ 	.byte	0x04, 0x17
        /*002a*/ 	.short	(.L_340 - .L_339)
.L_339:
        /*002c*/ 	.word	0x00000000
        /*0030*/ 	.short	0x0005
        /*0032*/ 	.short	0x0020
        /*0034*/ 	.byte	0x00, 0xf0, 0x11, 0x00


	//----- nvinfo : EIATTR_KPARAM_INFO
	.align		4
.L_340:
        /*0038*/ 	.byte	0x04, 0x17
        /*003a*/ 	.short	(.L_342 - .L_341)
.L_341:
        /*003c*/ 	.word	0x00000000
        /*0040*/ 	.short	0x0004
        /*0042*/ 	.short	0x001c
        /*0044*/ 	.byte	0x00, 0xf0, 0x11, 0x00


	//----- nvinfo : EIATTR_KPARAM_INFO
	.align		4
.L_342:
        /*0048*/ 	.byte	0x04, 0x17
        /*004a*/ 	.short	(.L_344 - .L_343)
.L_343:
        /*004c*/ 	.word	0x00000000
        /*0050*/ 	.short	0x0003
        /*0052*/ 	.short	0x0018
        /*0054*/ 	.byte	0x00, 0xf0, 0x11, 0x00


	//----- nvinfo : EIATTR_KPARAM_INFO
	.align		4
.L_344:
        /*0058*/ 	.byte	0x04, 0x17
        /*005a*/ 	.short	(.L_346 - .L_345)
.L_345:
        /*005c*/ 	.word	0x00000000
        /*0060*/ 	.short	0x0002
        /*0062*/ 	.short	0x0010
        /*0064*/ 	.byte	0x00, 0xf5, 0x21, 0x00


	//----- nvinfo : EIATTR_KPARAM_INFO
	.align		4
.L_346:
        /*0068*/ 	.byte	0x04, 0x17
        /*006a*/ 	.short	(.L_348 - .L_347)
.L_347:
        /*006c*/ 	.word	0x00000000
        /*0070*/ 	.short	0x0001
        /*0072*/ 	.short	0x0008
        /*0074*/ 	.byte	0x00, 0xf5, 0x21, 0x00


	//----- nvinfo : EIATTR_KPARAM_INFO
	.align		4
.L_348:
        /*0078*/ 	.byte	0x04, 0x17
        /*007a*/ 	.short	(.L_350 - .L_349)
.L_349:
        /*007c*/ 	.word	0x00000000
        /*0080*/ 	.short	0x0000
        /*0082*/ 	.short	0x0000
        /*0084*/ 	.byte	0x00, 0xf5, 0x21, 0x00


	//----- nvinfo : EIATTR_SPARSE_MMA_MASK
	.align		4
.L_350:
        /*0088*/ 	.byte	0x03, 0x50
        /*008a*/ 	.short	0x0000


	//----- nvinfo : EIATTR_MAXREG_COUNT
	.align		4
        /*008c*/ 	.byte	0x03, 0x1b
        /*008e*/ 	.short	0x00ff


	//----- nvinfo : EIATTR_MERCURY_ISA_VERSION
	.align		4
        /*0090*/ 	.byte	0x03, 0x5f
        /*0092*/ 	.short	0x0101


	//----- nvinfo : EIATTR_VRC_CTA_INIT_COUNT
	.align		4
        /*0094*/ 	.byte	0x02, 0x4a
	.zero		1
	.zero		1


	//----- nvinfo : EIATTR_EXIT_INSTR_OFFSETS
	.align		4
        /*0098*/ 	.byte	0x04, 0x1c
        /*009a*/ 	.short	(.L_352 - .L_351)


	//   ....[0]....
.L_351:
        /*009c*/ 	.word	0x00002230


	//----- nvinfo : EIATTR_CRS_STACK_SIZE
	.align		4
.L_352:
        /*00a0*/ 	.byte	0x04, 0x1e
        /*00a2*/ 	.short	(.L_354 - .L_353)
.L_353:
        /*00a4*/ 	.word	0x00000000


	//----- nvinfo : EIATTR_CBANK_PARAM_SIZE
	.align		4
.L_354:
        /*00a8*/ 	.byte	0x03, 0x19
        /*00aa*/ 	.short	0x0038


	//----- nvinfo : EIATTR_PARAM_CBANK
	.align		4
        /*00ac*/ 	.byte	0x04, 0x0a
        /*00ae*/ 	.short	(.L_356 - .L_355)
	.align		4
.L_355:
        /*00b0*/ 	.word	index@(.nv.constant0._Z23vectorLabelDistance1UR2PKdPdS1_iiiPiS2_)
        /*00b4*/ 	.short	0x0380
        /*00b6*/ 	.short	0x0038


	//----- nvinfo : EIATTR_SW_WAR
	.align		4
.L_356:
        /*00b8*/ 	.byte	0x04, 0x36
        /*00ba*/ 	.short	(.L_358 - .L_357)
.L_357:
        /*00bc*/ 	.word	0x00000008
.L_358:


//--------------------- .nv.info._Z20vectorLabelDistance1PKdPdS1_iiiPiS2_ --------------------------
	.section	.nv.info._Z20vectorLabelDistance1PKdPdS1_iiiPiS2_,"",@"SHT_CUDA_INFO"
	.sectionflags	@""
	.align	4


	//----- nvinfo : EIATTR_CUDA_API_VERSION
	.align		4
        /*0000*/ 	.byte	0x04, 0x37
        /*0002*/ 	.short	(.L_360 - .L_359)
.L_359:
        /*0004*/ 	.word	0x00000082


	//----- nvinfo : EIATTR_KPARAM_INFO
	.align		4
.L_360:
        /*0008*/ 	.byte	0x04, 0x17
        /*000a*/ 	.short	(.L_362 - .L_361)
.L_361:
        /*000c*/ 	.word	0x00000000
        /*0010*/ 	.short	0x0007
        /*0012*/ 	.short	0x0030
        /*0014*/ 	.byte	0x00, 0xf5, 0x21, 0x00


	//----- nvinfo : EIATTR_KPARAM_INFO
	.align		4
.L_362:
        /*0018*/ 	.byte	0x04, 0x17
        /*001a*/ 	.short	(.L_364 - .L_363)
.L_363:
        /*001c*/ 	.word	0x00000000
        /*0020*/ 	.short	0x0006
        /*0022*/ 	.short	0x0028
        /*0024*/ 	.byte	0x00, 0xf5, 0x21, 0x00


	//----- nvinfo : EIATTR_KPARAM_INFO
	.align		4
.L_364:
        /*0028*/ 	.byte	0x04, 0x17
        /*002a*/ 	.short	(.L_366 - .L_365)
.L_365:
        /*002c*/ 	.word	0x00000000
        /*0030*/ 	.short	0x0005
        /*0032*/ 	.short	0x0020
        /*0034*/ 	.byte	0x00, 0xf0, 0x11, 0x00


	//----- nvinfo : EIATTR_KPARAM_INFO
	.align		4
.L_366:
        /*0038*/ 	.byte	0x04, 0x17
        /*003a*/ 	.short	(.L_368 - .L_367)
.L_367:
        /*003c*/ 	.word	0x00000000
        /*0040*/ 	.short	0x0004
        /*0042*/ 	.short	0x001c
        /*0044*/ 	.byte	0x00, 0xf0, 0x11, 0x00


	//----- nvinfo : EIATTR_KPARAM_INFO
	.align		4
.L_368:
        /*0048*/ 	.byte	0x04, 0x17
        /*004a*/ 	.short	(.L_370 - .L_369)
.L_369:
        /*004c*/ 	.word	0x00000000
        /*0050*/ 	.short	0x0003
        /*0052*/ 	.short	0x0018
        /*0054*/ 	.byte	0x00, 0xf0, 0x11, 0x00


	//----- nvinfo : EIATTR_KPARAM_INFO
	.align		4
.L_370:
        /*0058*/ 	.byte	0x04, 0x17
        /*005a*/ 	.short	(.L_372 - .L_371)
.L_371:
        /*005c*/ 	.word	0x00000000
        /*0060*/ 	.short	0x0002
        /*0062*/ 	.short	0x0010
        /*0064*/ 	.byte	0x00, 0xf5, 0x21, 0x00


	//----- nvinfo : EIATTR_KPARAM_INFO
	.align		4
.L_372:
        /*0068*/ 	.byte	0x04, 0x17
        /*006a*/ 	.short	(.L_374 - .L_373)
.L_373:
        /*006c*/ 	.word	0x00000000
        /*0070*/ 	.short	0x0001
        /*0072*/ 	.short	0x0008
        /*0074*/ 	.byte	0x00, 0xf5, 0x21, 0x00


	//----- nvinfo : EIATTR_KPARAM_INFO
	.align		4
.L_374:
        /*0078*/ 	.byte	0x04, 0x17
        /*007a*/ 	.short	(.L_376 - .L_375)
.L_375:
        /*007c*/ 	.word	0x00000000
        /*0080*/ 	.short	0x0000
        /*0082*/ 	.short	0x0000
        /*0084*/ 	.byte	0x00, 0xf5, 0x21, 0x00


	//----- nvinfo : EIATTR_SPARSE_MMA_MASK
	.align		4
.L_376:
        /*0088*/ 	.byte	0x03, 0x50
        /*008a*/ 	.short	0x0000


	//----- nvinfo : EIATTR_MAXREG_COUNT
	.align		4
        /*008c*/ 	.byte	0x03, 0x1b
        /*008e*/ 	.short	0x00ff


	//----- nvinfo : EIATTR_MERCURY_ISA_VERSION
	.align		4
        /*0090*/ 	.byte	0x03, 0x5f
        /*0092*/ 	.short	0x0101


	//----- nvinfo : EIATTR_VRC_CTA_INIT_COUNT
	.align		4
        /*0094*/ 	.byte	0x02, 0x4a
	.zero		1
	.zero		1


	//----- nvinfo : EIATTR_EXIT_INSTR_OFFSETS
	.align		4
        /*0098*/ 	.byte	0x04, 0x1c
        /*009a*/ 	.short	(.L_378 - .L_377)


	//   ....[0]....
.L_377:
        /*009c*/ 	.word	0x00001e40


	//----- nvinfo : EIATTR_CRS_STACK_SIZE
	.align		4
.L_378:
        /*00a0*/ 	.byte	0x04, 0x1e
        /*00a2*/ 	.short	(.L_380 - .L_379)
.L_379:
        /*00a4*/ 	.word	0x00000000


	//----- nvinfo : EIATTR_CBANK_PARAM_SIZE
	.align		4
.L_380:
        /*00a8*/ 	.byte	0x03, 0x19
        /*00aa*/ 	.short	0x0038


	//----- nvinfo : EIATTR_PARAM_CBANK
	.align		4
        /*00ac*/ 	.byte	0x04, 0x0a
        /*00ae*/ 	.short	(.L_382 - .L_381)
	.align		4
.L_381:
        /*00b0*/ 	.word	index@(.nv.constant0._Z20vectorLabelDistance1PKdPdS1_iiiPiS2_)
        /*00b4*/ 	.short	0x0380
        /*00b6*/ 	.short	0x0038


	//----- nvinfo : EIATTR_SW_WAR
	.align		4
.L_382:
        /*00b8*/ 	.byte	0x04, 0x36
        /*00ba*/ 	.short	(.L_384 - .L_383)
.L_383:
        /*00bc*/ 	.word	0x00000008
.L_384:


//--------------------- .nv.info._Z23vectorLabelDistance1UR8PKdPdS1_iiiPi --------------------------
	.section	.nv.info._Z23vectorLabelDistance1UR8PKdPdS1_iiiPi,"",@"SHT_CUDA_INFO"
	.sectionflags	@""
	.align	4


	//----- nvinfo : EIATTR_CUDA_API_VERSION
	.align		4
        /*0000*/ 	.byte	0x04, 0x37
        /*0002*/ 	.short	(.L_386 - .L_385)
.L_385:
        /*0004*/ 	.word	0x00000082


	//----- nvinfo : EIATTR_KPARAM_INFO
	.align		4
.L_386:
        /*0008*/ 	.byte	0x04, 0x17
        /*000a*/ 	.short	(.L_388 - .L_387)
.L_387:
        /*000c*/ 	.word	0x00000000
        /*0010*/ 	.short	0x0006
        /*0012*/ 	.short	0x0028
        /*0014*/ 	.byte	0x00, 0xf5, 0x21, 0x00


	//----- nvinfo : EIATTR_KPARAM_INFO
	.align		4
.L_388:
        /*0018*/ 	.byte	0x04, 0x17
        /*001a*/ 	.short	(.L_390 - .L_389)
.L_389:
        /*001c*/ 	.word	0x00000000
        /*0020*/ 	.short	0x0005
        /*0022*/ 	.short	0x0020
        /*0024*/ 	.byte	0x00, 0xf0, 0x11, 0x00


	//----- nvinfo : EIATTR_KPARAM_INFO
	.align		4
.L_390:
        /*0028*/ 	.byte	0x04, 0x17
        /*002a*/ 	.short	(.L_392 - .L_391)
.L_391:
        /*002c*/ 	.word	0x00000000
        /*0030*/ 	.short	0x0004
        /*0032*/ 	.short	0x001c
        /*0034*/ 	.byte	0x00, 0xf0, 0x11, 0x00


	//----- nvinfo : EIATTR_KPARAM_INFO
	.align		4
.L_392:
        /*0038*/ 	.byte	0x04, 0x17
        /*003a*/ 	.short	(.L_394 - .L_393)
.L_393:
        /*003c*/ 	.word	0x00000000
        /*0040*/ 	.short	0x0003
        /*0042*/ 	.short	0x0018
        /*0044*/ 	.byte	0x00, 0xf0, 0x11, 0x00


	//----- nvinfo : EIATTR_KPARAM_INFO
	.align		4
.L_394:
        /*0048*/ 	.byte	0x04, 0x17
        /*004a*/ 	.short	(.L_396 - .L_395)
.L_395:
        /*004c*/ 	.word	0x00000000
        /*0050*/ 	.short	0x0002
        /*0052*/ 	.short	0x0010
        /*0054*/ 	.byte	0x00, 0xf5, 0x21, 0x00


	//----- nvinfo : EIATTR_KPARAM_INFO
	.align		4
.L_396:
        /*0058*/ 	.byte	0x04, 0x17
        /*005a*/ 	.short	(.L_398 - .L_397)
.L_397:
        /*005c*/ 	.word	0x00000000
        /*0060*/ 	.short	0x0001
        /*0062*/ 	.short	0x0008
        /*0064*/ 	.byte	0x00, 0xf5, 0x21, 0x00


	//----- nvinfo : EIATTR_KPARAM_INFO
	.align		4
.L_398:
        /*0068*/ 	.byte	0x04, 0x17
        /*006a*/ 	.short	(.L_400 - .L_399)
.L_399:
        /*006c*/ 	.word	0x00000000
        /*0070*/ 	.short	0x0000
        /*0072*/ 	.short	0x0000
        /*0074*/ 	.byte	0x00, 0xf5, 0x21, 0x00


	//----- nvinfo : EIATTR_SPARSE_MMA_MASK
	.align		4
.L_400:
        /*0078*/ 	.byte	0x03, 0x50
        /*007a*/ 	.short	0x0000


	//----- nvinfo : EIATTR_MAXREG_COUNT
	.align		4
        /*007c*/ 	.byte	0x03, 0x1b
        /*007e*/ 	.short	0x00ff


	//----- nvinfo : EIATTR_MERCURY_ISA_VERSION
	.align		4
        /*0080*/ 	.byte	0x03, 0x5f
        /*0082*/ 	.short	0x0101


	//----- nvinfo : EIATTR_VRC_CTA_INIT_COUNT
	.align		4
        /*0084*/ 	.byte	0x02, 0x4a
	.zero		1
	.zero		1


	//----- nvinfo : EIATTR_EXIT_INSTR_OFFSETS
	.align		4
        /*0088*/ 	.byte	0x04, 0x1c
        /*008a*/ 	.short	(.L_402 - .L_401)


	//   ....[0]....
.L_401:
        /*008c*/ 	.word	0x00001e30


	//----- nvinfo : EIATTR_CRS_STACK_SIZE
	.align		4
.L_402:
        /*0090*/ 	.byte	0x04, 0x1e
        /*0092*/ 	.short	(.L_404 - .L_403)
.L_403:
        /*0094*/ 	.word	0x00000000


	//----- nvinfo : EIATTR_CBANK_PARAM_SIZE
	.align		4
.L_404:
        /*0098*/ 	.byte	0x03, 0x19
        /*009a*/ 	.short	0x0030


	//----- nvinfo : EIATTR_PARAM_CBANK
	.align		4
        /*009c*/ 	.byte	0x04, 0x0a
        /*009e*/ 	.short	(.L_406 - .L_405)
	.align		4
.L_405:
        /*00a0*/ 	.word	index@(.nv.constant0._Z23vectorLabelDistance1UR8PKdPdS1_iiiPi)
        /*00a4*/ 	.short	0x0380
        /*00a6*/ 	.short	0x0030


	//----- nvinfo : EIATTR_SW_WAR
	.align		4
.L_406:
        /*00a8*/ 	.byte	0x04, 0x36
        /*00aa*/ 	.short	(.L_408 - .L_407)
.L_407:
        /*00ac*/ 	.word	0x00000008
.L_408:


//--------------------- .nv.info._Z23vectorLabelDistance1UR4PKdPdS1_iiiPi --------------------------
	.section	.nv.info._Z23vectorLabelDistance1UR4PKdPdS1_iiiPi,"",@"SHT_CUDA_INFO"
	.sectionflags	@""
	.align	4


	//----- nvinfo : EIATTR_CUDA_API_VERSION
	.align		4
        /*0000*/ 	.byte	0x04, 0x37
        /*0002*/ 	.short	(.L_410 - .L_409)
.L_409:
        /*0004*/ 	.word	0x00000082


	//----- nvinfo : EIATTR_KPARAM_INFO
	.align		4
.L_410:
        /*0008*/ 	.byte	0x04, 0x17
        /*000a*/ 	.short	(.L_412 - .L_411)
.L_411:
        /*000c*/ 	.word	0x00000000
        /*0010*/ 	.short	0x0006
        /*0012*/ 	.short	0x0028
        /*0014*/ 	.byte	0x00, 0xf5, 0x21, 0x00


	//----- nvinfo : EIATTR_KPARAM_INFO
	.align		4
.L_412:
        /*0018*/ 	.byte	0x04, 0x17
        /*001a*/ 	.short	(.L_414 - .L_413)
.L_413:
        /*001c*/ 	.word	0x00000000
        /*0020*/ 	.short	0x0005
        /*0022*/ 	.short	0x0020
        /*0024*/ 	.byte	0x00, 0xf0, 0x11, 0x00


	//----- nvinfo : EIATTR_KPARAM_INFO
	.align		4
.L_414:
        /*0028*/ 	.byte	0x04, 0x17
        /*002a*/ 	.short	(.L_416 - .L_415)
.L_415:
        /*002c*/ 	.word	0x00000000
        /*0030*/ 	.short	0x0004
        /*0032*/ 	.short	0x001c
        /*0034*/ 	.byte	0x00, 0xf0, 0x11, 0x00


	//----- nvinfo : EIATTR_KPARAM_INFO
	.align		4
.L_416:
        /*0038*/ 	.byte	0x04, 0x17
        /*003a*/ 	.short	(.L_418 - .L_417)
.L_417:
        /*003c*/ 	.word	0x00000000
        /*0040*/ 	.short	0x0003
        /*0042*/ 	.short	0x0018
        /*0044*/ 	.byte	0x00, 0xf0, 0x11, 0x00


	//----- nvinfo : EIATTR_KPARAM_INFO
	.align		4
.L_418:
        /*0048*/ 	.byte	0x04, 0x17
        /*004a*/ 	.short	(.L_420 - .L_419)
.L_419:
        /*004c*/ 	.word	0x00000000
        /*0050*/ 	.short	0x0002
        /*0052*/ 	.short	0x0010
        /*0054*/ 	.byte	0x00, 0xf5, 0x21, 0x00


	//----- nvinfo : EIATTR_KPARAM_INFO
	.align		4
.L_420:
        /*0058*/ 	.byte	0x04, 0x17
        /*005a*/ 	.short	(.L_422 - .L_421)
.L_421:
        /*005c*/ 	.word	0x00000000
        /*0060*/ 	.short	0x0001
        /*0062*/ 	.short	0x0008
        /*0064*/ 	.byte	0x00, 0xf5, 0x21, 0x00


	//----- nvinfo : EIATTR_KPARAM_INFO
	.align		4
.L_422:
        /*0068*/ 	.byte	0x04, 0x17
        /*006a*/ 	.short	(.L_424 - .L_423)
.L_423:
        /*006c*/ 	.word	0x00000000
        /*0070*/ 	.short	0x0000
        /*0072*/ 	.short	0x0000
        /*0074*/ 	.byte	0x00, 0xf5, 0x21, 0x00


	//----- nvinfo : EIATTR_SPARSE_MMA_MASK
	.align		4
.L_424:
        /*0078*/ 	.byte	0x03, 0x50
        /*007a*/ 	.short	0x0000


	//----- nvinfo : EIATTR_MAXREG_COUNT
	.align		4
        /*007c*/ 	.byte	0x03, 0x1b
        /*007e*/ 	.short	0x00ff


	//----- nvinfo : EIATTR_MERCURY_ISA_VERSION
	.align		4
        /*0080*/ 	.byte	0x03, 0x5f
        /*0082*/ 	.short	0x0101


	//----- nvinfo : EIATTR_VRC_CTA_INIT_COUNT
	.align		4
        /*0084*/ 	.byte	0x02, 0x4a
	.zero		1
	.zero		1


	//----- nvinfo : EIATTR_EXIT_INSTR_OFFSETS
	.align		4
        /*0088*/ 	.byte	0x04, 0x1c
        /*008a*/ 	.short	(.L_426 - .L_425)


	//   ....[0]....
.L_425:
        /*008c*/ 	.word	0x00002030


	//----- nvinfo : EIATTR_CRS_STACK_SIZE
	.align		4
.L_426:
        /*0090*/ 	.byte	0x04, 0x1e
        /*0092*/ 	.short	(.L_428 - .L_427)
.L_427:
        /*0094*/ 	.word	0x00000000


	//----- nvinfo : EIATTR_CBANK_PARAM_SIZE
	.align		4
.L_428:
        /*0098*/ 	.byte	0x03, 0x19
        /*009a*/ 	.short	0x0030


	//----- nvinfo : EIATTR_PARAM_CBANK
	.align		4
        /*009c*/ 	.byte	0x04, 0x0a
        /*009e*/ 	.short	(.L_430 - .L_429)
	.align		4
.L_429:
        /*00a0*/ 	.word	index@(.nv.constant0._Z23vectorLabelDistance1UR4PKdPdS1_iiiPi)
        /*00a4*/ 	.short	0x0380
        /*00a6*/ 	.short	0x0030


	//----- nvinfo : EIATTR_SW_WAR
	.align		4
.L_430:
        /*00a8*/ 	.byte	0x04, 0x36
        /*00aa*/ 	.short	(.L_432 - .L_431)
.L_431:
        /*00ac*/ 	.word	0x00000008
.L_432:


//--------------------- .nv.info._Z23vectorLabelDistance1UR2PKdPdS1_iiiPi --------------------------
	.section	.nv.info._Z23vectorLabelDistance1UR2PKdPdS1_iiiPi,"",@"SHT_CUDA_INFO"
	.sectionflags	@""
	.align	4


	//----- nvinfo : EIATTR_CUDA_API_VERSION
	.align		4
        /*0000*/ 	.byte	0x04, 0x37
        /*0002*/ 	.short	(.L_434 - .L_433)
.L_433:
        /*0004*/ 	.word	0x00000082


	//----- nvinfo : EIATTR_KPARAM_INFO
	.align		4
.L_434:
        /*0008*/ 	.byte	0x04, 0x17
        /*000a*/ 	.short	(.L_436 - .L_435)
.L_435:
        /*000c*/ 	.word	0x00000000
        /*0010*/ 	.short	0x0006
        /*0012*/ 	.short	0x0028
        /*0014*/ 	.byte	0x00, 0xf5, 0x21, 0x00


	//----- nvinfo : EIATTR_KPARAM_INFO
	.align		4
.L_436:
        /*0018*/ 	.byte	0x04, 0x17
        /*001a*/ 	.short	(.L_438 - .L_437)
.L_437:
        /*001c*/ 	.word	0x00000000
        /*0020*/ 	.short	0x0005
        /*0022*/ 	.short	0x0020
        /*0024*/ 	.byte	0x00, 0xf0, 0x11, 0x00


	//----- nvinfo : EIATTR_KPARAM_INFO
	.align		4
.L_438:
        /*0028*/ 	.byte	0x04, 0x17
        /*002a*/ 	.short	(.L_440 - .L_439)
.L_439:
        /*002c*/ 	.word	0x00000000
        /*0030*/ 	.short	0x0004
        /*0032*/ 	.short	0x001c
        /*0034*/ 	.byte	0x00, 0xf0, 0x11, 0x00


	//----- nvinfo : EIATTR_KPARAM_INFO
	.align		4
.L_440:
        /*0038*/ 	.byte	0x04, 0x17
        /*003a*/ 	.short	(.L_442 - .L_441)
.L_441:
        /*003c*/ 	.word	0x00000000
        /*0040*/ 	.short	0x0003
        /*0042*/ 	.short	0x0018
        /*0044*/ 	.byte	0x00, 0xf0, 0x11, 0x00


	//----- nvinfo : EIATTR_KPARAM_INFO
	.align		4
.L_442:
        /*0048*/ 	.byte	0x04, 0x17
        /*004a*/ 	.short	(.L_444 - .L_443)
.L_443:
        /*004c*/ 	.word	0x00000000
        /*0050*/ 	.short	0x0002
        /*0052*/ 	.short	0x0010
        /*0054*/ 	.byte	0x00, 0xf5, 0x21, 0x00


	//----- nvinfo : EIATTR_KPARAM_INFO
	.align		4
.L_444:
        /*0058*/ 	.byte	0x04, 0x17
        /*005a*/ 	.short	(.L_446 - .L_445)
.L_445:
        /*005c*/ 	.word	0x00000000
        /*0060*/ 	.short	0x0001
        /*0062*/ 	.short	0x0008
        /*0064*/ 	.byte	0x00, 0xf5, 0x21, 0x00


	//----- nvinfo : EIATTR_KPARAM_INFO
	.align		4
.L_446:
        /*0068*/ 	.byte	0x04, 0x17
        /*006a*/ 	.short	(.L_448 - .L_447)
.L_447:
        /*006c*/ 	.word	0x00000000
        /*0070*/ 	.short	0x0000
        /*0072*/ 	.short	0x0000
        /*0074*/ 	.byte	0x00, 0xf5, 0x21, 0x00


	//----- nvinfo : EIATTR_SPARSE_MMA_MASK
	.align		4
.L_448:
        /*0078*/ 	.byte	0x03, 0x50
        /*007a*/ 	.short	0x0000


	//----- nvinfo : EIATTR_MAXREG_COUNT
	.align		4
        /*007c*/ 	.byte	0x03, 0x1b
        /*007e*/ 	.short	0x00ff


	//----- nvinfo : EIATTR_MERCURY_ISA_VERSION
	.align		4
        /*0080*/ 	.byte	0x03, 0x5f
        /*0082*/ 	.short	0x0101


	//----- nvinfo : EIATTR_VRC_CTA_INIT_COUNT
	.align		4
        /*0084*/ 	.byte	0x02, 0x4a
	.zero		1
	.zero		1


	//----- nvinfo : EIATTR_EXIT_INSTR_OFFSETS
	.align		4
        /*0088*/ 	.byte	0x04, 0x1c
        /*008a*/ 	.short	(.L_450 - .L_449)


	//   ....[0]....
.L_449:
        /*008c*/ 	.word	0x000021d0


	//----- nvinfo : EIATTR_CRS_STACK_SIZE
	.align		4
.L_450:
        /*0090*/ 	.byte	0x04, 0x1e
        /*0092*/ 	.short	(.L_452 - .L_451)
.L_451:
        /*0094*/ 	.word	0x00000000


	//----- nvinfo : EIATTR_CBANK_PARAM_SIZE
	.align		4
.L_452:
        /*0098*/ 	.byte	0x03, 0x19
        /*009a*/ 	.short	0x0030


	//----- nvinfo : EIATTR_PARAM_CBANK
	.align		4
        /*009c*/ 	.byte	0x04, 0x0a
        /*009e*/ 	.short	(.L_454 - .L_453)
	.align		4
.L_453:
        /*00a0*/ 	.word	index@(.nv.constant0._Z23vectorLabelDistance1UR2PKdPdS1_iiiPi)
        /*00a4*/ 	.short	0x0380
        /*00a6*/ 	.short	0x0030


	//----- nvinfo : EIATTR_SW_WAR
	.align		4
.L_454:
        /*00a8*/ 	.byte	0x04, 0x36
        /*00aa*/ 	.short	(.L_456 - .L_455)
.L_455:
        /*00ac*/ 	.word	0x00000008
.L_456:


//--------------------- .nv.info._Z20vectorLabelDistance1PKdPdS1_iiiPi --------------------------
	.section	.nv.info._Z20vectorLabelDistance1PKdPdS1_iiiPi,"",@"SHT_CUDA_INFO"
	.sectionflags	@""
	.align	4


	//----- nvinfo : EIATTR_CUDA_API_VERSION
	.align		4
        /*0000*/ 	.byte	0x04, 0x37
        /*0002*/ 	.short	(.L_458 - .L_457)
.L_457:
        /*0004*/ 	.word	0x00000082


	//----- nvinfo : EIATTR_KPARAM_INFO
	.align		4
.L_458:
        /*0008*/ 	.byte	0x04, 0x17
        /*000a*/ 	.short	(.L_460 - .L_459)
.L_459:
        /*000c*/ 	.word	0x00000000
        /*0010*/ 	.short	0x0006
        /*0012*/ 	.short	0x0028
        /*0014*/ 	.byte	0x00, 0xf5, 0x21, 0x00


	//----- nvinfo : EIATTR_KPARAM_INFO
	.align		4
.L_460:
        /*0018*/ 	.byte	0x04, 0x17
        /*001a*/ 	.short	(.L_462 - .L_461)
.L_461:
        /*001c*/ 	.word	0x00000000
        /*0020*/ 	.short	0x0005
        /*0022*/ 	.short	0x0020
        /*0024*/ 	.byte	0x00, 0xf0, 0x11, 0x00


	//----- nvinfo : EIATTR_KPARAM_INFO
	.align		4
.L_462:
        /*0028*/ 	.byte	0x04, 0x17
        /*002a*/ 	.short	(.L_464 - .L_463)
.L_463:
        /*002c*/ 	.word	0x00000000
        /*0030*/ 	.short	0x0004
        /*0032*/ 	.short	0x001c
        /*0034*/ 	.byte	0x00, 0xf0, 0x11, 0x00


	//----- nvinfo : EIATTR_KPARAM_INFO
	.align		4
.L_464:
        /*0038*/ 	.byte	0x04, 0x17
        /*003a*/ 	.short	(.L_466 - .L_465)
.L_465:
        /*003c*/ 	.word	0x00000000
        /*0040*/ 	.short	0x0003
        /*0042*/ 	.short	0x0018
        /*0044*/ 	.byte	0x00, 0xf0, 0x11, 0x00


	//----- nvinfo : EIATTR_KPARAM_INFO
	.align		4
.L_466:
        /*0048*/ 	.byte	0x04, 0x17
        /*004a*/ 	.short	(.L_468 - .L_467)
.L_467:
        /*004c*/ 	.word	0x00000000
        /*0050*/ 	.short	0x0002
        /*0052*/ 	.short	0x0010
        /*0054*/ 	.byte	0x00, 0xf5, 0x21, 0x00


	//----- nvinfo : EIATTR_KPARAM_INFO
	.align		4
.L_468:
        /*0058*/ 	.byte	0x04, 0x17
        /*005a*/ 	.short	(.L_470 - .L_469)
.L_469:
        /*005c*/ 	.word	0x00000000
        /*0060*/ 	.short	0x0001
        /*0062*/ 	.short	0x0008
        /*0064*/ 	.byte	0x00, 0xf5, 0x21, 0x00


	//----- nvinfo : EIATTR_KPARAM_INFO
	.align		4
.L_470:
        /*0068*/ 	.byte	0x04, 0x17
        /*006a*/ 	.short	(.L_472 - .L_471)
.L_471:
        /*006c*/ 	.word	0x00000000
        /*0070*/ 	.short	0x0000
        /*0072*/ 	.short	0x0000
        /*0074*/ 	.byte	0x00, 0xf5, 0x21, 0x00


	//----- nvinfo : EIATTR_SPARSE_MMA_MASK
	.align		4
.L_472:
        /*0078*/ 	.byte	0x03, 0x50
        /*007a*/ 	.short	0x0000


	//----- nvinfo : EIATTR_MAXREG_COUNT
	.align		4
        /*007c*/ 	.byte	0x03, 0x1b
        /*007e*/ 	.short	0x00ff


	//----- nvinfo : EIATTR_MERCURY_ISA_VERSION
	.align		4
        /*0080*/ 	.byte	0x03, 0x5f
        /*0082*/ 	.short	0x0101


	//----- nvinfo : EIATTR_VRC_CTA_INIT_COUNT
	.align		4
        /*0084*/ 	.byte	0x02, 0x4a
	.zero		1
	.zero		1


	//----- nvinfo : EIATTR_EXIT_INSTR_OFFSETS
	.align		4
        /*0088*/ 	.byte	0x04, 0x1c
        /*008a*/ 	.short	(.L_474 - .L_473)


	//   ....[0]....
.L_473:
        /*008c*/ 	.word	0x00001df0


	//----- nvinfo : EIATTR_CRS_STACK_SIZE
	.align		4
.L_474:
        /*0090*/ 	.byte	0x04, 0x1e
        /*0092*/ 	.short	(.L_476 - .L_475)
.L_475:
        /*0094*/ 	.word	0x00000000


	//----- nvinfo : EIATTR_CBANK_PARAM_SIZE
	.align		4
.L_476:
        /*0098*/ 	.byte	0x03, 0x19
        /*009a*/ 	.short	0x0030


	//----- nvinfo : EIATTR_PARAM_CBANK
	.align		4
        /*009c*/ 	.byte	0x04, 0x0a
        /*009e*/ 	.short	(.L_478 - .L_477)
	.align		4
.L_477:
        /*00a0*/ 	.word	index@(.nv.constant0._Z20vectorLabelDistance1PKdPdS1_iiiPi)
        /*00a4*/ 	.short	0x0380
        /*00a6*/ 	.short	0x0030


	//----- nvinfo : EIATTR_SW_WAR
	.align		4
.L_478:
        /*00a8*/ 	.byte	0x04, 0x36
        /*00aa*/ 	.short	(.L_480 - .L_479)
.L_479:
        /*00ac*/ 	.word	0x00000008
.L_480:


//--------------------- .nv.info._Z19vectorLabelDistancePdS_S_iiiPi --------------------------
	.section	.nv.info._Z19vectorLabelDistancePdS_S_iiiPi,"",@"SHT_CUDA_INFO"
	.sectionflags	@""
	.align	4


	//----- nvinfo : EIATTR_CUDA_API_VERSION
	.align		4
        /*0000*/ 	.byte	0x04, 0x37
        /*0002*/ 	.short	(.L_482 - .L_481)
.L_481:
        /*0004*/ 	.word	0x00000082


	//----- nvinfo : EIATTR_KPARAM_INFO
	.align		4
.L_482:
        /*0008*/ 	.byte	0x04, 0x17
        /*000a*/ 	.short	(.L_484 - .L_483)
.L_483:
        /*000c*/ 	.word	0x00000000
        /*0010*/ 	.short	0x0006
        /*0012*/ 	.short	0x0028
        /*0014*/ 	.byte	0x00, 0xf5, 0x21, 0x00


	//----- nvinfo : EIATTR_KPARAM_INFO
	.align		4
.L_484:
        /*0018*/ 	.byte	0x04, 0x17
        /*001a*/ 	.short	(.L_486 - .L_485)
.L_485:
        /*001c*/ 	.word	0x00000000
        /*0020*/ 	.short	0x0005
        /*0022*/ 	.short	0x0020
        /*0024*/ 	.byte	0x00, 0xf0, 0x11, 0x00


	//----- nvinfo : EIATTR_KPARAM_INFO
	.align		4
.L_486:
        /*0028*/ 	.byte	0x04, 0x17
        /*002a*/ 	.short	(.L_488 - .L_487)
.L_487:
        /*002c*/ 	.word	0x00000000
        /*0030*/ 	.short	0x0004
        /*0032*/ 	.short	0x001c
        /*0034*/ 	.byte	0x00, 0xf0, 0x11, 0x00


	//----- nvinfo : EIATTR_KPARAM_INFO
	.align		4
.L_488:
        /*0038*/ 	.byte	0x04, 0x17
        /*003a*/ 	.short	(.L_490 - .L_489)
.L_489:
        /*003c*/ 	.word	0x00000000
        /*0040*/ 	.short	0x0003
        /*0042*/ 	.short	0x0018
        /*0044*/ 	.byte	0x00, 0xf0, 0x11, 0x00


	//----- nvinfo : EIATTR_KPARAM_INFO
	.align		4
.L_490:
        /*0048*/ 	.byte	0x04, 0x17
        /*004a*/ 	.short	(.L_492 - .L_491)
.L_491:
        /*004c*/ 	.word	0x00000000
        /*0050*/ 	.short	0x0002
        /*0052*/ 	.short	0x0010
        /*0054*/ 	.byte	0x00, 0xf5, 0x21, 0x00


	//----- nvinfo : EIATTR_KPARAM_INFO
	.align		4
.L_492:
        /*0058*/ 	.byte	0x04, 0x17
        /*005a*/ 	.short	(.L_494 - .L_493)
.L_493:
        /*005c*/ 	.word	0x00000000
        /*0060*/ 	.short	0x0001
        /*0062*/ 	.short	0x0008
        /*0064*/ 	.byte	0x00, 0xf5, 0x21, 0x00


	//----- nvinfo : EIATTR_KPARAM_INFO
	.align		4
.L_494:
        /*0068*/ 	.byte	0x04, 0x17
        /*006a*/ 	.short	(.L_496 - .L_495)
.L_495:
        /*006c*/ 	.word	0x00000000
        /*0070*/ 	.short	0x0000
        /*0072*/ 	.short	0x0000
        /*0074*/ 	.byte	0x00, 0xf5, 0x21, 0x00


	//----- nvinfo : EIATTR_SPARSE_MMA_MASK
	.align		4
.L_496:
        /*0078*/ 	.byte	0x03, 0x50
        /*007a*/ 	.short	0x0000


	//----- nvinfo : EIATTR_MAXREG_COUNT
	.align		4
        /*007c*/ 	.byte	0x03, 0x1b
        /*007e*/ 	.short	0x00ff


	//----- nvinfo : EIATTR_MERCURY_ISA_VERSION
	.align		4
        /*0080*/ 	.byte	0x03, 0x5f
        /*0082*/ 	.short	0x0101


	//----- nvinfo : EIATTR_VRC_CTA_INIT_COUNT
	.align		4
        /*0084*/ 	.byte	0x02, 0x4a
	.zero		1
	.zero		1


	//----- nvinfo : EIATTR_EXIT_INSTR_OFFSETS
	.align		4
        /*0088*/ 	.byte	0x04, 0x1c
        /*008a*/ 	.short	(.L_498 - .L_497)


	//   ....[0]....
.L_497:
        /*008c*/ 	.word	0x00001df0


	//----- nvinfo : EIATTR_CRS_STACK_SIZE
	.align		4
.L_498:
        /*0090*/ 	.byte	0x04, 0x1e
        /*0092*/ 	.short	(.L_500 - .L_499)
.L_499:
        /*0094*/ 	.word	0x00000000


	//----- nvinfo : EIATTR_CBANK_PARAM_SIZE
	.align		4
.L_500:
        /*0098*/ 	.byte	0x03, 0x19
        /*009a*/ 	.short	0x0030


	//----- nvinfo : EIATTR_PARAM_CBANK
	.align		4
        /*009c*/ 	.byte	0x04, 0x0a
        /*009e*/ 	.short	(.L_502 - .L_501)
	.align		4
.L_501:
        /*00a0*/ 	.word	index@(.nv.constant0._Z19vectorLabelDistancePdS_S_iiiPi)
        /*00a4*/ 	.short	0x0380
        /*00a6*/ 	.short	0x0030


	//----- nvinfo : EIATTR_SW_WAR
	.align		4
.L_502:
        /*00a8*/ 	.byte	0x04, 0x36
        /*00aa*/ 	.short	(.L_504 - .L_503)
.L_503:
        /*00ac*/ 	.word	0x00000008
.L_504:


//--------------------- .nv.info._Z10labelMins1PiPKdii --------------------------
	.section	.nv.info._Z10labelMins1PiPKdii,"",@"SHT_CUDA_INFO"
	.sectionflags	@""
	.align	4


	//----- nvinfo : EIATTR_CUDA_API_VERSION
	.align		4
        /*0000*/ 	.byte	0x04, 0x37
        /*0002*/ 	.short	(.L_506 - .L_505)
.L_505:
        /*0004*/ 	.word	0x00000082


	//----- nvinfo : EIATTR_KPARAM_INFO
	.align		4
.L_506:
        /*0008*/ 	.byte	0x04, 0x17
        /*000a*/ 	.short	(.L_508 - .L_507)
.L_507:
        /*000c*/ 	.word	0x00000000
        /*0010*/ 	.short	0x0003
        /*0012*/ 	.short	0x0014
        /*0014*/ 	.byte	0x00, 0xf0, 0x11, 0x00


	//----- nvinfo : EIATTR_KPARAM_INFO
	.align		4
.L_508:
        /*0018*/ 	.byte	0x04, 0x17
        /*001a*/ 	.short	(.L_510 - .L_509)
.L_509:
        /*001c*/ 	.word	0x00000000
        /*0020*/ 	.short	0x0002
        /*0022*/ 	.short	0x0010
        /*0024*/ 	.byte	0x00, 0xf0, 0x11, 0x00


	//----- nvinfo : EIATTR_KPARAM_INFO
	.align		4
.L_510:
        /*0028*/ 	.byte	0x04, 0x17
        /*002a*/ 	.short	(.L_512 - .L_511)
.L_511:
        /*002c*/ 	.word	0x00000000
        /*0030*/ 	.short	0x0001
        /*0032*/ 	.short	0x0008
        /*0034*/ 	.byte	0x00, 0xf5, 0x21, 0x00


	//----- nvinfo : EIATTR_KPARAM_INFO
	.align		4
.L_512:
        /*0038*/ 	.byte	0x04, 0x17
        /*003a*/ 	.short	(.L_514 - .L_513)
.L_513:
        /*003c*/ 	.word	0x00000000
        /*0040*/ 	.short	0x0000
        /*0042*/ 	.short	0x0000
        /*0044*/ 	.byte	0x00, 0xf5, 0x21, 0x00


	//----- nvinfo : EIATTR_SPARSE_MMA_MASK
	.align		4
.L_514:
        /*0048*/ 	.byte	0x03, 0x50
        /*004a*/ 	.short	0x0000


	//----- nvinfo : EIATTR_MAXREG_COUNT
	.align		4
        /*004c*/ 	.byte	0x03, 0x1b
        /*004e*/ 	.short	0x00ff


	//----- nvinfo : EIATTR_MERCURY_ISA_VERSION
	.align		4
        /*0050*/ 	.byte	0x03, 0x5f
        /*0052*/ 	.short	0x0101


	//----- nvinfo : EIATTR_VRC_CTA_INIT_COUNT
	.align		4
        /*0054*/ 	.byte	0x02, 0x4a
	.zero		1
	.zero		1


	//----- nvinfo : EIATTR_EXIT_INSTR_OFFSETS
	.align		4
        /*0058*/ 	.byte	0x04, 0x1c
        /*005a*/ 	.short	(.L_516 - .L_515)


	//   ....[0]....
.L_515:
        /*005c*/ 	.word	0x00000090


	//   ....[1]....
        /*0060*/ 	.word	0x00000e40


	//----- nvinfo : EIATTR_CBANK_PARAM_SIZE
	.align		4
.L_516:
        /*0064*/ 	.byte	0x03, 0x19
        /*0066*/ 	.short	0x0018


	//----- nvinfo : EIATTR_PARAM_CBANK
	.align		4
        /*0068*/ 	.byte	0x04, 0x0a
        /*006a*/ 	.short	(.L_518 - .L_517)
	.align		4
.L_517:
        /*006c*/ 	.word	index@(.nv.constant0._Z10labelMins1PiPKdii)
        /*0070*/ 	.short	0x0380
        /*0072*/ 	.short	0x0018


	//----- nvinfo : EIATTR_SW_WAR
	.align		4
.L_518:
        /*0074*/ 	.byte	0x04, 0x36
        /*0076*/ 	.short	(.L_520 - .L_519)
.L_519:
        /*0078*/ 	.word	0x00000008
.L_520:


//--------------------- .nv.info._Z9labelMinsPiPdii --------------------------
	.section	.nv.info._Z9labelMinsPiPdii,"",@"SHT_CUDA_INFO"
	.sectionflags	@""
	.align	4


	//----- nvinfo : EIATTR_CUDA_API_VERSION
	.align		4
        /*0000*/ 	.byte	0x04, 0x37
        /*0002*/ 	.short	(.L_522 - .L_521)
.L_521:
        /*0004*/ 	.word	0x00000082


	//----- nvinfo : EIATTR_KPARAM_INFO
	.align		4
.L_522:
        /*0008*/ 	.byte	0x04, 0x17
        /*000a*/ 	.short	(.L_524 - .L_523)
.L_523:
        /*000c*/ 	.word	0x00000000
        /*0010*/ 	.short	0x0003
        /*0012*/ 	.short	0x0014
        /*0014*/ 	.byte	0x00, 0xf0, 0x11, 0x00


	//----- nvinfo : EIATTR_KPARAM_INFO
	.align		4
.L_524:
        /*0018*/ 	.byte	0x04, 0x17
        /*001a*/ 	.short	(.L_526 - .L_525)
.L_525:
        /*001c*/ 	.word	0x00000000
        /*0020*/ 	.short	0x0002
        /*0022*/ 	.short	0x0010
        /*0024*/ 	.byte	0x00, 0xf0, 0x11, 0x00


	//----- nvinfo : EIATTR_KPARAM_INFO
	.align		4
.L_526:
        /*0028*/ 	.byte	0x04, 0x17
        /*002a*/ 	.short	(.L_528 - .L_527)
.L_527:
        /*002c*/ 	.word	0x00000000
        /*0030*/ 	.short	0x0001
        /*0032*/ 	.short	0x0008
        /*0034*/ 	.byte	0x00, 0xf5, 0x21, 0x00


	//----- nvinfo : EIATTR_KPARAM_INFO
	.align		4
.L_528:
        /*0038*/ 	.byte	0x04, 0x17
        /*003a*/ 	.short	(.L_530 - .L_529)
.L_529:
        /*003c*/ 	.word	0x00000000
        /*0040*/ 	.short	0x0000
        /*0042*/ 	.short	0x0000
        /*0044*/ 	.byte	0x00, 0xf5, 0x21, 0x00


	//----- nvinfo : EIATTR_SPARSE_MMA_MASK
	.align		4
.L_530:
        /*0048*/ 	.byte	0x03, 0x50
        /*004a*/ 	.short	0x0000


	//----- nvinfo : EIATTR_MAXREG_COUNT
	.align		4
        /*004c*/ 	.byte	0x03, 0x1b
        /*004e*/ 	.short	0x00ff


	//----- nvinfo : EIATTR_MERCURY_ISA_VERSION
	.align		4
        /*0050*/ 	.byte	0x03, 0x5f
        /*0052*/ 	.short	0x0101


	//----- nvinfo : EIATTR_VRC_CTA_INIT_COUNT
	.align		4
        /*0054*/ 	.byte	0x02, 0x4a
	.zero		1
	.zero		1


	//----- nvinfo : EIATTR_EXIT_INSTR_OFFSETS
	.align		4
        /*0058*/ 	.byte	0x04, 0x1c
        /*005a*/ 	.short	(.L_532 - .L_531)


	//   ....[0]....
.L_531:
        /*005c*/ 	.word	0x00000090


	//   ....[1]....
        /*0060*/ 	.word	0x00000e40


	//----- nvinfo : EIATTR_CBANK_PARAM_SIZE
	.align		4
.L_532:
        /*0064*/ 	.byte	0x03, 0x19
        /*0066*/ 	.short	0x0018


	//----- nvinfo : EIATTR_PARAM_CBANK
	.align		4
        /*0068*/ 	.byte	0x04, 0x0a
        /*006a*/ 	.short	(.L_534 - .L_533)
	.align		4
.L_533:
        /*006c*/ 	.word	index@(.nv.constant0._Z9labelMinsPiPdii)
        /*0070*/ 	.short	0x0380
        /*0072*/ 	.short	0x0018


	//----- nvinfo : EIATTR_SW_WAR
	.align		4
.L_534:
        /*0074*/ 	.byte	0x04, 0x36
        /*0076*/ 	.short	(.L_536 - .L_535)
.L_535:
        /*0078*/ 	.word	0x00000008
.L_536:


//--------------------- .nv.info._Z28centroidConstantDistance2UR8PKdPdiiii --------------------------
	.section	.nv.info._Z28centroidConstantDistance2UR8PKdPdiiii,"",@"SHT_CUDA_INFO"
	.sectionflags	@""
	.align	4


	//----- nvinfo : EIATTR_CUDA_API_VERSION
	.align		4
        /*0000*/ 	.byte	0x04, 0x37
        /*0002*/ 	.short	(.L_538 - .L_537)
.L_537:
        /*0004*/ 	.word	0x00000082


	//----- nvinfo : EIATTR_KPARAM_INFO
	.align		4
.L_538:
        /*0008*/ 	.byte	0x04, 0x17
        /*000a*/ 	.short	(.L_540 - .L_539)
.L_539:
        /*000c*/ 	.word	0x00000000
        /*0010*/ 	.short	0x0005
        /*0012*/ 	.short	0x001c
        /*0014*/ 	.byte	0x00, 0xf0, 0x11, 0x00


	//----- nvinfo : EIATTR_KPARAM_INFO
	.align		4
.L_540:
        /*0018*/ 	.byte	0x04, 0x17
        /*001a*/ 	.short	(.L_542 - .L_541)
.L_541:
        /*001c*/ 	.word	0x00000000
        /*0020*/ 	.short	0x0004
        /*0022*/ 	.short	0x0018
        /*0024*/ 	.byte	0x00, 0xf0, 0x11, 0x00


	//----- nvinfo : EIATTR_KPARAM_INFO
	.align		4
.L_542:
        /*0028*/ 	.byte	0x04, 0x17
        /*002a*/ 	.short	(.L_544 - .L_543)
.L_543:
        /*002c*/ 	.word	0x00000000
        /*0030*/ 	.short	0x0003
        /*0032*/ 	.short	0x0014
        /*0034*/ 	.byte	0x00, 0xf0, 0x11, 0x00


	//----- nvinfo : EIATTR_KPARAM_INFO
	.align		4
.L_544:
        /*0038*/ 	.byte	0x04, 0x17
        /*003a*/ 	.short	(.L_546 - .L_545)
.L_545:
        /*003c*/ 	.word	0x00000000
        /*0040*/ 	.short	0x0002
        /*0042*/ 	.short	0x0010
        /*0044*/ 	.byte	0x00, 0xf0, 0x11, 0x00


	//----- nvinfo : EIATTR_KPARAM_INFO
	.align		4
.L_546:
        /*0048*/ 	.byte	0x04, 0x17
        /*004a*/ 	.short	(.L_548 - .L_547)
.L_547:
        /*004c*/ 	.word	0x00000000
        /*0050*/ 	.short	0x0001
        /*0052*/ 	.short	0x0008
        /*0054*/ 	.byte	0x00, 0xf5, 0x21, 0x00


	//----- nvinfo : EIATTR_KPARAM_INFO
	.align		4
.L_548:
        /*0058*/ 	.byte	0x04, 0x17
        /*005a*/ 	.short	(.L_550 - .L_549)
.L_549:
        /*005c*/ 	.word	0x00000000
        /*0060*/ 	.short	0x0000
        /*0062*/ 	.short	0x0000
        /*0064*/ 	.byte	0x00, 0xf5, 0x21, 0x00


	//----- nvinfo : EIATTR_SPARSE_MMA_MASK
	.align		4
.L_550:
        /*0068*/ 	.byte	0x03, 0x50
        /*006a*/ 	.short	0x0000


	//----- nvinfo : EIATTR_MAXREG_COUNT
	.align		4
        /*006c*/ 	.byte	0x03, 0x1b
        /*006e*/ 	.short	0x00ff


	//----- nvinfo : EIATTR_MERCURY_ISA_VERSION
	.align		4
        /*0070*/ 	.byte	0x03, 0x5f
        /*0072*/ 	.short	0x0101


	//----- nvinfo : EIATTR_VRC_CTA_INIT_COUNT
	.align		4
        /*0074*/ 	.byte	0x02, 0x4a
	.zero		1
	.zero		1


	//----- nvinfo : EIATTR_EXIT_INSTR_OFFSETS
	.align		4
        /*0078*/ 	.byte	0x04, 0x1c
        /*007a*/ 	.short	(.L_552 - .L_551)


	//   ....[0]....
.L_551:
        /*007c*/ 	.word	0x00000090


	//   ....[1]....
        /*0080*/ 	.word	0x00000b40


	//----- nvinfo : EIATTR_CRS_STACK_SIZE
	.align		4
.L_552:
        /*0084*/ 	.byte	0x04, 0x1e
        /*0086*/ 	.short	(.L_554 - .L_553)
.L_553:
        /*0088*/ 	.word	0x00000000


	//----- nvinfo : EIATTR_CBANK_PARAM_SIZE
	.align		4
.L_554:
        /*008c*/ 	.byte	0x03, 0x19
        /*008e*/ 	.short	0x0020


	//----- nvinfo : EIATTR_PARAM_CBANK
	.align		4
        /*0090*/ 	.byte	0x04, 0x0a
        /*0092*/ 	.short	(.L_556 - .L_555)
	.align		4
.L_555:
        /*0094*/ 	.word	index@(.nv.constant0._Z28centroidConstantDistance2UR8PKdPdiiii)
        /*0098*/ 	.short	0x0380
        /*009a*/ 	.short	0x0020


	//----- nvinfo : EIATTR_SW_WAR
	.align		4
.L_556:
        /*009c*/ 	.byte	0x04, 0x36
        /*009e*/ 	.short	(.L_558 - .L_557)
.L_557:
        /*00a0*/ 	.word	0x00000008
.L_558:


//--------------------- .nv.info._Z28centroidConstantDistance2UR4PKdPdiiii --------------------------
	.section	.nv.info._Z28centroidConstantDistance2UR4PKdPdiiii,"",@"SHT_CUDA_INFO"
	.sectionflags	@""
	.align	4


	//----- nvinfo : EIATTR_CUDA_API_VERSION
	.align		4
        /*0000*/ 	.byte	0x04, 0x37
        /*0002*/ 	.short	(.L_560 - .L_559)
.L_559:
        /*0004*/ 	.word	0x00000082


	//----- nvinfo : EIATTR_KPARAM_INFO
	.align		4
.L_560:
        /*0008*/ 	.byte	0x04, 0x17
        /*000a*/ 	.short	(.L_562 - .L_561)
.L_561:
        /*000c*/ 	.word	0x00000000
        /*0010*/ 	.short	0x0005
        /*0012*/ 	.short	0x001c
        /*0014*/ 	.byte	0x00, 0xf0, 0x11, 0x00


	//----- nvinfo : EIATTR_KPARAM_INFO
	.align		4
.L_562:
        /*0018*/ 	.byte	0x04, 0x17
        /*001a*/ 	.short	(.L_564 - .L_563)
.L_563:
        /*001c*/ 	.word	0x00000000
        /*0020*/ 	.short	0x0004
        /*0022*/ 	.short	0x0018
        /*0024*/ 	.byte	0x00, 0xf0, 0x11, 0x00


	//----- nvinfo : EIATTR_KPARAM_INFO
	.align		4
.L_564:
        /*0028*/ 	.byte	0x04, 0x17
        /*002a*/ 	.short	(.L_566 - .L_565)
.L_565:
        /*002c*/ 	.word	0x00000000
        /*0030*/ 	.short	0x0003
        /*0032*/ 	.short	0x0014
        /*0034*/ 	.byte	0x00, 0xf0, 0x11, 0x00


	//----- nvinfo : EIATTR_KPARAM_INFO
	.align		4
.L_566:
        /*0038*/ 	.byte	0x04, 0x17
        /*003a*/ 	.short	(.L_568 - .L_567)
.L_567:
        /*003c*/ 	.word	0x00000000
        /*0040*/ 	.short	0x0002
        /*0042*/ 	.short	0x0010
        /*0044*/ 	.byte	0x00, 0xf0, 0x11, 0x00


	//----- nvinfo : EIATTR_KPARAM_INFO
	.align		4
.L_568:
        /*0048*/ 	.byte	0x04, 0x17
        /*004a*/ 	.short	(.L_570 - .L_569)
.L_569:
        /*004c*/ 	.word	0x00000000
        /*0050*/ 	.short	0x0001
        /*0052*/ 	.short	0x0008
        /*0054*/ 	.byte	0x00, 0xf5, 0x21, 0x00


	//----- nvinfo : EIATTR_KPARAM_INFO
	.align		4
.L_570:
        /*0058*/ 	.byte	0x04, 0x17
        /*005a*/ 	.short	(.L_572 - .L_571)
.L_571:
        /*005c*/ 	.word	0x00000000
        /*0060*/ 	.short	0x0000
        /*0062*/ 	.short	0x0000
        /*0064*/ 	.byte	0x00, 0xf5, 0x21, 0x00


	//----- nvinfo : EIATTR_SPARSE_MMA_MASK
	.align		4
.L_572:
        /*0068*/ 	.byte	0x03, 0x50
        /*006a*/ 	.short	0x0000


	//----- nvinfo : EIATTR_MAXREG_COUNT
	.align		4
        /*006c*/ 	.byte	0x03, 0x1b
        /*006e*/ 	.short	0x00ff


	//----- nvinfo : EIATTR_MERCURY_ISA_VERSION
	.align		4
        /*0070*/ 	.byte	0x03, 0x5f
        /*0072*/ 	.short	0x0101


	//----- nvinfo : EIATTR_VRC_CTA_INIT_COUNT
	.align		4
        /*0074*/ 	.byte	0x02, 0x4a
	.zero		1
	.zero		1


	//----- nvinfo : EIATTR_EXIT_INSTR_OFFSETS
	.align		4
        /*0078*/ 	.byte	0x04, 0x1c
        /*007a*/ 	.short	(.L_574 - .L_573)


	//   ....[0]....
.L_573:
        /*007c*/ 	.word	0x00000090


	//   ....[1]....
        /*0080*/ 	.word	0x00000cf0


	//----- nvinfo : EIATTR_CRS_STACK_SIZE
	.align		4
.L_574:
        /*0084*/ 	.byte	0x04, 0x1e
        /*0086*/ 	.short	(.L_576 - .L_575)
.L_575:
        /*0088*/ 	.word	0x00000000


	//----- nvinfo : EIATTR_CBANK_PARAM_SIZE
	.align		4
.L_576:
        /*008c*/ 	.byte	0x03, 0x19
        /*008e*/ 	.short	0x0020


	//----- nvinfo : EIATTR_PARAM_CBANK
	.align		4
        /*0090*/ 	.byte	0x04, 0x0a
        /*0092*/ 	.short	(.L_578 - .L_577)
	.align		4
.L_577:
        /*0094*/ 	.word	index@(.nv.constant0._Z28centroidConstantDistance2UR4PKdPdiiii)
        /*0098*/ 	.short	0x0380
        /*009a*/ 	.short	0x0020


	//----- nvinfo : EIATTR_SW_WAR
	.align		4
.L_578:
        /*009c*/ 	.byte	0x04, 0x36
        /*009e*/ 	.short	(.L_580 - .L_579)
.L_579:
        /*00a0*/ 	.word	0x00000008
.L_580:


//--------------------- .nv.info._Z28centroidConstantDistance2UR2PKdPdiiii --------------------------
	.section	.nv.info._Z28centroidConstantDistance2UR2PKdPdiiii,"",@"SHT_CUDA_INFO"
	.sectionflags	@""
	.align	4


	//----- nvinfo : EIATTR_CUDA_API_VERSION
	.align		4
        /*0000*/ 	.byte	0x04, 0x37
        /*0002*/ 	.short	(.L_582 - .L_581)
.L_581:
        /*0004*/ 	.word	0x00000082


	//----- nvinfo : EIATTR_KPARAM_INFO
	.align		4
.L_582:
        /*0008*/ 	.byte	0x04, 0x17
        /*000a*/ 	.short	(.L_584 - .L_583)
.L_583:
        /*000c*/ 	.word	0x00000000
        /*0010*/ 	.short	0x0005
        /*0012*/ 	.short	0x001c
        /*0014*/ 	.byte	0x00, 0xf0, 0x11, 0x00


	//----- nvinfo : EIATTR_KPARAM_INFO
	.align		4
.L_584:
        /*0018*/ 	.byte	0x04, 0x17
        /*001a*/ 	.short	(.L_586 - .L_585)
.L_585:
        /*001c*/ 	.word	0x00000000
        /*0020*/ 	.short	0x0004
        /*0022*/ 	.short	0x0018
        /*0024*/ 	.byte	0x00, 0xf0, 0x11, 0x00


	//----- nvinfo : EIATTR_KPARAM_INFO
	.align		4
.L_586:
        /*0028*/ 	.byte	0x04, 0x17
        /*002a*/ 	.short	(.L_588 - .L_587)
.L_587:
        /*002c*/ 	.word	0x00000000
        /*0030*/ 	.short	0x0003
        /*0032*/ 	.short	0x0014
        /*0034*/ 	.byte	0x00, 0xf0, 0x11, 0x00


	//----- nvinfo : EIATTR_KPARAM_INFO
	.align		4
.L_588:
        /*0038*/ 	.byte	0x04, 0x17
        /*003a*/ 	.short	(.L_590 - .L_589)
.L_589:
        /*003c*/ 	.word	0x00000000
        /*0040*/ 	.short	0x0002
        /*0042*/ 	.short	0x0010
        /*0044*/ 	.byte	0x00, 0xf0, 0x11, 0x00


	//----- nvinfo : EIATTR_KPARAM_INFO
	.align		4
.L_590:
        /*0048*/ 	.byte	0x04, 0x17
        /*004a*/ 	.short	(.L_592 - .L_591)
.L_591:
        /*004c*/ 	.word	0x00000000
        /*0050*/ 	.short	0x0001
        /*0052*/ 	.short	0x0008
        /*0054*/ 	.byte	0x00, 0xf5, 0x21, 0x00


	//----- nvinfo : EIATTR_KPARAM_INFO
	.align		4
.L_592:
        /*0058*/ 	.byte	0x04, 0x17
        /*005a*/ 	.short	(.L_594 - .L_593)
.L_593:
        /*005c*/ 	.word	0x00000000
        /*0060*/ 	.short	0x0000
        /*0062*/ 	.short	0x0000
        /*0064*/ 	.byte	0x00, 0xf5, 0x21, 0x00


	//----- nvinfo : EIATTR_SPARSE_MMA_MASK
	.align		4
.L_594:
        /*0068*/ 	.byte	0x03, 0x50
        /*006a*/ 	.short	0x0000


	//----- nvinfo : EIATTR_MAXREG_COUNT
	.align		4
        /*006c*/ 	.byte	0x03, 0x1b
        /*006e*/ 	.short	0x00ff


	//----- nvinfo : EIATTR_MERCURY_ISA_VERSION
	.align		4
        /*0070*/ 	.byte	0x03, 0x5f
        /*0072*/ 	.short	0x0101


	//----- nvinfo : EIATTR_VRC_CTA_INIT_COUNT
	.align		4
        /*0074*/ 	.byte	0x02, 0x4a
	.zero		1
	.zero		1


	//----- nvinfo : EIATTR_EXIT_INSTR_OFFSETS
	.align		4
        /*0078*/ 	.byte	0x04, 0x1c
        /*007a*/ 	.short	(.L_596 - .L_595)


	//   ....[0]....
.L_595:
        /*007c*/ 	.word	0x00000090


	//   ....[1]....
        /*0080*/ 	.word	0x00000e30


	//----- nvinfo : EIATTR_CRS_STACK_SIZE
	.align		4
.L_596:
        /*0084*/ 	.byte	0x04, 0x1e
        /*0086*/ 	.short	(.L_598 - .L_597)
.L_597:
        /*0088*/ 	.word	0x00000000


	//----- nvinfo : EIATTR_CBANK_PARAM_SIZE
	.align		4
.L_598:
        /*008c*/ 	.byte	0x03, 0x19
        /*008e*/ 	.short	0x0020


	//----- nvinfo : EIATTR_PARAM_CBANK
	.align		4
        /*0090*/ 	.byte	0x04, 0x0a
        /*0092*/ 	.short	(.L_600 - .L_599)
	.align		4
.L_599:
        /*0094*/ 	.word	index@(.nv.constant0._Z28centroidConstantDistance2UR2PKdPdiiii)
        /*0098*/ 	.short	0x0380
        /*009a*/ 	.short	0x0020


	//----- nvinfo : EIATTR_SW_WAR
	.align		4
.L_600:
        /*009c*/ 	.byte	0x04, 0x36
        /*009e*/ 	.short	(.L_602 - .L_601)
.L_601:
        /*00a0*/ 	.word	0x00000008
.L_602:


//--------------------- .nv.info._Z25centroidConstantDistance2PKdPdiiii --------------------------
	.section	.nv.info._Z25centroidConstantDistance2PKdPdiiii,"",@"SHT_CUDA_INFO"
	.sectionflags	@""
	.align	4


	//----- nvinfo : EIATTR_CUDA_API_VERSION
	.align		4
        /*0000*/ 	.byte	0x04, 0x37
        /*0002*/ 	.short	(.L_604 - .L_603)
.L_603:
        /*0004*/ 	.word	0x00000082


	//----- nvinfo : EIATTR_KPARAM_INFO
	.align		4
.L_604:
        /*0008*/ 	.byte	0x04, 0x17
        /*000a*/ 	.short	(.L_606 - .L_605)
.L_605:
        /*000c*/ 	.word	0x00000000
        /*0010*/ 	.short	0x0005
        /*0012*/ 	.short	0x001c
        /*0014*/ 	.byte	0x00, 0xf0, 0x11, 0x00


	//----- nvinfo : EIATTR_KPARAM_INFO
	.align		4
.L_606:
        /*0018*/ 	.byte	0x04, 0x17
        /*001a*/ 	.short	(.L_608 - .L_607)
.L_607:
        /*001c*/ 	.word	0x00000000
        /*0020*/ 	.short	0x0004
        /*0022*/ 	.short	0x0018
        /*0024*/ 	.byte	0x00, 0xf0, 0x11, 0x00


	//----- nvinfo : EIATTR_KPARAM_INFO
	.align		4
.L_608:
        /*0028*/ 	.byte	0x04, 0x17
        /*002a*/ 	.short	(.L_610 - .L_609)
.L_609:
        /*002c*/ 	.word	0x00000000
        /*0030*/ 	.short	0x0003
        /*0032*/ 	.short	0x0014
        /*0034*/ 	.byte	0x00, 0xf0, 0x11, 0x00


	//----- nvinfo : EIATTR_KPARAM_INFO
	.align		4
.L_610:
        /*0038*/ 	.byte	0x04, 0x17
        /*003a*/ 	.short	(.L_612 - .L_611)
.L_611:
        /*003c*/ 	.word	0x00000000
        /*0040*/ 	.short	0x0002
        /*0042*/ 	.short	0x0010
        /*0044*/ 	.byte	0x00, 0xf0, 0x11, 0x00


	//----- nvinfo : EIATTR_KPARAM_INFO
	.align		4
.L_612:
        /*0048*/ 	.byte	0x04, 0x17
        /*004a*/ 	.short	(.L_614 - .L_613)
.L_613:
        /*004c*/ 	.word	0x00000000
        /*0050*/ 	.short	0x0001
        /*0052*/ 	.short	0x0008
        /*0054*/ 	.byte	0x00, 0xf5, 0x21, 0x00


	//----- nvinfo : EIATTR_KPARAM_INFO
	.align		4
.L_614:
        /*0058*/ 	.byte	0x04, 0x17
        /*005a*/ 	.short	(.L_616 - .L_615)
.L_615:
        /*005c*/ 	.word	0x00000000
        /*0060*/ 	.short	0x0000
        /*0062*/ 	.short	0x0000
        /*0064*/ 	.byte	0x00, 0xf5, 0x21, 0x00


	//----- nvinfo : EIATTR_SPARSE_MMA_MASK
	.align		4
.L_616:
        /*0068*/ 	.byte	0x03, 0x50
        /*006a*/ 	.short	0x0000


	//----- nvinfo : EIATTR_MAXREG_COUNT
	.align		4
        /*006c*/ 	.byte	0x03, 0x1b
        /*006e*/ 	.short	0x00ff


	//----- nvinfo : EIATTR_MERCURY_ISA_VERSION
	.align		4
        /*0070*/ 	.byte	0x03, 0x5f
        /*0072*/ 	.short	0x0101


	//----- nvinfo : EIATTR_VRC_CTA_INIT_COUNT
	.align		4
        /*0074*/ 	.byte	0x02, 0x4a
	.zero		1
	.zero		1


	//----- nvinfo : EIATTR_EXIT_INSTR_OFFSETS
	.align		4
        /*0078*/ 	.byte	0x04, 0x1c
        /*007a*/ 	.short	(.L_618 - .L_617)


	//   ....[0]....
.L_617:
        /*007c*/ 	.word	0x00000090


	//   ....[1]....
        /*0080*/ 	.word	0x00000e40


	//----- nvinfo : EIATTR_CRS_STACK_SIZE
	.align		4
.L_618:
        /*0084*/ 	.byte	0x04, 0x1e
        /*0086*/ 	.short	(.L_620 - .L_619)
.L_619:
        /*0088*/ 	.word	0x00000000


	//----- nvinfo : EIATTR_CBANK_PARAM_SIZE
	.align		4
.L_620:
        /*008c*/ 	.byte	0x03, 0x19
        /*008e*/ 	.short	0x0020


	//----- nvinfo : EIATTR_PARAM_CBANK
	.align		4
        /*0090*/ 	.byte	0x04, 0x0a
        /*0092*/ 	.short	(.L_622 - .L_621)
	.align		4
.L_621:
        /*0094*/ 	.word	index@(.nv.constant0._Z25centroidConstantDistance2PKdPdiiii)
        /*0098*/ 	.short	0x0380
        /*009a*/ 	.short	0x0020


	//----- nvinfo : EIATTR_SW_WAR
	.align		4
.L_622:
        /*009c*/ 	.byte	0x04, 0x36
        /*009e*/ 	.short	(.L_624 - .L_623)
.L_623:
        /*00a0*/ 	.word	0x00000008
.L_624:


//--------------------- .nv.info._Z25centroidConstantDistance1PdS_iii --------------------------
	.section	.nv.info._Z25centroidConstantDistance1PdS_iii,"",@"SHT_CUDA_INFO"
	.sectionflags	@""
	.align	4


	//----- nvinfo : EIATTR_CUDA_API_VERSION
	.align		4
        /*0000*/ 	.byte	0x04, 0x37
        /*0002*/ 	.short	(.L_626 - .L_625)
.L_625:
        /*0004*/ 	.word	0x00000082


	//----- nvinfo : EIATTR_KPARAM_INFO
	.align		4
.L_626:
        /*0008*/ 	.byte	0x04, 0x17
        /*000a*/ 	.short	(.L_628 - .L_627)
.L_627:
        /*000c*/ 	.word	0x00000000
        /*0010*/ 	.short	0x0004
        /*0012*/ 	.short	0x0018
        /*0014*/ 	.byte	0x00, 0xf0, 0x11, 0x00


	//----- nvinfo : EIATTR_KPARAM_INFO
	.align		4
.L_628:
        /*0018*/ 	.byte	0x04, 0x17
        /*001a*/ 	.short	(.L_630 - .L_629)
.L_629:
        /*001c*/ 	.word	0x00000000
        /*0020*/ 	.short	0x0003
        /*0022*/ 	.short	0x0014
        /*0024*/ 	.byte	0x00, 0xf0, 0x11, 0x00


	//----- nvinfo : EIATTR_KPARAM_INFO
	.align		4
.L_630:
        /*0028*/ 	.byte	0x04, 0x17
        /*002a*/ 	.short	(.L_632 - .L_631)
.L_631:
        /*002c*/ 	.word	0x00000000
        /*0030*/ 	.short	0x0002
        /*0032*/ 	.short	0x0010
        /*0034*/ 	.byte	0x00, 0xf0, 0x11, 0x00


	//----- nvinfo : EIATTR_KPARAM_INFO
	.align		4
.L_632:
        /*0038*/ 	.byte	0x04, 0x17
        /*003a*/ 	.short	(.L_634 - .L_633)
.L_633:
        /*003c*/ 	.word	0x00000000
        /*0040*/ 	.short	0x0001
        /*0042*/ 	.short	0x0008
        /*0044*/ 	.byte	0x00, 0xf5, 0x21, 0x00


	//----- nvinfo : EIATTR_KPARAM_INFO
	.align		4
.L_634:
        /*0048*/ 	.byte	0x04, 0x17
        /*004a*/ 	.short	(.L_636 - .L_635)
.L_635:
        /*004c*/ 	.word	0x00000000
        /*0050*/ 	.short	0x0000
        /*0052*/ 	.short	0x0000
        /*0054*/ 	.byte	0x00, 0xf5, 0x21, 0x00


	//----- nvinfo : EIATTR_SPARSE_MMA_MASK
	.align		4
.L_636:
        /*0058*/ 	.byte	0x03, 0x50
        /*005a*/ 	.short	0x0000


	//----- nvinfo : EIATTR_MAXREG_COUNT
	.align		4
        /*005c*/ 	.byte	0x03, 0x1b
        /*005e*/ 	.short	0x00ff


	//----- nvinfo : EIATTR_MERCURY_ISA_VERSION
	.align		4
        /*0060*/ 	.byte	0x03, 0x5f
        /*0062*/ 	.short	0x0101


	//----- nvinfo : EIATTR_VRC_CTA_INIT_COUNT
	.align		4
        /*0064*/ 	.byte	0x02, 0x4a
	.zero		1
	.zero		1


	//----- nvinfo : EIATTR_EXIT_INSTR_OFFSETS
	.align		4
        /*0068*/ 	.byte	0x04, 0x1c
        /*006a*/ 	.short	(.L_638 - .L_637)


	//   ....[0]....
.L_637:
        /*006c*/ 	.word	0x00000df0


	//----- nvinfo : EIATTR_CRS_STACK_SIZE
	.align		4
.L_638:
        /*0070*/ 	.byte	0x04, 0x1e
        /*0072*/ 	.short	(.L_640 - .L_639)
.L_639:
        /*0074*/ 	.word	0x00000000


	//----- nvinfo : EIATTR_CBANK_PARAM_SIZE
	.align		4
.L_640:
        /*0078*/ 	.byte	0x03, 0x19
        /*007a*/ 	.short	0x001c


	//----- nvinfo : EIATTR_PARAM_CBANK
	.align		4
        /*007c*/ 	.byte	0x04, 0x0a
        /*007e*/ 	.short	(.L_642 - .L_641)
	.align		4
.L_641:
        /*0080*/ 	.word	index@(.nv.constant0._Z25centroidConstantDistance1PdS_iii)
        /*0084*/ 	.short	0x0380
        /*0086*/ 	.short	0x001c


	//----- nvinfo : EIATTR_SW_WAR
	.align		4
.L_642:
        /*0088*/ 	.byte	0x04, 0x36
        /*008a*/ 	.short	(.L_644 - .L_643)
.L_643:
        /*008c*/ 	.word	0x00000008
.L_644:


//--------------------- .nv.info._Z24centroidConstantDistancePdS_iiii --------------------------
	.section	.nv.info._Z24centroidConstantDistancePdS_iiii,"",@"SHT_CUDA_INFO"
	.sectionflags	@""
	.align	4


	//----- nvinfo : EIATTR_CUDA_API_VERSION
	.align		4
        /*0000*/ 	.byte	0x04, 0x37
        /*0002*/ 	.short	(.L_646 - .L_645)
.L_645:
        /*0004*/ 	.word	0x00000082


	//----- nvinfo : EIATTR_KPARAM_INFO
	.align		4
.L_646:
        /*0008*/ 	.byte	0x04, 0x17
        /*000a*/ 	.short	(.L_648 - .L_647)
.L_647:
        /*000c*/ 	.word	0x00000000
        /*0010*/ 	.short	0x0005
        /*0012*/ 	.short	0x001c
        /*0014*/ 	.byte	0x00, 0xf0, 0x11, 0x00


	//----- nvinfo : EIATTR_KPARAM_INFO
	.align		4
.L_648:
        /*0018*/ 	.byte	0x04, 0x17
        /*001a*/ 	.short	(.L_650 - .L_649)
.L_649:
        /*001c*/ 	.word	0x00000000
        /*0020*/ 	.short	0x0004
        /*0022*/ 	.short	0x0018
        /*0024*/ 	.byte	0x00, 0xf0, 0x11, 0x00


	//----- nvinfo : EIATTR_KPARAM_INFO
	.align		4
.L_650:
        /*0028*/ 	.byte	0x04, 0x17
        /*002a*/ 	.short	(.L_652 - .L_651)
.L_651:
        /*002c*/ 	.word	0x00000000
        /*0030*/ 	.short	0x0003
        /*0032*/ 	.short	0x0014
        /*0034*/ 	.byte	0x00, 0xf0, 0x11, 0x00


	//----- nvinfo : EIATTR_KPARAM_INFO
	.align		4
.L_652:
        /*0038*/ 	.byte	0x04, 0x17
        /*003a*/ 	.short	(.L_654 - .L_653)
.L_653:
        /*003c*/ 	.word	0x00000000
        /*0040*/ 	.short	0x0002
        /*0042*/ 	.short	0x0010
        /*0044*/ 	.byte	0x00, 0xf0, 0x11, 0x00


	//----- nvinfo : EIATTR_KPARAM_INFO
	.align		4
.L_654:
        /*0048*/ 	.byte	0x04, 0x17
        /*004a*/ 	.short	(.L_656 - .L_655)
.L_655:
        /*004c*/ 	.word	0x00000000
        /*0050*/ 	.short	0x0001
        /*0052*/ 	.short	0x0008
        /*0054*/ 	.byte	0x00, 0xf5, 0x21, 0x00


	//----- nvinfo : EIATTR_KPARAM_INFO
	.align		4
.L_656:
        /*0058*/ 	.byte	0x04, 0x17
        /*005a*/ 	.short	(.L_658 - .L_657)
.L_657:
        /*005c*/ 	.word	0x00000000
        /*0060*/ 	.short	0x0000
        /*0062*/ 	.short	0x0000
        /*0064*/ 	.byte	0x00, 0xf5, 0x21, 0x00


	//----- nvinfo : EIATTR_SPARSE_MMA_MASK
	.align		4
.L_658:
        /*0068*/ 	.byte	0x03, 0x50
        /*006a*/ 	.short	0x0000


	//----- nvinfo : EIATTR_MAXREG_COUNT
	.align		4
        /*006c*/ 	.byte	0x03, 0x1b
        /*006e*/ 	.short	0x00ff


	//----- nvinfo : EIATTR_MERCURY_ISA_VERSION
	.align		4
        /*0070*/ 	.byte	0x03, 0x5f
        /*0072*/ 	.short	0x0101


	//----- nvinfo : EIATTR_VRC_CTA_INIT_COUNT
	.align		4
        /*0074*/ 	.byte	0x02, 0x4a
	.zero		1
	.zero		1


	//----- nvinfo : EIATTR_EXIT_INSTR_OFFSETS
	.align		4
        /*0078*/ 	.byte	0x04, 0x1c
        /*007a*/ 	.short	(.L_660 - .L_659)


	//   ....[0]....
.L_659:
        /*007c*/ 	.word	0x00000090


	//   ....[1]....
        /*0080*/ 	.word	0x00000e40


	//----- nvinfo : EIATTR_CRS_STACK_SIZE
	.align		4
.L_660:
        /*0084*/ 	.byte	0x04, 0x1e
        /*0086*/ 	.short	(.L_662 - .L_661)
.L_661:
        /*0088*/ 	.word	0x00000000


	//----- nvinfo : EIATTR_CBANK_PARAM_SIZE
	.align		4
.L_662:
        /*008c*/ 	.byte	0x03, 0x19
        /*008e*/ 	.short	0x0020


	//----- nvinfo : EIATTR_PARAM_CBANK
	.align		4
        /*0090*/ 	.byte	0x04, 0x0a
        /*0092*/ 	.short	(.L_664 - .L_663)
	.align		4
.L_663:
        /*0094*/ 	.word	index@(.nv.constant0._Z24centroidConstantDistancePdS_iiii)
        /*0098*/ 	.short	0x0380
        /*009a*/ 	.short	0x0020


	//----- nvinfo : EIATTR_SW_WAR
	.align		4
.L_664:
        /*009c*/ 	.byte	0x04, 0x36
        /*009e*/ 	.short	(.L_666 - .L_665)
.L_665:
        /*00a0*/ 	.word	0x00000008
.L_666:


//--------------------- .nv.info._Z20centroidDistance2UR8PKdS0_Pdiiii --------------------------
	.section	.nv.info._Z20centroidDistance2UR8PKdS0_Pdiiii,"",@"SHT_CUDA_INFO"
	.sectionflags	@""
	.align	4


	//----- nvinfo : EIATTR_CUDA_API_VERSION
	.align		4
        /*0000*/ 	.byte	0x04, 0x37
        /*0002*/ 	.short	(.L_668 - .L_667)
.L_667:
        /*0004*/ 	.word	0x00000082


	//----- nvinfo : EIATTR_KPARAM_INFO
	.align		4
.L_668:
        /*0008*/ 	.byte	0x04, 0x17
        /*000a*/ 	.short	(.L_670 - .L_669)
.L_669:
        /*000c*/ 	.word	0x00000000
        /*0010*/ 	.short	0x0006
        /*0012*/ 	.short	0x0024
        /*0014*/ 	.byte	0x00, 0xf0, 0x11, 0x00


	//----- nvinfo : EIATTR_KPARAM_INFO
	.align		4
.L_670:
        /*0018*/ 	.byte	0x04, 0x17
        /*001a*/ 	.short	(.L_672 - .L_671)
.L_671:
        /*001c*/ 	.word	0x00000000
        /*0020*/ 	.short	0x0005
        /*0022*/ 	.short	0x0020
        /*0024*/ 	.byte	0x00, 0xf0, 0x11, 0x00


	//----- nvinfo : EIATTR_KPARAM_INFO
	.align		4
.L_672:
        /*0028*/ 	.byte	0x04, 0x17
        /*002a*/ 	.short	(.L_674 - .L_673)
.L_673:
        /*002c*/ 	.word	0x00000000
        /*0030*/ 	.short	0x0004
        /*0032*/ 	.short	0x001c
        /*0034*/ 	.byte	0x00, 0xf0, 0x11, 0x00


	//----- nvinfo : EIATTR_KPARAM_INFO
	.align		4
.L_674:
        /*0038*/ 	.byte	0x04, 0x17
        /*003a*/ 	.short	(.L_676 - .L_675)
.L_675:
        /*003c*/ 	.word	0x00000000
        /*0040*/ 	.short	0x0003
        /*0042*/ 	.short	0x0018
        /*0044*/ 	.byte	0x00, 0xf0, 0x11, 0x00


	//----- nvinfo : EIATTR_KPARAM_INFO
	.align		4
.L_676:
        /*0048*/ 	.byte	0x04, 0x17
        /*004a*/ 	.short	(.L_678 - .L_677)
.L_677:
        /*004c*/ 	.word	0x00000000
        /*0050*/ 	.short	0x0002
        /*0052*/ 	.short	0x0010
        /*0054*/ 	.byte	0x00, 0xf5, 0x21, 0x00


	//----- nvinfo : EIATTR_KPARAM_INFO
	.align		4
.L_678:
        /*0058*/ 	.byte	0x04, 0x17
        /*005a*/ 	.short	(.L_680 - .L_679)
.L_679:
        /*005c*/ 	.word	0x00000000
        /*0060*/ 	.short	0x0001
        /*0062*/ 	.short	0x0008
        /*0064*/ 	.byte	0x00, 0xf5, 0x21, 0x00


	//----- nvinfo : EIATTR_KPARAM_INFO
	.align		4
.L_680:
        /*0068*/ 	.byte	0x04, 0x17
        /*006a*/ 	.short	(.L_682 - .L_681)
.L_681:
        /*006c*/ 	.word	0x00000000
        /*0070*/ 	.short	0x0000
        /*0072*/ 	.short	0x0000
        /*0074*/ 	.byte	0x00, 0xf5, 0x21, 0x00


	//----- nvinfo : EIATTR_SPARSE_MMA_MASK
	.align		4
.L_682:
        /*0078*/ 	.byte	0x03, 0x50
        /*007a*/ 	.short	0x0000


	//----- nvinfo : EIATTR_MAXREG_COUNT
	.align		4
        /*007c*/ 	.byte	0x03, 0x1b
        /*007e*/ 	.short	0x00ff


	//----- nvinfo : EIATTR_MERCURY_ISA_VERSION
	.align		4
        /*0080*/ 	.byte	0x03, 0x5f
        /*0082*/ 	.short	0x0101


	//----- nvinfo : EIATTR_VRC_CTA_INIT_COUNT
	.align		4
        /*0084*/ 	.byte	0x02, 0x4a
	.zero		1
	.zero		1


	//----- nvinfo : EIATTR_EXIT_INSTR_OFFSETS
	.align		4
        /*0088*/ 	.byte	0x04, 0x1c
        /*008a*/ 	.short	(.L_684 - .L_683)


	//   ....[0]....
.L_683:
        /*008c*/ 	.word	0x00000090


	//   ....[1]....
        /*0090*/ 	.word	0x00000bd0


	//----- nvinfo : EIATTR_CRS_STACK_SIZE
	.align		4
.L_684:
        /*0094*/ 	.byte	0x04, 0x1e
        /*0096*/ 	.short	(.L_686 - .L_685)
.L_685:
        /*0098*/ 	.word	0x00000000


	//----- nvinfo : EIATTR_CBANK_PARAM_SIZE
	.align		4
.L_686:
        /*009c*/ 	.byte	0x03, 0x19
        /*009e*/ 	.short	0x0028


	//----- nvinfo : EIATTR_PARAM_CBANK
	.align		4
        /*00a0*/ 	.byte	0x04, 0x0a
        /*00a2*/ 	.short	(.L_688 - .L_687)
	.align		4
.L_687:
        /*00a4*/ 	.word	index@(.nv.constant0._Z20centroidDistance2UR8PKdS0_Pdiiii)
        /*00a8*/ 	.short	0x0380
        /*00aa*/ 	.short	0x0028


	//----- nvinfo : EIATTR_SW_WAR
	.align		4
.L_688:
        /*00ac*/ 	.byte	0x04, 0x36
        /*00ae*/ 	.short	(.L_690 - .L_689)
.L_689:
        /*00b0*/ 	.word	0x00000008
.L_690:


//--------------------- .nv.info._Z20centroidDistance2UR4PKdS0_Pdiiii --------------------------
	.section	.nv.info._Z20centroidDistance2UR4PKdS0_Pdiiii,"",@"SHT_CUDA_INFO"
	.sectionflags	@""
	.align	4


	//----- nvinfo : EIATTR_CUDA_API_VERSION
	.align		4
        /*0000*/ 	.byte	0x04, 0x37
        /*0002*/ 	.short	(.L_692 - .L_691)
.L_691:
        /*0004*/ 	.word	0x00000082


	//----- nvinfo : EIATTR_KPARAM_INFO
	.align		4
.L_692:
        /*0008*/ 	.byte	0x04, 0x17
        /*000a*/ 	.short	(.L_694 - .L_693)
.L_693:
        /*000c*/ 	.word	0x00000000
        /*0010*/ 	.short	0x0006
        /*0012*/ 	.short	0x0024
        /*0014*/ 	.byte	0x00, 0xf0, 0x11, 0x00


	//----- nvinfo : EIATTR_KPARAM_INFO
	.align		4
.L_694:
        /*0018*/ 	.byte	0x04, 0x17
        /*001a*/ 	.short	(.L_696 - .L_695)
.L_695:
        /*001c*/ 	.word	0x00000000
        /*0020*/ 	.short	0x0005
        /*0022*/ 	.short	0x0020
        /*0024*/ 	.byte	0x00, 0xf0, 0x11, 0x00


	//----- nvinfo : EIATTR_KPARAM_INFO
	.align		4
.L_696:
        /*0028*/ 	.byte	0x04, 0x17
        /*002a*/ 	.short	(.L_698 - .L_697)
.L_697:
        /*002c*/ 	.word	0x00000000
        /*0030*/ 	.short	0x0004
        /*0032*/ 	.short	0x001c
        /*0034*/ 	.byte	0x00, 0xf0, 0x11, 0x00


	//----- nvinfo : EIATTR_KPARAM_INFO
	.align		4
.L_698:
        /*0038*/ 	.byte	0x04, 0x17
        /*003a*/ 	.short	(.L_700 - .L_699)
.L_699:
        /*003c*/ 	.word	0x00000000
        /*0040*/ 	.short	0x0003
        /*0042*/ 	.short	0x0018
        /*0044*/ 	.byte	0x00, 0xf0, 0x11, 0x00


	//----- nvinfo : EIATTR_KPARAM_INFO
	.align		4
.L_700:
        /*0048*/ 	.byte	0x04, 0x17
        /*004a*/ 	.short	(.L_702 - .L_701)
.L_701:
        /*004c*/ 	.word	0x00000000
        /*0050*/ 	.short	0x0002
        /*0052*/ 	.short	0x0010
        /*0054*/ 	.byte	0x00, 0xf5, 0x21, 0x00


	//----- nvinfo : EIATTR_KPARAM_INFO
	.align		4
.L_702:
        /*0058*/ 	.byte	0x04, 0x17
        /*005a*/ 	.short	(.L_704 - .L_703)
.L_703:
        /*005c*/ 	.word	0x00000000
        /*0060*/ 	.short	0x0001
        /*0062*/ 	.short	0x0008
        /*0064*/ 	.byte	0x00, 0xf5, 0x21, 0x00


	//----- nvinfo : EIATTR_KPARAM_INFO
	.align		4
.L_704:
        /*0068*/ 	.byte	0x04, 0x17
        /*006a*/ 	.short	(.L_706 - .L_705)
.L_705:
        /*006c*/ 	.word	0x00000000
        /*0070*/ 	.short	0x0000
        /*0072*/ 	.short	0x0000
        /*0074*/ 	.byte	0x00, 0xf5, 0x21, 0x00


	//----- nvinfo : EIATTR_SPARSE_MMA_MASK
	.align		4
.L_706:
        /*0078*/ 	.byte	0x03, 0x50
        /*007a*/ 	.short	0x0000


	//----- nvinfo : EIATTR_MAXREG_COUNT
	.align		4
        /*007c*/ 	.byte	0x03, 0x1b
        /*007e*/ 	.short	0x00ff


	//----- nvinfo : EIATTR_MERCURY_ISA_VERSION
	.align		4
        /*0080*/ 	.byte	0x03, 0x5f
        /*0082*/ 	.short	0x0101


	//----- nvinfo : EIATTR_VRC_CTA_INIT_COUNT
	.align		4
        /*0084*/ 	.byte	0x02, 0x4a
	.zero		1
	.zero		1


	//----- nvinfo : EIATTR_EXIT_INSTR_OFFSETS
	.align		4
        /*0088*/ 	.byte	0x04, 0x1c
        /*008a*/ 	.short	(.L_708 - .L_707)


	//   ....[0]....
.L_707:
        /*008c*/ 	.word	0x00000090


	//   ....[1]....
        /*0090*/ 	.word	0x00000da0


	//----- nvinfo : EIATTR_CRS_STACK_SIZE
	.align		4
.L_708:
        /*0094*/ 	.byte	0x04, 0x1e
        /*0096*/ 	.short	(.L_710 - .L_709)
.L_709:
        /*0098*/ 	.word	0x00000000


	//----- nvinfo : EIATTR_CBANK_PARAM_SIZE
	.align		4
.L_710:
        /*009c*/ 	.byte	0x03, 0x19
        /*009e*/ 	.short	0x0028


	//----- nvinfo : EIATTR_PARAM_CBANK
	.align		4
        /*00a0*/ 	.byte	0x04, 0x0a
        /*00a2*/ 	.short	(.L_712 - .L_711)
	.align		4
.L_711:
        /*00a4*/ 	.word	index@(.nv.constant0._Z20centroidDistance2UR4PKdS0_Pdiiii)
        /*00a8*/ 	.short	0x0380
        /*00aa*/ 	.short	0x0028


	//----- nvinfo : EIATTR_SW_WAR
	.align		4
.L_712:
        /*00ac*/ 	.byte	0x04, 0x36
        /*00ae*/ 	.short	(.L_714 - .L_713)
.L_713:
        /*00b0*/ 	.word	0x00000008
.L_714:


//--------------------- .nv.info._Z20centroidDistance2UR2PKdS0_Pdiiii --------------------------
	.section	.nv.info._Z20centroidDistance2UR2PKdS0_Pdiiii,"",@"SHT_CUDA_INFO"
	.sectionflags	@""
	.align	4


	//----- nvinfo : EIATTR_CUDA_API_VERSION
	.align		4
        /*0000*/ 	.byte	0x04, 0x37
        /*0002*/ 	.short	(.L_716 - .L_715)
.L_715:
        /*0004*/ 	.word	0x00000082


	//----- nvinfo : EIATTR_KPARAM_INFO
	.align		4
.L_716:
        /*0008*/ 	.byte	0x04, 0x17
        /*000a*/ 	.short	(.L_718 - .L_717)
.L_717:
        /*000c*/ 	.word	0x00000000
        /*0010*/ 	.short	0x0006
        /*0012*/ 	.short	0x0024
        /*0014*/ 	.byte	0x00, 0xf0, 0x11, 0x00


	//----- nvinfo : EIATTR_KPARAM_INFO
	.align		4
.L_718:
        /*0018*/ 	.byte	0x04, 0x17
        /*001a*/ 	.short	(.L_720 - .L_719)
.L_719:
        /*001c*/ 	.word	0x00000000
        /*0020*/ 	.short	0x0005
        /*0022*/ 	.short	0x0020
        /*0024*/ 	.byte	0x00, 0xf0, 0x11, 0x00


	//----- nvinfo : EIATTR_KPARAM_INFO
	.align		4
.L_720:
        /*0028*/ 	.byte	0x04, 0x17
        /*002a*/ 	.short	(.L_722 - .L_721)
.L_721:
        /*002c*/ 	.word	0x00000000
        /*0030*/ 	.short	0x0004
        /*0032*/ 	.short	0x001c
        /*0034*/ 	.byte	0x00, 0xf0, 0x11, 0x00


	//----- nvinfo : EIATTR_KPARAM_INFO
	.align		4
.L_722:
        /*0038*/ 	.byte	0x04, 0x17
        /*003a*/ 	.short	(.L_724 - .L_723)
.L_723:
        /*003c*/ 	.word	0x00000000
        /*0040*/ 	.short	0x0003
        /*0042*/ 	.short	0x0018
        /*0044*/ 	.byte	0x00, 0xf0, 0x11, 0x00


	//----- nvinfo : EIATTR_KPARAM_INFO
	.align		4
.L_724:
        /*0048*/ 	.byte	0x04, 0x17
        /*004a*/ 	.short	(.L_726 - .L_725)
.L_725:
        /*004c*/ 	.word	0x00000000
        /*0050*/ 	.short	0x0002
        /*0052*/ 	.short	0x0010
        /*0054*/ 	.byte	0x00, 0xf5, 0x21, 0x00


	//----- nvinfo : EIATTR_KPARAM_INFO
	.align		4
.L_726:
        /*0058*/ 	.byte	0x04, 0x17
        /*005a*/ 	.short	(.L_728 - .L_727)
.L_727:
        /*005c*/ 	.word	0x00000000
        /*0060*/ 	.short	0x0001
        /*0062*/ 	.short	0x0008
        /*0064*/ 	.byte	0x00, 0xf5, 0x21, 0x00


	//----- nvinfo : EIATTR_KPARAM_INFO
	.align		4
.L_728:
        /*0068*/ 	.byte	0x04, 0x17
        /*006a*/ 	.short	(.L_730 - .L_729)
.L_729:
        /*006c*/ 	.word	0x00000000
        /*0070*/ 	.short	0x0000
        /*0072*/ 	.short	0x0000
        /*0074*/ 	.byte	0x00, 0xf5, 0x21, 0x00


	//----- nvinfo : EIATTR_SPARSE_MMA_MASK
	.align		4
.L_730:
        /*0078*/ 	.byte	0x03, 0x50
        /*007a*/ 	.short	0x0000


	//----- nvinfo : EIATTR_MAXREG_COUNT
	.align		4
        /*007c*/ 	.byte	0x03, 0x1b
        /*007e*/ 	.short	0x00ff


	//----- nvinfo : EIATTR_MERCURY_ISA_VERSION
	.align		4
        /*0080*/ 	.byte	0x03, 0x5f
        /*0082*/ 	.short	0x0101


	//----- nvinfo : EIATTR_VRC_CTA_INIT_COUNT
	.align		4
        /*0084*/ 	.byte	0x02, 0x4a
	.zero		1
	.zero		1


	//----- nvinfo : EIATTR_EXIT_INSTR_OFFSETS
	.align		4
        /*0088*/ 	.byte	0x04, 0x1c
        /*008a*/ 	.short	(.L_732 - .L_731)


	//   ....[0]....
.L_731:
        /*008c*/ 	.word	0x00000090


	//   ....[1]....
        /*0090*/ 	.word	0x00000ed0


	//----- nvinfo : EIATTR_CRS_STACK_SIZE
	.align		4
.L_732:
        /*0094*/ 	.byte	0x04, 0x1e
        /*0096*/ 	.short	(.L_734 - .L_733)
.L_733:
        /*0098*/ 	.word	0x00000000


	//----- nvinfo : EIATTR_CBANK_PARAM_SIZE
	.align		4
.L_734:
        /*009c*/ 	.byte	0x03, 0x19
        /*009e*/ 	.short	0x0028


	//----- nvinfo : EIATTR_PARAM_CBANK
	.align		4
        /*00a0*/ 	.byte	0x04, 0x0a
        /*00a2*/ 	.short	(.L_736 - .L_735)
	.align		4
.L_735:
        /*00a4*/ 	.word	index@(.nv.constant0._Z20centroidDistance2UR2PKdS0_Pdiiii)
        /*00a8*/ 	.short	0x0380
        /*00aa*/ 	.short	0x0028


	//----- nvinfo : EIATTR_SW_WAR
	.align		4
.L_736:
        /*00ac*/ 	.byte	0x04, 0x36
        /*00ae*/ 	.short	(.L_738 - .L_737)
.L_737:
        /*00b0*/ 	.word	0x00000008
.L_738:


//--------------------- .nv.info._Z17centroidDistance2PKdS0_Pdiiii --------------------------
	.section	.nv.info._Z17centroidDistance2PKdS0_Pdiiii,"",@"SHT_CUDA_INFO"
	.sectionflags	@""
	.align	4


	//----- nvinfo : EIATTR_CUDA_API_VERSION
	.align		4
        /*0000*/ 	.byte	0x04, 0x37
        /*0002*/ 	.short	(.L_740 - .L_739)
.L_739:
        /*0004*/ 	.word	0x00000082


	//----- nvinfo : EIATTR_KPARAM_INFO
	.align		4
.L_740:
        /*0008*/ 	.byte	0x04, 0x17
        /*000a*/ 	.short	(.L_742 - .L_741)
.L_741:
        /*000c*/ 	.word	0x00000000
        /*0010*/ 	.short	0x0006
        /*0012*/ 	.short	0x0024
        /*0014*/ 	.byte	0x00, 0xf0, 0x11, 0x00


	//----- nvinfo : EIATTR_KPARAM_INFO
	.align		4
.L_742:
        /*0018*/ 	.byte	0x04, 0x17
        /*001a*/ 	.short	(.L_744 - .L_743)
.L_743:
        /*001c*/ 	.word	0x00000000
        /*0020*/ 	.short	0x0005
        /*0022*/ 	.short	0x0020
        /*0024*/ 	.byte	0x00, 0xf0, 0x11, 0x00


	//----- nvinfo : EIATTR_KPARAM_INFO
	.align		4
.L_744:
        /*0028*/ 	.byte	0x04, 0x17
        /*002a*/ 	.short	(.L_746 - .L_745)
.L_745:
        /*002c*/ 	.word	0x00000000
        /*0030*/ 	.short	0x0004
        /*0032*/ 	.short	0x001c
        /*0034*/ 	.byte	0x00, 0xf0, 0x11, 0x00


	//----- nvinfo : EIATTR_KPARAM_INFO
	.align		4
.L_746:
        /*0038*/ 	.byte	0x04, 0x17
        /*003a*/ 	.short	(.L_748 - .L_747)
.L_747:
        /*003c*/ 	.word	0x00000000
        /*0040*/ 	.short	0x0003
        /*0042*/ 	.short	0x0018
        /*0044*/ 	.byte	0x00, 0xf0, 0x11, 0x00


	//----- nvinfo : EIATTR_KPARAM_INFO
	.align		4
.L_748:
        /*0048*/ 	.byte	0x04, 0x17
        /*004a*/ 	.short	(.L_750 - .L_749)
.L_749:
        /*004c*/ 	.word	0x00000000
        /*0050*/ 	.short	0x0002
        /*0052*/ 	.short	0x0010
        /*0054*/ 	.byte	0x00, 0xf5, 0x21, 0x00


	//----- nvinfo : EIATTR_KPARAM_INFO
	.align		4
.L_750:
        /*0058*/ 	.byte	0x04, 0x17
        /*005a*/ 	.short	(.L_752 - .L_751)
.L_751:
        /*005c*/ 	.word	0x00000000
        /*0060*/ 	.short	0x0001
        /*0062*/ 	.short	0x0008
        /*0064*/ 	.byte	0x00, 0xf5, 0x21, 0x00


	//----- nvinfo : EIATTR_KPARAM_INFO
	.align		4
.L_752:
        /*0068*/ 	.byte	0x04, 0x17
        /*006a*/ 	.short	(.L_754 - .L_753)
.L_753:
        /*006c*/ 	.word	0x00000000
        /*0070*/ 	.short	0x0000
        /*0072*/ 	.short	0x0000
        /*0074*/ 	.byte	0x00, 0xf5, 0x21, 0x00


	//----- nvinfo : EIATTR_SPARSE_MMA_MASK
	.align		4
.L_754:
        /*0078*/ 	.byte	0x03, 0x50
        /*007a*/ 	.short	0x0000


	//----- nvinfo : EIATTR_MAXREG_COUNT
	.align		4
        /*007c*/ 	.byte	0x03, 0x1b
        /*007e*/ 	.short	0x00ff


	//----- nvinfo : EIATTR_MERCURY_ISA_VERSION
	.align		4
        /*0080*/ 	.byte	0x03, 0x5f
        /*0082*/ 	.short	0x0101


	//----- nvinfo : EIATTR_VRC_CTA_INIT_COUNT
	.align		4
        /*0084*/ 	.byte	0x02, 0x4a
	.zero		1
	.zero		1


	//----- nvinfo : EIATTR_EXIT_INSTR_OFFSETS
	.align		4
        /*0088*/ 	.byte	0x04, 0x1c
        /*008a*/ 	.short	(.L_756 - .L_755)


	//   ....[0]....
.L_755:
        /*008c*/ 	.word	0x00000090


	//   ....[1]....
        /*0090*/ 	.word	0x00000b00


	//----- nvinfo : EIATTR_CRS_STACK_SIZE
	.align		4
.L_756:
        /*0094*/ 	.byte	0x04, 0x1e
        /*0096*/ 	.short	(.L_758 - .L_757)
.L_757:
        /*0098*/ 	.word	0x00000000


	//----- nvinfo : EIATTR_CBANK_PARAM_SIZE
	.align		4
.L_758:
        /*009c*/ 	.byte	0x03, 0x19
        /*009e*/ 	.short	0x0028


	//----- nvinfo : EIATTR_PARAM_CBANK
	.align		4
        /*00a0*/ 	.byte	0x04, 0x0a
        /*00a2*/ 	.short	(.L_760 - .L_759)
	.align		4
.L_759:
        /*00a4*/ 	.word	index@(.nv.constant0._Z17centroidDistance2PKdS0_Pdiiii)
        /*00a8*/ 	.short	0x0380
        /*00aa*/ 	.short	0x0028


	//----- nvinfo : EIATTR_SW_WAR
	.align		4
.L_760:
        /*00ac*/ 	.byte	0x04, 0x36
        /*00ae*/ 	.short	(.L_762 - .L_761)
.L_761:
        /*00b0*/ 	.word	0x00000008
.L_762:


//--------------------- .nv.info._Z17centroidDistance1PdS_S_iii --------------------------
	.section	.nv.info._Z17centroidDistance1PdS_S_iii,"",@"SHT_CUDA_INFO"
	.sectionflags	@""
	.align	4


	//----- nvinfo : EIATTR_CUDA_API_VERSION
	.align		4
        /*0000*/ 	.byte	0x04, 0x37
        /*0002*/ 	.short	(.L_764 - .L_763)
.L_763:
        /*0004*/ 	.word	0x00000082


	//----- nvinfo : EIATTR_KPARAM_INFO
	.align		4
.L_764:
        /*0008*/ 	.byte	0x04, 0x17
        /*000a*/ 	.short	(.L_766 - .L_765)
.L_765:
        /*000c*/ 	.word	0x00000000
        /*0010*/ 	.short	0x0005
        /*0012*/ 	.short	0x0020
        /*0014*/ 	.byte	0x00, 0xf0, 0x11, 0x00


	//----- nvinfo : EIATTR_KPARAM_INFO
	.align		4
.L_766:
        /*0018*/ 	.byte	0x04, 0x17
        /*001a*/ 	.short	(.L_768 - .L_767)
.L_767:
        /*001c*/ 	.word	0x00000000
        /*0020*/ 	.short	0x0004
        /*0022*/ 	.short	0x001c
        /*0024*/ 	.byte	0x00, 0xf0, 0x11, 0x00


	//----- nvinfo : EIATTR_KPARAM_INFO
	.align		4
.L_768:
        /*0028*/ 	.byte	0x04, 0x17
        /*002a*/ 	.short	(.L_770 - .L_769)
.L_769:
        /*002c*/ 	.word	0x00000000
        /*0030*/ 	.short	0x0003
        /*0032*/ 	.short	0x0018
        /*0034*/ 	.byte	0x00, 0xf0, 0x11, 0x00


	//----- nvinfo : EIATTR_KPARAM_INFO
	.align		4
.L_770:
        /*0038*/ 	.byte	0x04, 0x17
        /*003a*/ 	.short	(.L_772 - .L_771)
.L_771:
        /*003c*/ 	.word	0x00000000
        /*0040*/ 	.short	0x0002
        /*0042*/ 	.short	0x0010
        /*0044*/ 	.byte	0x00, 0xf5, 0x21, 0x00


	//----- nvinfo : EIATTR_KPARAM_INFO
	.align		4
.L_772:
        /*0048*/ 	.byte	0x04, 0x17
        /*004a*/ 	.short	(.L_774 - .L_773)
.L_773:
        /*004c*/ 	.word	0x00000000
        /*0050*/ 	.short	0x0001
        /*0052*/ 	.short	0x0008
        /*0054*/ 	.byte	0x00, 0xf5, 0x21, 0x00


	//----- nvinfo : EIATTR_KPARAM_INFO
	.align		4
.L_774:
        /*0058*/ 	.byte	0x04, 0x17
        /*005a*/ 	.short	(.L_776 - .L_775)
.L_775:
        /*005c*/ 	.word	0x00000000
        /*0060*/ 	.short	0x0000
        /*0062*/ 	.short	0x0000
        /*0064*/ 	.byte	0x00, 0xf5, 0x21, 0x00


	//----- nvinfo : EIATTR_SPARSE_MMA_MASK
	.align		4
.L_776:
        /*0068*/ 	.byte	0x03, 0x50
        /*006a*/ 	.short	0x0000


	//----- nvinfo : EIATTR_MAXREG_COUNT
	.align		4
        /*006c*/ 	.byte	0x03, 0x1b
        /*006e*/ 	.short	0x00ff


	//----- nvinfo : EIATTR_MERCURY_ISA_VERSION
	.align		4
        /*0070*/ 	.byte	0x03, 0x5f
        /*0072*/ 	.short	0x0101


	//----- nvinfo : EIATTR_VRC_CTA_INIT_COUNT
	.align		4
        /*0074*/ 	.byte	0x02, 0x4a
	.zero		1
	.zero		1


	//----- nvinfo : EIATTR_EXIT_INSTR_OFFSETS
	.align		4
        /*0078*/ 	.byte	0x04, 0x1c
        /*007a*/ 	.short	(.L_778 - .L_777)


	//   ....[0]....
.L_777:
        /*007c*/ 	.word	0x00000ab0


	//----- nvinfo : EIATTR_CRS_STACK_SIZE
	.align		4
.L_778:
        /*0080*/ 	.byte	0x04, 0x1e
        /*0082*/ 	.short	(.L_780 - .L_779)
.L_779:
        /*0084*/ 	.word	0x00000000


	//----- nvinfo : EIATTR_CBANK_PARAM_SIZE
	.align		4
.L_780:
        /*0088*/ 	.byte	0x03, 0x19
        /*008a*/ 	.short	0x0024


	//----- nvinfo : EIATTR_PARAM_CBANK
	.align		4
        /*008c*/ 	.byte	0x04, 0x0a
        /*008e*/ 	.short	(.L_782 - .L_781)
	.align		4
.L_781:
        /*0090*/ 	.word	index@(.nv.constant0._Z17centroidDistance1PdS_S_iii)
        /*0094*/ 	.short	0x0380
        /*0096*/ 	.short	0x0024


	//----- nvinfo : EIATTR_SW_WAR
	.align		4
.L_782:
        /*0098*/ 	.byte	0x04, 0x36
        /*009a*/ 	.short	(.L_784 - .L_783)
.L_783:
        /*009c*/ 	.word	0x00000008
.L_784:


//--------------------- .nv.info._Z16centroidDistancePdS_S_iiii --------------------------
	.section	.nv.info._Z16centroidDistancePdS_S_iiii,"",@"SHT_CUDA_INFO"
	.sectionflags	@""
	.align	4


	//----- nvinfo : EIATTR_CUDA_API_VERSION
	.align		4
        /*0000*/ 	.byte	0x04, 0x37
        /*0002*/ 	.short	(.L_786 - .L_785)
.L_785:
        /*0004*/ 	.word	0x00000082


	//----- nvinfo : EIATTR_KPARAM_INFO
	.align		4
.L_786:
        /*0008*/ 	.byte	0x04, 0x17
        /*000a*/ 	.short	(.L_788 - .L_787)
.L_787:
        /*000c*/ 	.word	0x00000000
        /*0010*/ 	.short	0x0006
        /*0012*/ 	.short	0x0024
        /*0014*/ 	.byte	0x00, 0xf0, 0x11, 0x00


	//----- nvinfo : EIATTR_KPARAM_INFO
	.align		4
.L_788:
        /*0018*/ 	.byte	0x04, 0x17
        /*001a*/ 	.short	(.L_790 - .L_789)
.L_789:
        /*001c*/ 	.word	0x00000000
        /*0020*/ 	.short	0x0005
        /*0022*/ 	.short	0x0020
        /*0024*/ 	.byte	0x00, 0xf0, 0x11, 0x00


	//----- nvinfo : EIATTR_KPARAM_INFO
	.align		4
.L_790:
        /*0028*/ 	.byte	0x04, 0x17
        /*002a*/ 	.short	(.L_792 - .L_791)
.L_791:
        /*002c*/ 	.word	0x00000000
        /*0030*/ 	.short	0x0004
        /*0032*/ 	.short	0x001c
        /*0034*/ 	.byte	0x00, 0xf0, 0x11, 0x00


	//----- nvinfo : EIATTR_KPARAM_INFO
	.align		4
.L_792:
        /*0038*/ 	.byte	0x04, 0x17
        /*003a*/ 	.short	(.L_794 - .L_793)
.L_793:
        /*003c*/ 	.word	0x00000000
        /*0040*/ 	.short	0x0003
        /*0042*/ 	.short	0x0018
        /*0044*/ 	.byte	0x00, 0xf0, 0x11, 0x00


	//----- nvinfo : EIATTR_KPARAM_INFO
	.align		4
.L_794:
        /*0048*/ 	.byte	0x04, 0x17
        /*004a*/ 	.short	(.L_796 - .L_795)
.L_795:
        /*004c*/ 	.word	0x00000000
        /*0050*/ 	.short	0x0002
        /*0052*/ 	.short	0x0010
        /*0054*/ 	.byte	0x00, 0xf5, 0x21, 0x00


	//----- nvinfo : EIATTR_KPARAM_INFO
	.align		4
.L_796:
        /*0058*/ 	.byte	0x04, 0x17
        /*005a*/ 	.short	(.L_798 - .L_797)
.L_797:
        /*005c*/ 	.word	0x00000000
        /*0060*/ 	.short	0x0001
        /*0062*/ 	.short	0x0008
        /*0064*/ 	.byte	0x00, 0xf5, 0x21, 0x00


	//----- nvinfo : EIATTR_KPARAM_INFO
	.align		4
.L_798:
        /*0068*/ 	.byte	0x04, 0x17
        /*006a*/ 	.short	(.L_800 - .L_799)
.L_799:
        /*006c*/ 	.word	0x00000000
        /*0070*/ 	.short	0x0000
        /*0072*/ 	.short	0x0000
        /*0074*/ 	.byte	0x00, 0xf5, 0x21, 0x00


	//----- nvinfo : EIATTR_SPARSE_MMA_MASK
	.align		4
.L_800:
        /*0078*/ 	.byte	0x03, 0x50
        /*007a*/ 	.short	0x0000


	//----- nvinfo : EIATTR_MAXREG_COUNT
	.align		4
        /*007c*/ 	.byte	0x03, 0x1b
        /*007e*/ 	.short	0x00ff


	//----- nvinfo : EIATTR_MERCURY_ISA_VERSION
	.align		4
        /*0080*/ 	.byte	0x03, 0x5f
        /*0082*/ 	.short	0x0101


	//----- nvinfo : EIATTR_VRC_CTA_INIT_COUNT
	.align		4
        /*0084*/ 	.byte	0x02, 0x4a
	.zero		1
	.zero		1


	//----- nvinfo : EIATTR_EXIT_INSTR_OFFSETS
	.align		4
        /*0088*/ 	.byte	0x04, 0x1c
        /*008a*/ 	.short	(.L_802 - .L_801)


	//   ....[0]....
.L_801:
        /*008c*/ 	.word	0x00000090


	//   ....[1]....
        /*0090*/ 	.word	0x00000b00


	//----- nvinfo : EIATTR_CRS_STACK_SIZE
	.align		4
.L_802:
        /*0094*/ 	.byte	0x04, 0x1e
        /*0096*/ 	.short	(.L_804 - .L_803)
.L_803:
        /*0098*/ 	.word	0x00000000


	//----- nvinfo : EIATTR_CBANK_PARAM_SIZE
	.align		4
.L_804:
        /*009c*/ 	.byte	0x03, 0x19
        /*009e*/ 	.short	0x0028


	//----- nvinfo : EIATTR_PARAM_CBANK
	.align		4
        /*00a0*/ 	.byte	0x04, 0x0a
        /*00a2*/ 	.short	(.L_806 - .L_805)
	.align		4
.L_805:
        /*00a4*/ 	.word	index@(.nv.constant0._Z16centroidDistancePdS_S_iiii)
        /*00a8*/ 	.short	0x0380
        /*00aa*/ 	.short	0x0028


	//----- nvinfo : EIATTR_SW_WAR
	.align		4
.L_806:
        /*00ac*/ 	.byte	0x04, 0x36
        /*00ae*/ 	.short	(.L_808 - .L_807)
.L_807:
        /*00b0*/ 	.word	0x00000008
.L_808:


//--------------------- .nv.info._Z18vectorDistance2UR8PKdS0_Pdiii --------------------------
	.section	.nv.info._Z18vectorDistance2UR8PKdS0_Pdiii,"",@"SHT_CUDA_INFO"
	.sectionflags	@""
	.align	4


	//----- nvinfo : EIATTR_CUDA_API_VERSION
	.align		4
        /*0000*/ 	.byte	0x04, 0x37
        /*0002*/ 	.short	(.L_810 - .L_809)
.L_809:
        /*0004*/ 	.word	0x00000082


	//----- nvinfo : EIATTR_KPARAM_INFO
	.align		4
.L_810:
        /*0008*/ 	.byte	0x04, 0x17
        /*000a*/ 	.short	(.L_812 - .L_811)
.L_811:
        /*000c*/ 	.word	0x00000000
        /*0010*/ 	.short	0x0005
        /*0012*/ 	.short	0x0020
        /*0014*/ 	.byte	0x00, 0xf0, 0x11, 0x00


	//----- nvinfo : EIATTR_KPARAM_INFO
	.align		4
.L_812:
        /*0018*/ 	.byte	0x04, 0x17
        /*001a*/ 	.short	(.L_814 - .L_813)
.L_813:
        /*001c*/ 	.word	0x00000000
        /*0020*/ 	.short	0x0004
        /*0022*/ 	.short	0x001c
        /*0024*/ 	.byte	0x00, 0xf0, 0x11, 0x00


	//----- nvinfo : EIATTR_KPARAM_INFO
	.align		4
.L_814:
        /*0028*/ 	.byte	0x04, 0x17
        /*002a*/ 	.short	(.L_816 - .L_815)
.L_815:
        /*002c*/ 	.word	0x00000000
        /*0030*/ 	.short	0x0003
        /*0032*/ 	.short	0x0018
        /*0034*/ 	.byte	0x00, 0xf0, 0x11, 0x00


	//----- nvinfo : EIATTR_KPARAM_INFO
	.align		4
.L_816:
        /*0038*/ 	.byte	0x04, 0x17
        /*003a*/ 	.short	(.L_818 - .L_817)
.L_817:
        /*003c*/ 	.word	0x00000000
        /*0040*/ 	.short	0x0002
        /*0042*/ 	.short	0x0010
        /*0044*/ 	.byte	0x00, 0xf5, 0x21, 0x00


	//----- nvinfo : EIATTR_KPARAM_INFO
	.align		4
.L_818:
        /*0048*/ 	.byte	0x04, 0x17
        /*004a*/ 	.short	(.L_820 - .L_819)
.L_819:
        /*004c*/ 	.word	0x00000000
        /*0050*/ 	.short	0x0001
        /*0052*/ 	.short	0x0008
        /*0054*/ 	.byte	0x00, 0xf5, 0x21, 0x00


	//----- nvinfo : EIATTR_KPARAM_INFO
	.align		4
.L_820:
        /*0058*/ 	.byte	0x04, 0x17
        /*005a*/ 	.short	(.L_822 - .L_821)
.L_821:
        /*005c*/ 	.word	0x00000000
        /*0060*/ 	.short	0x0000
        /*0062*/ 	.short	0x0000
        /*0064*/ 	.byte	0x00, 0xf5, 0x21, 0x00


	//----- nvinfo : EIATTR_SPARSE_MMA_MASK
	.align		4
.L_822:
        /*0068*/ 	.byte	0x03, 0x50
        /*006a*/ 	.short	0x0000


	//----- nvinfo : EIATTR_MAXREG_COUNT
	.align		4
        /*006c*/ 	.byte	0x03, 0x1b
        /*006e*/ 	.short	0x00ff


	//----- nvinfo : EIATTR_MERCURY_ISA_VERSION
	.align		4
        /*0070*/ 	.byte	0x03, 0x5f
        /*0072*/ 	.short	0x0101


	//----- nvinfo : EIATTR_VRC_CTA_INIT_COUNT
	.align		4
        /*0074*/ 	.byte	0x02, 0x4a
	.zero		1
	.zero		1


	//----- nvinfo : EIATTR_EXIT_INSTR_OFFSETS
	.align		4
        /*0078*/ 	.byte	0x04, 0x1c
        /*007a*/ 	.short	(.L_824 - .L_823)


	//   ....[0]....
.L_823:
        /*007c*/ 	.word	0x000000b0


	//   ....[1]....
        /*0080*/ 	.word	0x00000c20


	//   ....[2]....
        /*0084*/ 	.word	0x00000dc0


	//   ....[3]....
        /*0088*/ 	.word	0x00000eb0


	//   ....[4]....
        /*008c*/ 	.word	0x00000f80


	//   ....[5]....
        /*0090*/ 	.word	0x00000ff0


	//----- nvinfo : EIATTR_CRS_STACK_SIZE
	.align		4
.L_824:
        /*0094*/ 	.byte	0x04, 0x1e
        /*0096*/ 	.short	(.L_826 - .L_825)
.L_825:
        /*0098*/ 	.word	0x00000000


	//----- nvinfo : EIATTR_CBANK_PARAM_SIZE
	.align		4
.L_826:
        /*009c*/ 	.byte	0x03, 0x19
        /*009e*/ 	.short	0x0024


	//----- nvinfo : EIATTR_PARAM_CBANK
	.align		4
        /*00a0*/ 	.byte	0x04, 0x0a
        /*00a2*/ 	.short	(.L_828 - .L_827)
	.align		4
.L_827:
        /*00a4*/ 	.word	index@(.nv.constant0._Z18vectorDistance2UR8PKdS0_Pdiii)
        /*00a8*/ 	.short	0x0380
        /*00aa*/ 	.short	0x0024


	//----- nvinfo : EIATTR_SW_WAR
	.align		4
.L_828:
        /*00ac*/ 	.byte	0x04, 0x36
        /*00ae*/ 	.short	(.L_830 - .L_829)
.L_829:
        /*00b0*/ 	.word	0x00000008
.L_830:


//--------------------- .nv.info._Z18vectorDistance2UR4PKdS0_Pdiii --------------------------
	.section	.nv.info._Z18vectorDistance2UR4PKdS0_Pdiii,"",@"SHT_CUDA_INFO"
	.sectionflags	@""
	.align	4


	//----- nvinfo : EIATTR_CUDA_API_VERSION
	.align		4
        /*0000*/ 	.byte	0x04, 0x37
        /*0002*/ 	.short	(.L_832 - .L_831)
.L_831:
        /*0004*/ 	.word	0x00000082


	//----- nvinfo : EIATTR_KPARAM_INFO
	.align		4
.L_832:
        /*0008*/ 	.byte	0x04, 0x17
        /*000a*/ 	.short	(.L_834 - .L_833)
.L_833:
        /*000c*/ 	.word	0x00000000
        /*0010*/ 	.short	0x0005
        /*0012*/ 	.short	0x0020
        /*0014*/ 	.byte	0x00, 0xf0, 0x11, 0x00


	//----- nvinfo : EIATTR_KPARAM_INFO
	.align		4
.L_834:
        /*0018*/ 	.byte	0x04, 0x17
        /*001a*/ 	.short	(.L_836 - .L_835)
.L_835:
        /*001c*/ 	.word	0x00000000
        /*0020*/ 	.short	0x0004
        /*0022*/ 	.short	0x001c
        /*0024*/ 	.byte	0x00, 0xf0, 0x11, 0x00


	//----- nvinfo : EIATTR_KPARAM_INFO
	.align		4
.L_836:
        /*0028*/ 	.byte	0x04, 0x17
        /*002a*/ 	.short	(.L_838 - .L_837)
.L_837:
        /*002c*/ 	.word	0x00000000
        /*0030*/ 	.short	0x0003
        /*0032*/ 	.short	0x0018
        /*0034*/ 	.byte	0x00, 0xf0, 0x11, 0x00


	//----- nvinfo : EIATTR_KPARAM_INFO
	.align		4
.L_838:
        /*0038*/ 	.byte	0x04, 0x17
        /*003a*/ 	.short	(.L_840 - .L_839)
.L_839:
        /*003c*/ 	.word	0x00000000
        /*0040*/ 	.short	0x0002
        /*0042*/ 	.short	0x0010
        /*0044*/ 	.byte	0x00, 0xf5, 0x21, 0x00


	//----- nvinfo : EIATTR_KPARAM_INFO
	.align		4
.L_840:
        /*0048*/ 	.byte	0x04, 0x17
        /*004a*/ 	.short	(.L_842 - .L_841)
.L_841:
        /*004c*/ 	.word	0x00000000
        /*0050*/ 	.short	0x0001
        /*0052*/ 	.short	0x0008
        /*0054*/ 	.byte	0x00, 0xf5, 0x21, 0x00


	//----- nvinfo : EIATTR_KPARAM_INFO
	.align		4
.L_842:
        /*0058*/ 	.byte	0x04, 0x17
        /*005a*/ 	.short	(.L_844 - .L_843)
.L_843:
        /*005c*/ 	.word	0x00000000
        /*0060*/ 	.short	0x0000
        /*0062*/ 	.short	0x0000
        /*0064*/ 	.byte	0x00, 0xf5, 0x21, 0x00


	//----- nvinfo : EIATTR_SPARSE_MMA_MASK
	.align		4
.L_844:
        /*0068*/ 	.byte	0x03, 0x50
        /*006a*/ 	.short	0x0000


	//----- nvinfo : EIATTR_MAXREG_COUNT
	.align		4
        /*006c*/ 	.byte	0x03, 0x1b
        /*006e*/ 	.short	0x00ff


	//----- nvinfo : EIATTR_MERCURY_ISA_VERSION
	.align		4
        /*0070*/ 	.byte	0x03, 0x5f
        /*0072*/ 	.short	0x0101


	//----- nvinfo : EIATTR_VRC_CTA_INIT_COUNT
	.align		4
        /*0074*/ 	.byte	0x02, 0x4a
	.zero		1
	.zero		1


	//----- nvinfo : EIATTR_EXIT_INSTR_OFFSETS
	.align		4
        /*0078*/ 	.byte	0x04, 0x1c
        /*007a*/ 	.short	(.L_846 - .L_845)


	//   ....[0]....
.L_845:
        /*007c*/ 	.word	0x000000b0


	//   ....[1]....
        /*0080*/ 	.word	0x00000e30


	//   ....[2]....
        /*0084*/ 	.word	0x00000fd0


	//   ....[3]....
        /*0088*/ 	.word	0x000010c0


	//   ....[4]....
        /*008c*/ 	.word	0x00001190


	//   ....[5]....
        /*0090*/ 	.word	0x00001200


	//----- nvinfo : EIATTR_CRS_STACK_SIZE
	.align		4
.L_846:
        /*0094*/ 	.byte	0x04, 0x1e
        /*0096*/ 	.short	(.L_848 - .L_847)
.L_847:
        /*0098*/ 	.word	0x00000000


	//----- nvinfo : EIATTR_CBANK_PARAM_SIZE
	.align		4
.L_848:
        /*009c*/ 	.byte	0x03, 0x19
        /*009e*/ 	.short	0x0024


	//----- nvinfo : EIATTR_PARAM_CBANK
	.align		4
        /*00a0*/ 	.byte	0x04, 0x0a
        /*00a2*/ 	.short	(.L_850 - .L_849)
	.align		4
.L_849:
        /*00a4*/ 	.word	index@(.nv.constant0._Z18vectorDistance2UR4PKdS0_Pdiii)
        /*00a8*/ 	.short	0x0380
        /*00aa*/ 	.short	0x0024


	//----- nvinfo : EIATTR_SW_WAR
	.align		4
.L_850:
        /*00ac*/ 	.byte	0x04, 0x36
        /*00ae*/ 	.short	(.L_852 - .L_851)
.L_851:
        /*00b0*/ 	.word	0x00000008
.L_852:


//--------------------- .nv.info._Z18vectorDistance2UR2PKdS0_Pdiii --------------------------
	.section	.nv.info._Z18vectorDistance2UR2PKdS0_Pdiii,"",@"SHT_CUDA_INFO"
	.sectionflags	@""
	.align	4


	//----- nvinfo : EIATTR_CUDA_API_VERSION
	.align		4
        /*0000*/ 	.byte	0x04, 0x37
        /*0002*/ 	.short	(.L_854 - .L_853)
.L_853:
        /*0004*/ 	.word	0x00000082


	//----- nvinfo : EIATTR_KPARAM_INFO
	.align		4
.L_854:
        /*0008*/ 	.byte	0x04, 0x17
        /*000a*/ 	.short	(.L_856 - .L_855)
.L_855:
        /*000c*/ 	.word	0x00000000
        /*0010*/ 	.short	0x0005
        /*0012*/ 	.short	0x0020
        /*0014*/ 	.byte	0x00, 0xf0, 0x11, 0x00


	//----- nvinfo : EIATTR_KPARAM_INFO
	.align		4
.L_856:
        /*0018*/ 	.byte	0x04, 0x17
        /*001a*/ 	.short	(.L_858 - .L_857)
.L_857:
        /*001c*/ 	.word	0x00000000
        /*0020*/ 	.short	0x0004
        /*0022*/ 	.short	0x001c
        /*0024*/ 	.byte	0x00, 0xf0, 0x11, 0x00


	//----- nvinfo : EIATTR_KPARAM_INFO
	.align		4
.L_858:
        /*0028*/ 	.byte	0x04, 0x17
        /*002a*/ 	.short	(.L_860 - .L_859)
.L_859:
        /*002c*/ 	.word	0x00000000
        /*0030*/ 	.short	0x0003
        /*0032*/ 	.short	0x0018
        /*0034*/ 	.byte	0x00, 0xf0, 0x11, 0x00


	//----- nvinfo : EIATTR_KPARAM_INFO
	.align		4
.L_860:
        /*0038*/ 	.byte	0x04, 0x17
        /*003a*/ 	.short	(.L_862 - .L_861)
.L_861:
        /*003c*/ 	.word	0x00000000
        /*0040*/ 	.short	0x0002
        /*0042*/ 	.short	0x0010
        /*0044*/ 	.byte	0x00, 0xf5, 0x21, 0x00


	//----- nvinfo : EIATTR_KPARAM_INFO
	.align		4
.L_862:
        /*0048*/ 	.byte	0x04, 0x17
        /*004a*/ 	.short	(.L_864 - .L_863)
.L_863:
        /*004c*/ 	.word	0x00000000
        /*0050*/ 	.short	0x0001
        /*0052*/ 	.short	0x0008
        /*0054*/ 	.byte	0x00, 0xf5, 0x21, 0x00


	//----- nvinfo : EIATTR_KPARAM_INFO
	.align		4
.L_864:
        /*0058*/ 	.byte	0x04, 0x17
        /*005a*/ 	.short	(.L_866 - .L_865)
.L_865:
        /*005c*/ 	.word	0x00000000
        /*0060*/ 	.short	0x0000
        /*0062*/ 	.short	0x0000
        /*0064*/ 	.byte	0x00, 0xf5, 0x21, 0x00


	//----- nvinfo : EIATTR_SPARSE_MMA_MASK
	.align		4
.L_866:
        /*0068*/ 	.byte	0x03, 0x50
        /*006a*/ 	.short	0x0000


	//----- nvinfo : EIATTR_MAXREG_COUNT
	.align		4
        /*006c*/ 	.byte	0x03, 0x1b
        /*006e*/ 	.short	0x00ff


	//----- nvinfo : EIATTR_MERCURY_ISA_VERSION
	.align		4
        /*0070*/ 	.byte	0x03, 0x5f
        /*0072*/ 	.short	0x0101


	//----- nvinfo : EIATTR_VRC_CTA_INIT_COUNT
	.align		4
        /*0074*/ 	.byte	0x02, 0x4a
	.zero		1
	.zero		1


	//----- nvinfo : EIATTR_EXIT_INSTR_OFFSETS
	.align		4
        /*0078*/ 	.byte	0x04, 0x1c
        /*007a*/ 	.short	(.L_868 - .L_867)


	//   ....[0]....
.L_867:
        /*007c*/ 	.word	0x000000b0


	//   ....[1]....
        /*0080*/ 	.word	0x00000fd0


	//   ....[2]....
        /*0084*/ 	.word	0x00001170


	//   ....[3]....
        /*0088*/ 	.word	0x00001260


	//   ....[4]....
        /*008c*/ 	.word	0x00001330


	//   ....[5]....
        /*0090*/ 	.word	0x000013a0


	//----- nvinfo : EIATTR_CRS_STACK_SIZE
	.align		4
.L_868:
        /*0094*/ 	.byte	0x04, 0x1e
        /*0096*/ 	.short	(.L_870 - .L_869)
.L_869:
        /*0098*/ 	.word	0x00000000


	//----- nvinfo : EIATTR_CBANK_PARAM_SIZE
	.align		4
.L_870:
        /*009c*/ 	.byte	0x03, 0x19
        /*009e*/ 	.short	0x0024


	//----- nvinfo : EIATTR_PARAM_CBANK
	.align		4
        /*00a0*/ 	.byte	0x04, 0x0a
        /*00a2*/ 	.short	(.L_872 - .L_871)
	.align		4
.L_871:
        /*00a4*/ 	.word	index@(.nv.constant0._Z18vectorDistance2UR2PKdS0_Pdiii)
        /*00a8*/ 	.short	0x0380
        /*00aa*/ 	.short	0x0024


	//----- nvinfo : EIATTR_SW_WAR
	.align		4
.L_872:
        /*00ac*/ 	.byte	0x04, 0x36
        /*00ae*/ 	.short	(.L_874 - .L_873)
.L_873:
        /*00b0*/ 	.word	0x00000008
.L_874:


//--------------------- .nv.info._Z15vectorDistance2PKdS0_Pdiii --------------------------
	.section	.nv.info._Z15vectorDistance2PKdS0_Pdiii,"",@"SHT_CUDA_INFO"
	.sectionflags	@""
	.align	4


	//----- nvinfo : EIATTR_CUDA_API_VERSION
	.align		4
        /*0000*/ 	.byte	0x04, 0x37
        /*0002*/ 	.short	(.L_876 - .L_875)
.L_875:
        /*0004*/ 	.word	0x00000082


	//----- nvinfo : EIATTR_KPARAM_INFO
	.align		4
.L_876:
        /*0008*/ 	.byte	0x04, 0x17
        /*000a*/ 	.short	(.L_878 - .L_877)
.L_877:
        /*000c*/ 	.word	0x00000000
        /*0010*/ 	.short	0x0005
        /*0012*/ 	.short	0x0020
        /*0014*/ 	.byte	0x00, 0xf0, 0x11, 0x00


	//----- nvinfo : EIATTR_KPARAM_INFO
	.align		4
.L_878:
        /*0018*/ 	.byte	0x04, 0x17
        /*001a*/ 	.short	(.L_880 - .L_879)
.L_879:
        /*001c*/ 	.word	0x00000000
        /*0020*/ 	.short	0x0004
        /*0022*/ 	.short	0x001c
        /*0024*/ 	.byte	0x00, 0xf0, 0x11, 0x00


	//----- nvinfo : EIATTR_KPARAM_INFO
	.align		4
.L_880:
        /*0028*/ 	.byte	0x04, 0x17
        /*002a*/ 	.short	(.L_882 - .L_881)
.L_881:
        /*002c*/ 	.word	0x00000000
        /*0030*/ 	.short	0x0003
        /*0032*/ 	.short	0x0018
        /*0034*/ 	.byte	0x00, 0xf0, 0x11, 0x00


	//----- nvinfo : EIATTR_KPARAM_INFO
	.align		4
.L_882:
        /*0038*/ 	.byte	0x04, 0x17
        /*003a*/ 	.short	(.L_884 - .L_883)
.L_883:
        /*003c*/ 	.word	0x00000000
        /*0040*/ 	.short	0x0002
        /*0042*/ 	.short	0x0010
        /*0044*/ 	.byte	0x00, 0xf5, 0x21, 0x00


	//----- nvinfo : EIATTR_KPARAM_INFO
	.align		4
.L_884:
        /*0048*/ 	.byte	0x04, 0x17
        /*004a*/ 	.short	(.L_886 - .L_885)
.L_885:
        /*004c*/ 	.word	0x00000000
        /*0050*/ 	.short	0x0001
        /*0052*/ 	.short	0x0008
        /*0054*/ 	.byte	0x00, 0xf5, 0x21, 0x00


	//----- nvinfo : EIATTR_KPARAM_INFO
	.align		4
.L_886:
        /*0058*/ 	.byte	0x04, 0x17
        /*005a*/ 	.short	(.L_888 - .L_887)
.L_887:
        /*005c*/ 	.word	0x00000000
        /*0060*/ 	.short	0x0000
        /*0062*/ 	.short	0x0000
        /*0064*/ 	.byte	0x00, 0xf5, 0x21, 0x00


	//----- nvinfo : EIATTR_SPARSE_MMA_MASK
	.align		4
.L_888:
        /*0068*/ 	.byte	0x03, 0x50
        /*006a*/ 	.short	0x0000


	//----- nvinfo : EIATTR_MAXREG_COUNT
	.align		4
        /*006c*/ 	.byte	0x03, 0x1b
        /*006e*/ 	.short	0x00ff


	//----- nvinfo : EIATTR_MERCURY_ISA_VERSION
	.align		4
        /*0070*/ 	.byte	0x03, 0x5f
        /*0072*/ 	.short	0x0101


	//----- nvinfo : EIATTR_VRC_CTA_INIT_COUNT
	.align		4
        /*0074*/ 	.byte	0x02, 0x4a
	.zero		1
	.zero		1


	//----- nvinfo : EIATTR_EXIT_INSTR_OFFSETS
	.align		4
        /*0078*/ 	.byte	0x04, 0x1c
        /*007a*/ 	.short	(.L_890 - .L_889)


	//   ....[0]....
.L_889:
        /*007c*/ 	.word	0x000000b0


	//   ....[1]....
        /*0080*/ 	.word	0x00000be0


	//   ....[2]....
        /*0084*/ 	.word	0x00000d80


	//   ....[3]....
        /*0088*/ 	.word	0x00000e70


	//   ....[4]....
        /*008c*/ 	.word	0x00000f40


	//   ....[5]....
        /*0090*/ 	.word	0x00000fb0


	//----- nvinfo : EIATTR_CRS_STACK_SIZE
	.align		4
.L_890:
        /*0094*/ 	.byte	0x04, 0x1e
        /*0096*/ 	.short	(.L_892 - .L_891)
.L_891:
        /*0098*/ 	.word	0x00000000


	//----- nvinfo : EIATTR_CBANK_PARAM_SIZE
	.align		4
.L_892:
        /*009c*/ 	.byte	0x03, 0x19
        /*009e*/ 	.short	0x0024


	//----- nvinfo : EIATTR_PARAM_CBANK
	.align		4
        /*00a0*/ 	.byte	0x04, 0x0a
        /*00a2*/ 	.short	(.L_894 - .L_893)
	.align		4
.L_893:
        /*00a4*/ 	.word	index@(.nv.constant0._Z15vectorDistance2PKdS0_Pdiii)
        /*00a8*/ 	.short	0x0380
        /*00aa*/ 	.short	0x0024


	//----- nvinfo : EIATTR_SW_WAR
	.align		4
.L_894:
        /*00ac*/ 	.byte	0x04, 0x36
        /*00ae*/ 	.short	(.L_896 - .L_895)
.L_895:
        /*00b0*/ 	.word	0x00000008
.L_896:


//--------------------- .nv.info._Z15vectorDistance1PdS_S_iii --------------------------
	.section	.nv.info._Z15vectorDistance1PdS_S_iii,"",@"SHT_CUDA_INFO"
	.sectionflags	@""
	.align	4


	//----- nvinfo : EIATTR_CUDA_API_VERSION
	.align		4
        /*0000*/ 	.byte	0x04, 0x37
        /*0002*/ 	.short	(.L_898 - .L_897)
.L_897:
        /*0004*/ 	.word	0x00000082


	//----- nvinfo : EIATTR_KPARAM_INFO
	.align		4
.L_898:
        /*0008*/ 	.byte	0x04, 0x17
        /*000a*/ 	.short	(.L_900 - .L_899)
.L_899:
        /*000c*/ 	.word	0x00000000
        /*0010*/ 	.short	0x0005
        /*0012*/ 	.short	0x0020
        /*0014*/ 	.byte	0x00, 0xf0, 0x11, 0x00


	//----- nvinfo : EIATTR_KPARAM_INFO
	.align		4
.L_900:
        /*0018*/ 	.byte	0x04, 0x17
        /*001a*/ 	.short	(.L_902 - .L_901)
.L_901:
        /*001c*/ 	.word	0x00000000
        /*0020*/ 	.short	0x0004
        /*0022*/ 	.short	0x001c
        /*0024*/ 	.byte	0x00, 0xf0, 0x11, 0x00


	//----- nvinfo : EIATTR_KPARAM_INFO
	.align		4
.L_902:
        /*0028*/ 	.byte	0x04, 0x17
        /*002a*/ 	.short	(.L_904 - .L_903)
.L_903:
        /*002c*/ 	.word	0x00000000
        /*0030*/ 	.short	0x0003
        /*0032*/ 	.short	0x0018
        /*0034*/ 	.byte	0x00, 0xf0, 0x11, 0x00


	//----- nvinfo : EIATTR_KPARAM_INFO
	.align		4
.L_904:
        /*0038*/ 	.byte	0x04, 0x17
        /*003a*/ 	.short	(.L_906 - .L_905)
.L_905:
        /*003c*/ 	.word	0x00000000
        /*0040*/ 	.short	0x0002
        /*0042*/ 	.short	0x0010
        /*0044*/ 	.byte	0x00, 0xf5, 0x21, 0x00


	//----- nvinfo : EIATTR_KPARAM_INFO
	.align		4
.L_906:
        /*0048*/ 	.byte	0x04, 0x17
        /*004a*/ 	.short	(.L_908 - .L_907)
.L_907:
        /*004c*/ 	.word	0x00000000
        /*0050*/ 	.short	0x0001
        /*0052*/ 	.short	0x0008
        /*0054*/ 	.byte	0x00, 0xf5, 0x21, 0x00


	//----- nvinfo : EIATTR_KPARAM_INFO
	.align		4
.L_908:
        /*0058*/ 	.byte	0x04, 0x17
        /*005a*/ 	.short	(.L_910 - .L_909)
.L_909:
        /*005c*/ 	.word	0x00000000
        /*0060*/ 	.short	0x0000
        /*0062*/ 	.short	0x0000
        /*0064*/ 	.byte	0x00, 0xf5, 0x21, 0x00


	//----- nvinfo : EIATTR_SPARSE_MMA_MASK
	.align		4
.L_910:
        /*0068*/ 	.byte	0x03, 0x50
        /*006a*/ 	.short	0x0000


	//----- nvinfo : EIATTR_MAXREG_COUNT
	.align		4
        /*006c*/ 	.byte	0x03, 0x1b
        /*006e*/ 	.short	0x00ff


	//----- nvinfo : EIATTR_MERCURY_ISA_VERSION
	.align		4
        /*0070*/ 	.byte	0x03, 0x5f
        /*0072*/ 	.short	0x0101


	//----- nvinfo : EIATTR_VRC_CTA_INIT_COUNT
	.align		4
        /*0074*/ 	.byte	0x02, 0x4a
	.zero		1
	.zero		1


	//----- nvinfo : EIATTR_EXIT_INSTR_OFFSETS
	.align		4
        /*0078*/ 	.byte	0x04, 0x1c
        /*007a*/ 	.short	(.L_912 - .L_911)


	//   ....[0]....
.L_911:
        /*007c*/ 	.word	0x000000b0


	//   ....[1]....
        /*0080*/ 	.word	0x00000be0


	//   ....[2]....
        /*0084*/ 	.word	0x00000d80


	//   ....[3]....
        /*0088*/ 	.word	0x00000e70


	//   ....[4]....
        /*008c*/ 	.word	0x00000f40


	//   ....[5]....
        /*0090*/ 	.word	0x00000fb0


	//----- nvinfo : EIATTR_CRS_STACK_SIZE
	.align		4
.L_912:
        /*0094*/ 	.byte	0x04, 0x1e
        /*0096*/ 	.short	(.L_914 - .L_913)
.L_913:
        /*0098*/ 	.word	0x00000000


	//----- nvinfo : EIATTR_CBANK_PARAM_SIZE
	.align		4
.L_914:
        /*009c*/ 	.byte	0x03, 0x19
        /*009e*/ 	.short	0x0024


	//----- nvinfo : EIATTR_PARAM_CBANK
	.align		4
        /*00a0*/ 	.byte	0x04, 0x0a
        /*00a2*/ 	.short	(.L_916 - .L_915)
	.align		4
.L_915:
        /*00a4*/ 	.word	index@(.nv.constant0._Z15vectorDistance1PdS_S_iii)
        /*00a8*/ 	.short	0x0380
        /*00aa*/ 	.short	0x0024


	//----- nvinfo : EIATTR_SW_WAR
	.align		4
.L_916:
        /*00ac*/ 	.byte	0x04, 0x36
        /*00ae*/ 	.short	(.L_918 - .L_917)
.L_917:
        /*00b0*/ 	.word	0x00000008
.L_918:


//--------------------- .nv.info._Z14vectorDistancePdS_S_iii --------------------------
	.section	.nv.info._Z14vectorDistancePdS_S_iii,"",@"SHT_CUDA_INFO"
	.sectionflags	@""
	.align	4


	//----- nvinfo : EIATTR_CUDA_API_VERSION
	.align		4
        /*0000*/ 	.byte	0x04, 0x37
        /*0002*/ 	.short	(.L_920 - .L_919)
.L_919:
        /*0004*/ 	.word	0x00000082


	//----- nvinfo : EIATTR_KPARAM_INFO
	.align		4
.L_920:
        /*0008*/ 	.byte	0x04, 0x17
        /*000a*/ 	.short	(.L_922 - .L_921)
.L_921:
        /*000c*/ 	.word	0x00000000
        /*0010*/ 	.short	0x0005
        /*0012*/ 	.short	0x0020
        /*0014*/ 	.byte	0x00, 0xf0, 0x11, 0x00


	//----- nvinfo : EIATTR_KPARAM_INFO
	.align		4
.L_922:
        /*0018*/ 	.byte	0x04, 0x17
        /*001a*/ 	.short	(.L_924 - .L_923)
.L_923:
        /*001c*/ 	.word	0x00000000
        /*0020*/ 	.short	0x0004
        /*0022*/ 	.short	0x001c
        /*0024*/ 	.byte	0x00, 0xf0, 0x11, 0x00


	//----- nvinfo : EIATTR_KPARAM_INFO
	.align		4
.L_924:
        /*0028*/ 	.byte	0x04, 0x17
        /*002a*/ 	.short	(.L_926 - .L_925)
.L_925:
        /*002c*/ 	.word	0x00000000
        /*0030*/ 	.short	0x0003
        /*0032*/ 	.short	0x0018
        /*0034*/ 	.byte	0x00, 0xf0, 0x11, 0x00


	//----- nvinfo : EIATTR_KPARAM_INFO
	.align		4
.L_926:
        /*0038*/ 	.byte	0x04, 0x17
        /*003a*/ 	.short	(.L_928 - .L_927)
.L_927:
        /*003c*/ 	.word	0x00000000
        /*0040*/ 	.short	0x0002
        /*0042*/ 	.short	0x0010
        /*0044*/ 	.byte	0x00, 0xf5, 0x21, 0x00


	//----- nvinfo : EIATTR_KPARAM_INFO
	.align		4
.L_928:
        /*0048*/ 	.byte	0x04, 0x17
        /*004a*/ 	.short	(.L_930 - .L_929)
.L_929:
        /*004c*/ 	.word	0x00000000
        /*0050*/ 	.short	0x0001
        /*0052*/ 	.short	0x0008
        /*0054*/ 	.byte	0x00, 0xf5, 0x21, 0x00


	//----- nvinfo : EIATTR_KPARAM_INFO
	.align		4
.L_930:
        /*0058*/ 	.byte	0x04, 0x17
        /*005a*/ 	.short	(.L_932 - .L_931)
.L_931:
        /*005c*/ 	.word	0x00000000
        /*0060*/ 	.short	0x0000
        /*0062*/ 	.short	0x0000
        /*0064*/ 	.byte	0x00, 0xf5, 0x21, 0x00


	//----- nvinfo : EIATTR_SPARSE_MMA_MASK
	.align		4
.L_932:
        /*0068*/ 	.byte	0x03, 0x50
        /*006a*/ 	.short	0x0000


	//----- nvinfo : EIATTR_MAXREG_COUNT
	.align		4
        /*006c*/ 	.byte	0x03, 0x1b
        /*006e*/ 	.short	0x00ff


	//----- nvinfo : EIATTR_MERCURY_ISA_VERSION
	.align		4
        /*0070*/ 	.byte	0x03, 0x5f
        /*0072*/ 	.short	0x0101


	//----- nvinfo : EIATTR_VRC_CTA_INIT_COUNT
	.align		4
        /*0074*/ 	.byte	0x02, 0x4a
	.zero		1
	.zero		1


	//----- nvinfo : EIATTR_EXIT_INSTR_OFFSETS
	.align		4
        /*0078*/ 	.byte	0x04, 0x1c
        /*007a*/ 	.short	(.L_934 - .L_933)


	//   ....[0]....
.L_933:
        /*007c*/ 	.word	0x000000b0


	//   ....[1]....
        /*0080*/ 	.word	0x00000be0


	//   ....[2]....
        /*0084*/ 	.word	0x00000d80


	//   ....[3]....
        /*0088*/ 	.word	0x00000e70


	//   ....[4]....
        /*008c*/ 	.word	0x00000f40


	//   ....[5]....
        /*0090*/ 	.word	0x00000fb0


	//----- nvinfo : EIATTR_CRS_STACK_SIZE
	.align		4
.L_934:
        /*0094*/ 	.byte	0x04, 0x1e
        /*0096*/ 	.short	(.L_936 - .L_935)
.L_935:
        /*0098*/ 	.word	0x00000000


	//----- nvinfo : EIATTR_CBANK_PARAM_SIZE
	.align		4
.L_936:
        /*009c*/ 	.byte	0x03, 0x19
        /*009e*/ 	.short	0x0024


	//----- nvinfo : EIATTR_PARAM_CBANK
	.align		4
        /*00a0*/ 	.byte	0x04, 0x0a
        /*00a2*/ 	.short	(.L_938 - .L_937)
	.align		4
.L_937:
        /*00a4*/ 	.word	index@(.nv.constant0._Z14vectorDistancePdS_S_iii)
        /*00a8*/ 	.short	0x0380
        /*00aa*/ 	.short	0x0024


	//----- nvinfo : EIATTR_SW_WAR
	.align		4
.L_938:
        /*00ac*/ 	.byte	0x04, 0x36
        /*00ae*/ 	.short	(.L_940 - .L_939)
.L_939:
        /*00b0*/ 	.word	0x00000008
.L_940:


//--------------------- .nv.callgraph             --------------------------
	.section	.nv.callgraph,"",@"SHT_CUDA_CALLGRAPH"
	.align	4
	.sectionentsize	8
	.align		4
        /*0000*/ 	.word	0x00000000
	.align		4
        /*0004*/ 	.word	0xffffffff
	.align		4
        /*0008*/ 	.word	0x00000000
	.align		4
        /*000c*/ 	.word	0xfffffffe
	.align		4
        /*0010*/ 	.word	0x00000000
	.align		4
        /*0014*/ 	.word	0xfffffffd
	.align		4
        /*0018*/ 	.word	0x00000000
	.align		4
        /*001c*/ 	.word	0xfffffffc


//--------------------- .nv.constant3             --------------------------
	.section	.nv.constant3,"a",@progbits
	.align	8
.nv.constant3:
	.type		centroidCONST,@object
	.size		centroidCONST,(.L_0 - centroidCONST)
centroidCONST:
	.zero		8000
.L_0:


//--------------------- .text._Z12updateMeans1PKdPdPiii --------------------------
	.section	.text._Z12updateMeans1PKdPdPiii,"ax",@progbits
	.align	128
        .global         _Z12updateMeans1PKdPdPiii
        .type           _Z12updateMeans1PKdPdPiii,@function
        .size           _Z12updateMeans1PKdPdPiii,(.L_x_556 - _Z12updateMeans1PKdPdPiii)
        .other          _Z12updateMeans1PKdPdPiii,@"STO_CUDA_ENTRY STV_DEFAULT"
_Z12updateMeans1PKdPdPiii:
.text._Z12updateMeans1PKdPdPiii:
[----:B------:R-:W-:Y:S01]  /*0000*/  LDC R1, c[0x0][0x37c] ;  /* 0x0000df00ff017b82 */ /* 0x000fe20000000800 */
[----:B------:R-:W0:Y:S07]  /*0010*/  S2R R3, SR_TID.X ;  /* 0x0000000000037919 */ /* 0x000e2e0000002100 */
[----:B------:R-:W0:Y:S01]  /*0020*/  S2UR UR4, SR_CTAID.X ;  /* 0x00000000000479c3 */ /* 0x000e220000002500 */
[----:B------:R-:W1:Y:S07]  /*0030*/  LDCU UR5, c[0x0][0x39c] ;  /* 0x00007380ff0577ac */ /* 0x000e6e0008000800 */
[----:B------:R-:W0:Y:S02]  /*0040*/  LDC R8, c[0x0][0x360] ;  /* 0x0000d800ff087b82 */ /* 0x000e240000000800 */
[----:B0-----:R-:W-:Y:S01]  /*0050*/  IMAD R8, R8, UR4, R3 ;  /* 0x0000000408087c24 */ /* 0x001fe2000f8e0203 */
[----:B-1----:R-:W-:-:S04]  /*0060*/  USHF.R.S32.HI UR4, URZ, 0x1f, UR5 ;  /* 0x0000001fff047899 */ /* 0x002fc80008011405 */
[----:B------:R-:W-:-:S04]  /*0070*/  ISETP.GE.U32.AND P0, PT, R8, UR5, PT ;  /* 0x0000000508007c0c */ /* 0x000fc8000bf06070 */
[----:B------:R-:W-:-:S13]  /*0080*/  ISETP.GE.AND.EX P0, PT, RZ, UR4, PT, P0 ;  /* 0x00000004ff007c0c */ /* 0x000fda000bf06300 */
[----:B------:R-:W-:Y:S05]  /*0090*/  @P0 EXIT ;  /* 0x000000000000094d */ /* 0x000fea0003800000 */
[----:B------:R-:W0:Y:S02]  /*00a0*/  LDC R9, c[0x0][0x398] ;  /* 0x0000e600ff097b82 */ /* 0x000e240000000800 */
[----:B0-----:R-:W-:-:S13]  /*00b0*/  ISETP.GE.AND P0, PT, R9, 0x1, PT ;  /* 0x000000010900780c */ /* 0x001fda0003f06270 */
[----:B------:R-:W-:Y:S05]  /*00c0*/  @!P0 EXIT ;  /* 0x000000000000894d */ /* 0x000fea0003800000 */
[----:B------:R-:W0:Y:S01]  /*00d0*/  LDCU.64 UR4, c[0x0][0x390] ;  /* 0x00007200ff0477ac */ /* 0x000e220008000a00 */
[----:B------:R-:W1:Y:S01]  /*00e0*/  LDCU.64 UR6, c[0x0][0x358] ;  /* 0x00006b00ff0677ac */ /* 0x000e620008000a00 */
[----:B0-----:R-:W-:-:S04]  /*00f0*/  LEA R2, P0, R8, UR4, 0x2 ;  /* 0x0000000408027c11 */ /* 0x001fc8000f8010ff */
[----:B------:R-:W-:-:S05]  /*0100*/  LEA.HI.X R3, R8, UR5, RZ, 0x2, P0 ;  /* 0x0000000508037c11 */ /* 0x000fca00080f14ff */
[----:B-1----:R0:W5:Y:S01]  /*0110*/  LDG.E R0, desc[UR6][R2.64] ;  /* 0x0000000602007981 */ /* 0x002162000c1e1900 */
[----:B------:R-:W-:Y:S01]  /*0120*/  IMAD.WIDE.U32 R8, R8, R9, RZ ;  /* 0x0000000908087225 */ /* 0x000fe200078e00ff */
[----:B------:R-:W-:-:S03]  /*0130*/  UMOV UR4, URZ ;  /* 0x000000ff00047c82 */ /* 0x000fc60008000000 */
[----:B------:R-:W-:Y:S02]  /*0140*/  IMAD.MOV.U32 R13, RZ, RZ, RZ ;  /* 0x000000ffff0d7224 */ /* 0x000fe400078e00ff */
[----:B------:R-:W-:-:S07]  /*0150*/  VIADD R12, R9, UR4 ;  /* 0x00000004090c7c36 */ /* 0x000fce0008000000 */
.L_x_2:
[----:B------:R-:W1:Y:S01]  /*0160*/  LDC.64 R4, c[0x0][0x388] ;  /* 0x0000e200ff047b82 */ /* 0x000e620000000a00 */
[----:B------:R-:W2:Y:S01]  /*0170*/  LDCU.64 UR4, c[0x0][0x380] ;  /* 0x00007000ff0477ac */ /* 0x000ea20008000a00 */
[----:B0-----:R-:W-:Y:S01]  /*0180*/  IADD3 R3, P0, PT, R13, R8, RZ ;  /* 0x000000080d037210 */ /* 0x001fe20007f1e0ff */
[----:B------:R-:W0:Y:S04]  /*0190*/  LDCU UR8, c[0x0][0x398] ;  /* 0x00007300ff0877ac */ /* 0x000e280008000800 */
[----:B------:R-:W-:Y:S01]  /*01a0*/  IMAD.X R6, RZ, RZ, R12, P0 ;  /* 0x000000ffff067224 */ /* 0x000fe200000e060c */
[----:B--2---:R-:W-:Y:S01]  /*01b0*/  LEA R2, P0, R3, UR4, 0x3 ;  /* 0x0000000403027c11 */ /* 0x004fe2000f8018ff */
[----:B0----5:R-:W-:-:S03]  /*01c0*/  IMAD R11, R0, UR8, R13 ;  /* 0x00000008000b7c24 */ /* 0x021fc6000f8e020d */
[----:B------:R-:W-:Y:S01]  /*01d0*/  LEA.HI.X R3, R3, UR5, R6, 0x3, P0 ;  /* 0x0000000503037c11 */ /* 0x000fe200080f1c06 */
[----:B-1----:R-:W-:-:S05]  /*01e0*/  IMAD.WIDE R10, R11, 0x8, R4 ;  /* 0x000000080b0a7825 */ /* 0x002fca00078e0204 */
[----:B------:R-:W5:Y:S04]  /*01f0*/  LDG.E.64.CONSTANT R2, desc[UR6][R2.64] ;  /* 0x0000000602027981 */ /* 0x000f68000c1e9b00 */
[----:B------:R0:W5:Y:S01]  /*0200*/  LDG.E.64 R4, desc[UR6][R10.64] ;  /* 0x000000060a047981 */ /* 0x000162000c1e1b00 */
[----:B------:R-:W-:Y:S01]  /*0210*/  VIADD R13, R13, 0x1 ;  /* 0x000000010d0d7836 */ /* 0x000fe20000000000 */
[----:B------:R-:W-:Y:S04]  /*0220*/  BSSY B0, `(.L_x_0) ;  /* 0x000000a000007945 */ /* 0x000fe80003800000 */
[----:B------:R-:W-:-:S13]  /*0230*/  ISETP.NE.AND P1, PT, R13, UR8, PT ;  /* 0x000000080d007c0c */ /* 0x000fda000bf25270 */
.L_x_1:
[----:B-----5:R-:W-:Y:S01]  /*0240*/  DADD R6, R2, R4 ;  /* 0x0000000002067229 */ /* 0x020fe20000000004 */
[----:B------:R-:W-:Y:S09]  /*0250*/  YIELD ;  /* 0x0000000000007946 */ /* 0x000ff20003800000 */
[----:B------:R-:W2:Y:S02]  /*0260*/  ATOMG.E.CAS.64.STRONG.GPU PT, R6, [R10], R4, R6 ;  /* 0x000000040a0673a9 */ /* 0x000ea400001ee506 */
[----:B--2---:R-:W-:Y:S01]  /*0270*/  ISETP.NE.U32.AND P0, PT, R4, R6, PT ;  /* 0x000000060400720c */ /* 0x004fe20003f05070 */
[----:B------:R-:W-:-:S03]  /*0280*/  IMAD.MOV.U32 R4, RZ, RZ, R6 ;  /* 0x000000ffff047224 */ /* 0x000fc600078e0006 */
[----:B------:R-:W-:Y:S01]  /*0290*/  ISETP.NE.AND.EX P0, PT, R5, R7, PT, P0 ;  /* 0x000000070500720c */ /* 0x000fe20003f05300 */
[----:B------:R-:W-:-:S12]  /*02a0*/  IMAD.MOV.U32 R5, RZ, RZ, R7 ;  /* 0x000000ffff057224 */ /* 0x000fd800078e0007 */
[----:B------:R-:W-:Y:S05]  /*02b0*/  @P0 BRA `(.L_x_1) ;  /* 0xfffffffc00e00947 */ /* 0x000fea000383ffff */
[----:B------:R-:W-:Y:S05]  /*02c0*/  BSYNC B0 ;  /* 0x0000000000007941 */ /* 0x000fea0003800000 */
.L_x_0:
[----:B------:R-:W-:Y:S05]  /*02d0*/  @P1 BRA `(.L_x_2) ;  /* 0xfffffffc00a01947 */ /* 0x000fea000383ffff */
[----:B------:R-:W-:Y:S05]  /*02e0*/  EXIT ;  /* 0x000000000000794d */ /* 0x000fea0003800000 */
.L_x_3:
[----:B------:R-:W-:-:S00]  /*02f0*/  BRA `(.L_x_3) ;  /* 0xfffffffc00fc7947 */ /* 0x000fc0000383ffff */
[----:B------:R-:W-:-:S00]  /*0300*/  NOP ;  /* 0x0000000000007918 */ /* 0x000fc00000000000 */
[----:B------:R-:W-:-:S00]  /*0310*/  NOP ;  /* 0x0000000000007918 */ /* 0x000fc00000000000 */
[----:B------:R-:W-:-:S00]  /*0320*/  NOP ;  /* 0x0000000000007918 */ /* 0x000fc00000000000 */
[----:B------:R-:W-:-:S00]  /*0330*/  NOP ;  /* 0x0000000000007918 */ /* 0x000fc00000000000 */
[----:B------:R-:W-:-:S00]  /*0340*/  NOP ;  /* 0x0000000000007918 */ /* 0x000fc00000000000 */
[----:B------:R-:W-:-:S00]  /*0350*/  NOP ;  /* 0x0000000000007918 */ /* 0x000fc00000000000 */
[----:B------:R-:W-:-:S00]  /*0360*/  NOP ;  /* 0x0000000000007918 */ /* 0x000fc00000000000 */
[----:B------:R-:W-:-:S00]  /*0370*/  NOP ;  /* 0x0000000000007918 */ /* 0x000fc00000000000 */
.L_x_556:


//--------------------- .text._Z11updateMeansPdS_Piii --------------------------
	.section	.text._Z11updateMeansPdS_Piii,"ax",@progbits
	.align	128
        .global         _Z11updateMeansPdS_Piii
        .type           _Z11updateMeansPdS_Piii,@function
        .size           _Z11updateMeansPdS_Piii,(.L_x_557 - _Z11updateMeansPdS_Piii)
        .other          _Z11updateMeansPdS_Piii,@"STO_CUDA_ENTRY STV_DEFAULT"
_Z11updateMeansPdS_Piii:
.text._Z11updateMeansPdS_Piii:
        /* <DEDUP_REMOVED lines=22> */
.L_x_6:
        /* <DEDUP_REMOVED lines=9> */
[----:B------:R-:W5:Y:S04]  /*01f0*/  LDG.E.64 R2, desc[UR6][R2.64] ;  /* 0x0000000602027981 */ /* 0x000f68000c1e1b00 */
[----:B------:R0:W5:Y:S01]  /*0200*/  LDG.E.64 R4, desc[UR6][R10.64] ;  /* 0x000000060a047981 */ /* 0x000162000c1e1b00 */
[----:B------:R-:W-:Y:S01]  /*0210*/  VIADD R13, R13, 0x1 ;  /* 0x000000010d0d7836 */ /* 0x000fe20000000000 */
[----:B------:R-:W-:Y:S04]  /*0220*/  BSSY B0, `(.L_x_4) ;  /* 0x000000a000007945 */ /* 0x000fe80003800000 */
[----:B------:R-:W-:-:S13]  /*0230*/  ISETP.NE.AND P1, PT, R13, UR8, PT ;  /* 0x000000080d007c0c */ /* 0x000fda000bf25270 */
.L_x_5:
        /* <DEDUP_REMOVED lines=9> */
.L_x_4:
[----:B------:R-:W-:Y:S05]  /*02d0*/  @P1 BRA `(.L_x_6) ;  /* 0xfffffffc00a01947 */ /* 0x000fea000383ffff */
[----:B------:R-:W-:Y:S05]  /*02e0*/  EXIT ;  /* 0x000000000000794d */ /* 0x000fea0003800000 */
.L_x_7:
        /* <DEDUP_REMOVED lines=9> */
.L_x_557:


//--------------------- .text._Z23vectorLabelDistance1UR8PKdPdS1_iiiPiS2_ --------------------------
	.section	.text._Z23vectorLabelDistance1UR8PKdPdS1_iiiPiS2_,"ax",@progbits
	.align	128
        .global         _Z23vectorLabelDistance1UR8PKdPdS1_iiiPiS2_
        .type           _Z23vectorLabelDistance1UR8PKdPdS1_iiiPiS2_,@function
        .size           _Z23vectorLabelDistance1UR8PKdPdS1_iiiPiS2_,(.L_x_529 - _Z23vectorLabelDistance1UR8PKdPdS1_iiiPiS2_)
        .other          _Z23vectorLabelDistance1UR8PKdPdS1_iiiPiS2_,@"STO_CUDA_ENTRY STV_DEFAULT"
_Z23vectorLabelDistance1UR8PKdPdS1_iiiPiS2_:
.text._Z23vectorLabelDistance1UR8PKdPdS1_iiiPiS2_:
[----:B------:R-:W-:Y:S01]  /*0000*/  LDC R1, c[0x0][0x37c] ;  /* 0x0000df00ff017b82 */ /* 0x000fe20000000800 */
[----:B------:R-:W0:Y:S07]  /*0010*/  S2R R3, SR_TID.X ;  /* 0x0000000000037919 */ /* 0x000e2e0000002100 */
[----:B------:R-:W0:Y:S01]  /*0020*/  S2UR UR4, SR_CTAID.X ;  /* 0x00000000000479c3 */ /* 0x000e220000002500 */
[----:B------:R-:W1:Y:S01]  /*0030*/  LDCU UR8, c[0x0][0x398] ;  /* 0x00007300ff0877ac */ /* 0x000e620008000800 */
[----:B------:R-:W-:Y:S01]  /*0040*/  BSSY.RECONVERGENT B0, `(.L_x_8) ;  /* 0x00000fe000007945 */ /* 0x000fe20003800200 */
[----:B------:R-:W2:Y:S05]  /*0050*/  LDCU UR5, c[0x0][0x3a0] ;  /* 0x00007400ff0577ac */ /* 0x000eaa0008000800 */
[----:B------:R-:W0:Y:S01]  /*0060*/  LDC R0, c[0x0][0x360] ;  /* 0x0000d800ff007b82 */ /* 0x000e220000000800 */
[----:B------:R-:W3:Y:S01]  /*0070*/  LDCU.64 UR6, c[0x0][0x358] ;  /* 0x00006b00ff0677ac */ /* 0x000ee20008000a00 */
[----:B-1----:R-:W-:-:S05]  /*0080*/  IMAD.U32 R11, RZ, RZ, UR8 ;  /* 0x00000008ff0b7e24 */ /* 0x002fca000f8e00ff */
[----:B------:R-:W-:Y:S01]  /*0090*/  ISETP.GE.AND P0, PT, R11, 0x1, PT ;  /* 0x000000010b00780c */ /* 0x000fe20003f06270 */
[----:B0-----:R-:W-:Y:S01]  /*00a0*/  IMAD R0, R0, UR4, R3 ;  /* 0x0000000400007c24 */ /* 0x001fe2000f8e0203 */
[----:B--2---:R-:W-:-:S04]  /*00b0*/  USHF.R.S32.HI UR4, URZ, 0x1f, UR5 ;  /* 0x0000001fff047899 */ /* 0x004fc80008011405 */
[----:B------:R-:W-:-:S04]  /*00c0*/  ISETP.GE.U32.AND P1, PT, R0, UR5, PT ;  /* 0x0000000500007c0c */ /* 0x000fc8000bf26070 */
[----:B------:R-:W-:-:S13]  /*00d0*/  ISETP.GE.OR.EX P0, PT, RZ, UR4, !P0, P1 ;  /* 0x00000004ff007c0c */ /* 0x000fda000c706710 */
[----:B---3--:R-:W-:Y:S05]  /*00e0*/  @P0 BRA `(.L_x_9) ;  /* 0x0000000c00cc0947 */ /* 0x008fea0003800000 */
[----:B------:R-:W0:Y:S01]  /*00f0*/  LDC R3, c[0x0][0x39c] ;  /* 0x0000e700ff037b82 */ /* 0x000e220000000800 */
[----:B------:R-:W-:Y:S01]  /*0100*/  IMAD.WIDE.U32 R8, R0, R11, RZ ;  /* 0x0000000b00087225 */ /* 0x000fe200078e00ff */
[----:B------:R-:W-:-:S03]  /*0110*/  UMOV UR4, URZ ;  /* 0x000000ff00047c82 */ /* 0x000fc60008000000 */
[----:B------:R-:W-:Y:S01]  /*0120*/  VIADD R2, R9, UR4 ;  /* 0x0000000409027c36 */ /* 0x000fe20008000000 */
[----:B0-----:R-:W-:-:S13]  /*0130*/  ISETP.GE.AND P0, PT, R3, 0x1, PT ;  /* 0x000000010300780c */ /* 0x001fda0003f06270 */
[----:B------:R-:W-:Y:S05]  /*0140*/  @!P0 BRA `(.L_x_10) ;  /* 0x0000000800cc8947 */ /* 0x000fea0003800000 */
[----:B------:R-:W0:Y:S01]  /*0150*/  LDCU.64 UR8, c[0x0][0x380] ;  /* 0x00007000ff0877ac */ /* 0x000e220008000a00 */
[----:B------:R-:W-:Y:S01]  /*0160*/  IMAD.WIDE.U32 R6, R0, R3, RZ ;  /* 0x0000000300067225 */ /* 0x000fe200078e00ff */
[----:B------:R-:W-:-:S03]  /*0170*/  UMOV UR4, URZ ;  /* 0x000000ff00047c82 */ /* 0x000fc60008000000 */
[----:B------:R-:W-:Y:S02]  /*0180*/  VIADD R3, R3, 0xffffffff ;  /* 0xffffffff03037836 */ /* 0x000fe40000000000 */
[----:B------:R-:W-:Y:S02]  /*0190*/  VIADD R4, R7, UR4 ;  /* 0x0000000407047c36 */ /* 0x000fe40008000000 */
[----:B------:R-:W-:Y:S01]  /*01a0*/  IMAD.MOV.U32 R25, RZ, RZ, RZ ;  /* 0x000000ffff197224 */ /* 0x000fe200078e00ff */
[----:B------:R-:W-:-:S04]  /*01b0*/  LEA.HI R10, R3, 0x1, RZ, 0x1d ;  /* 0x00000001030a7811 */ /* 0x000fc800078fe8ff */
[----:B------:R-:W-:Y:S02]  /*01c0*/  LOP3.LUT R10, R10, 0x3ffffffe, RZ, 0xc0, !PT ;  /* 0x3ffffffe0a0a7812 */ /* 0x000fe400078ec0ff */
[----:B0-----:R-:W-:-:S03]  /*01d0*/  LEA R5, P0, R6, UR8, 0x3 ;  /* 0x0000000806057c11 */ /* 0x001fc6000f8018ff */
[----:B------:R-:W-:Y:S01]  /*01e0*/  IMAD.MOV R24, RZ, RZ, -R10 ;  /* 0x000000ffff187224 */ /* 0x000fe200078e0a0a */
[----:B------:R-:W-:Y:S02]  /*01f0*/  IADD3 R5, P1, PT, R5, 0x40, RZ ;  /* 0x0000004005057810 */ /* 0x000fe40007f3e0ff */
[----:B------:R-:W-:-:S05]  /*0200*/  LEA.HI.X R26, R6, UR9, R4, 0x3, P0 ;  /* 0x00000009061a7c11 */ /* 0x000fca00080f1c04 */
[----:B------:R-:W-:-:S07]  /*0210*/  IMAD.X R26, RZ, RZ, R26, P1 ;  /* 0x000000ffff1a7224 */ /* 0x000fce00008e061a */
.L_x_16:
[----:B------:R-:W0:Y:S01]  /*0220*/  LDCU UR4, c[0x0][0x39c] ;  /* 0x00007380ff0477ac */ /* 0x000e220008000800 */
[----:B------:R-:W-:Y:S01]  /*0230*/  LOP3.LUT P0, RZ, R3, 0x8, RZ, 0xc0, !PT ;  /* 0x0000000803ff7812 */ /* 0x000fe2000780c0ff */
[----:B------:R-:W-:Y:S01]  /*0240*/  IMAD.MOV.U32 R27, RZ, RZ, RZ ;  /* 0x000000ffff1b7224 */ /* 0x000fe200078e00ff */
[----:B------:R-:W-:Y:S01]  /*0250*/  CS2R R22, SRZ ;  /* 0x0000000000167805 */ /* 0x000fe2000001ff00 */
[----:B0-----:R-:W-:Y:S02]  /*0260*/  UISETP.GE.U32.AND UP0, UPT, UR4, 0x9, UPT ;  /* 0x000000090400788c */ /* 0x001fe4000bf06070 */
[----:B------:R-:W-:-:S07]  /*0270*/  IMAD R28, R25, UR4, RZ ;  /* 0x00000004191c7c24 */ /* 0x000fce000f8e02ff */
[----:B------:R-:W-:Y:S05]  /*0280*/  BRA.U !UP0, `(.L_x_11) ;  /* 0x0000000508507547 */ /* 0x000fea000b800000 */
[----:B------:R-:W0:Y:S01]  /*0290*/  LDC.64 R10, c[0x0][0x388] ;  /* 0x0000e200ff0a7b82 */ /* 0x000e220000000a00 */
[----:B------:R-:W-:Y:S01]  /*02a0*/  IMAD.MOV.U32 R27, RZ, RZ, RZ ;  /* 0x000000ffff1b7224 */ /* 0x000fe200078e00ff */
[----:B------:R-:W-:Y:S01]  /*02b0*/  CS2R R22, SRZ ;  /* 0x0000000000167805 */ /* 0x000fe2000001ff00 */
[----:B------:R-:W-:Y:S02]  /*02c0*/  IMAD.MOV.U32 R16, RZ, RZ, R5 ;  /* 0x000000ffff107224 */ /* 0x000fe400078e0005 */
[----:B------:R-:W-:Y:S02]  /*02d0*/  IMAD.MOV.U32 R13, RZ, RZ, R26 ;  /* 0x000000ffff0d7224 */ /* 0x000fe400078e001a */
[----:B------:R-:W-:Y:S02]  /*02e0*/  IMAD.MOV.U32 R29, RZ, RZ, R24 ;  /* 0x000000ffff1d7224 */ /* 0x000fe400078e0018 */
[----:B0-----:R-:W-:-:S03]  /*02f0*/  IMAD.WIDE.U32 R10, R28, 0x8, R10 ;  /* 0x000000081c0a7825 */ /* 0x001fc600078e000a */
[----:B------:R-:W-:-:S05]  /*0300*/  IADD3 R17, P1, PT, R10, 0x40, RZ ;  /* 0x000000400a117810 */ /* 0x000fca0007f3e0ff */
[----:B------:R-:W-:-:S08]  /*0310*/  IMAD.X R14, RZ, RZ, R11, P1 ;  /* 0x000000ffff0e7224 */ /* 0x000fd000008e060b */
.L_x_12:
[----:B------:R-:W-:Y:S02]  /*0320*/  IMAD.MOV.U32 R10, RZ, RZ, R17 ;  /* 0x000000ffff0a7224 */ /* 0x000fe400078e0011 */
[----:B------:R-:W-:Y:S02]  /*0330*/  IMAD.MOV.U32 R11, RZ, RZ, R14 ;  /* 0x000000ffff0b7224 */ /* 0x000fe400078e000e */
[----:B------:R-:W-:-:S03]  /*0340*/  IMAD.MOV.U32 R12, RZ, RZ, R16 ;  /* 0x000000ffff0c7224 */ /* 0x000fc600078e0010 */
[----:B------:R-:W2:Y:S04]  /*0350*/  LDG.E.64.CONSTANT R20, desc[UR6][R10.64+-0x40] ;  /* 0xffffc0060a147981 */ /* 0x000ea8000c1e9b00 */
[----:B------:R-:W2:Y:S04]  /*0360*/  LDG.E.64.CONSTANT R18, desc[UR6][R12.64+-0x40] ;  /* 0xffffc0060c127981 */ /* 0x000ea8000c1e9b00 */
[----:B------:R-:W3:Y:S04]  /*0370*/  LDG.E.64.CONSTANT R16, desc[UR6][R10.64+-0x38] ;  /* 0xffffc8060a107981 */ /* 0x000ee8000c1e9b00 */
[----:B------:R-:W3:Y:S01]  /*0380*/  LDG.E.64.CONSTANT R14, desc[UR6][R12.64+-0x38] ;  /* 0xffffc8060c0e7981 */ /* 0x000ee2000c1e9b00 */
[----:B--2---:R-:W-:-:S03]  /*0390*/  DADD R18, R20, -R18 ;  /* 0x0000000014127229 */ /* 0x004fc60000000812 */
[----:B------:R-:W2:Y:S05]  /*03a0*/  LDG.E.64.CONSTANT R20, desc[UR6][R10.64+-0x30] ;  /* 0xffffd0060a147981 */ /* 0x000eaa000c1e9b00 */
[----:B------:R-:W-:Y:S02]  /*03b0*/  DFMA R22, R18, R18, R22 ;  /* 0x000000121216722b */ /* 0x000fe40000000016 */
[----:B---3--:R-:W-:Y:S01]  /*03c0*/  DADD R14, R16, -R14 ;  /* 0x00000000100e7229 */ /* 0x008fe2000000080e */
[----:B------:R-:W2:Y:S04]  /*03d0*/  LDG.E.64.CONSTANT R18, desc[UR6][R12.64+-0x30] ;  /* 0xffffd0060c127981 */ /* 0x000ea8000c1e9b00 */
[----:B------:R-:W3:Y:S03]  /*03e0*/  LDG.E.64.CONSTANT R16, desc[UR6][R10.64+-0x28] ;  /* 0xffffd8060a107981 */ /* 0x000ee6000c1e9b00 */
[----:B------:R-:W-:-:S02]  /*03f0*/  DFMA R22, R14, R14, R22 ;  /* 0x0000000e0e16722b */ /* 0x000fc40000000016 */
        /* <DEDUP_REMOVED lines=45> */
[----:B------:R-:W3:Y:S04]  /*06d0*/  LDG.E.64.CONSTANT R18, desc[UR6][R12.64+0x30] ;  /* 0x000030060c127981 */ /* 0x000ee8000c1e9b00 */
[----:B------:R-:W3:Y:S03]  /*06e0*/  LDG.E.64.CONSTANT R16, desc[UR6][R10.64+0x30] ;  /* 0x000030060a107981 */ /* 0x000ee6000c1e9b00 */
[----:B------:R-:W-:Y:S01]  /*06f0*/  DFMA R14, R14, R14, R22 ;  /* 0x0000000e0e0e722b */ /* 0x000fe20000000016 */
[----:B------:R-:W2:Y:S01]  /*0700*/  LDG.E.64.CONSTANT R22, desc[UR6][R12.64+0x38] ;  /* 0x000038060c167981 */ /* 0x000ea2000c1e9b00 */
[----:B------:R-:W-:-:S05]  /*0710*/  VIADD R29, R29, 0x2 ;  /* 0x000000021d1d7836 */ /* 0x000fca0000000000 */
[----:B------:R-:W-:Y:S01]  /*0720*/  ISETP.NE.AND P1, PT, R29, RZ, PT ;  /* 0x000000ff1d00720c */ /* 0x000fe20003f25270 */
[----:B------:R-:W-:Y:S01]  /*0730*/  VIADD R27, R27, 0x10 ;  /* 0x000000101b1b7836 */ /* 0x000fe20000000000 */
[----:B---3--:R-:W-:Y:S02]  /*0740*/  DADD R16, R16, -R18 ;  /* 0x0000000010107229 */ /* 0x008fe40000000812 */
[----:B--2---:R-:W-:-:S06]  /*0750*/  DADD R22, R20, -R22 ;  /* 0x0000000014167229 */ /* 0x004fcc0000000816 */
[----:B------:R-:W-:Y:S01]  /*0760*/  DFMA R14, R16, R16, R14 ;  /* 0x00000010100e722b */ /* 0x000fe2000000000e */
[----:B------:R-:W-:Y:S02]  /*0770*/  IADD3 R17, P2, PT, R10, 0x80, RZ ;  /* 0x000000800a117810 */ /* 0x000fe40007f5e0ff */
[----:B------:R-:W-:-:S05]  /*0780*/  IADD3 R16, P3, PT, R12, 0x80, RZ ;  /* 0x000000800c107810 */ /* 0x000fca0007f7e0ff */
[----:B------:R-:W-:Y:S01]  /*0790*/  DFMA R22, R22, R22, R14 ;  /* 0x000000161616722b */ /* 0x000fe2000000000e */
[----:B------:R-:W-:Y:S02]  /*07a0*/  IMAD.X R13, RZ, RZ, R13, P3 ;  /* 0x000000ffff0d7224 */ /* 0x000fe400018e060d */
[----:B------:R-:W-:Y:S01]  /*07b0*/  IMAD.X R14, RZ, RZ, R11, P2 ;  /* 0x000000ffff0e7224 */ /* 0x000fe200010e060b */
[----:B------:R-:W-:Y:S07]  /*07c0*/  @P1 BRA `(.L_x_12) ;  /* 0xfffffff800d41947 */ /* 0x000fee000383ffff */
.L_x_11:
[----:B------:R-:W-:Y:S05]  /*07d0*/  @P0 BRA `(.L_x_13) ;  /* 0x0000000000a00947 */ /* 0x000fea0003800000 */
[----:B------:R-:W0:Y:S01]  /*07e0*/  LDC.64 R12, c[0x0][0x388] ;  /* 0x0000e200ff0c7b82 */ /* 0x000e220000000a00 */
[----:B------:R-:W1:Y:S01]  /*07f0*/  LDCU.64 UR4, c[0x0][0x380] ;  /* 0x00007000ff0477ac */ /* 0x000e620008000a00 */
[----:B------:R-:W-:Y:S01]  /*0800*/  IADD3 R11, P0, PT, R27, R6, RZ ;  /* 0x000000061b0b7210 */ /* 0x000fe20007f1e0ff */
[----:B------:R-:W-:-:S04]  /*0810*/  IMAD.IADD R27, R28, 0x1, R27 ;  /* 0x000000011c1b7824 */ /* 0x000fc800078e021b */
[----:B------:R-:W-:Y:S01]  /*0820*/  IMAD.X R14, RZ, RZ, R4, P0 ;  /* 0x000000ffff0e7224 */ /* 0x000fe200000e0604 */
[----:B-1----:R-:W-:-:S04]  /*0830*/  LEA R10, P0, R11, UR4, 0x3 ;  /* 0x000000040b0a7c11 */ /* 0x002fc8000f8018ff */
[----:B------:R-:W-:Y:S01]  /*0840*/  LEA.HI.X R11, R11, UR5, R14, 0x3, P0 ;  /* 0x000000050b0b7c11 */ /* 0x000fe200080f1c0e */
[----:B0-----:R-:W-:-:S04]  /*0850*/  IMAD.WIDE.U32 R12, R27, 0x8, R12 ;  /* 0x000000081b0c7825 */ /* 0x001fc800078e000c */
[----:B------:R-:W2:Y:S04]  /*0860*/  LDG.E.64.CONSTANT R18, desc[UR6][R10.64] ;  /* 0x000000060a127981 */ /* 0x000ea8000c1e9b00 */
[----:B------:R-:W2:Y:S04]  /*0870*/  LDG.E.64.CONSTANT R14, desc[UR6][R12.64] ;  /* 0x000000060c0e7981 */ /* 0x000ea8000c1e9b00 */
[----:B------:R-:W3:Y:S04]  /*0880*/  LDG.E.64.CONSTANT R16, desc[UR6][R12.64+0x8] ;  /* 0x000008060c107981 */ /* 0x000ee8000c1e9b00 */
[----:B------:R-:W4:Y:S04]  /*0890*/  LDG.E.64.CONSTANT R20, desc[UR6][R12.64+0x10] ;  /* 0x000010060c147981 */ /* 0x000f28000c1e9b00 */
[----:B------:R-:W5:Y:S01]  /*08a0*/  LDG.E.64.CONSTANT R28, desc[UR6][R12.64+0x38] ;  /* 0x000038060c1c7981 */ /* 0x000f62000c1e9b00 */
[----:B--2---:R-:W-:-:S03]  /*08b0*/  DADD R18, R14, -R18 ;  /* 0x000000000e127229 */ /* 0x004fc60000000812 */
[----:B------:R-:W3:Y:S05]  /*08c0*/  LDG.E.64.CONSTANT R14, desc[UR6][R10.64+0x8] ;  /* 0x000008060a0e7981 */ /* 0x000eea000c1e9b00 */
[----:B------:R-:W-:Y:S02]  /*08d0*/  DFMA R22, R18, R18, R22 ;  /* 0x000000121216722b */ /* 0x000fe40000000016 */
[----:B------:R-:W4:Y:S01]  /*08e0*/  LDG.E.64.CONSTANT R18, desc[UR6][R10.64+0x10] ;  /* 0x000010060a127981 */ /* 0x000f22000c1e9b00 */
[----:B---3--:R-:W-:Y:S02]  /*08f0*/  DADD R14, R16, -R14 ;  /* 0x00000000100e7229 */ /* 0x008fe4000000080e */
[----:B----4-:R-:W-:-:S06]  /*0900*/  DADD R18, R20, -R18 ;  /* 0x0000000014127229 */ /* 0x010fcc0000000812 */
[----:B------:R-:W-:Y:S01]  /*0910*/  DFMA R16, R14, R14, R22 ;  /* 0x0000000e0e10722b */ /* 0x000fe20000000016 */
[----:B------:R-:W2:Y:S04]  /*0920*/  LDG.E.64.CONSTANT R20, desc[UR6][R12.64+0x18] ;  /* 0x000018060c147981 */ /* 0x000ea8000c1e9b00 */
[----:B------:R-:W2:Y:S03]  /*0930*/  LDG.E.64.CONSTANT R14, desc[UR6][R10.64+0x18] ;  /* 0x000018060a0e7981 */ /* 0x000ea6000c1e9b00 */
[----:B------:R-:W-:Y:S01]  /*0940*/  DFMA R16, R18, R18, R16 ;  /* 0x000000121210722b */ /* 0x000fe20000000010 */
[----:B------:R-:W3:Y:S04]  /*0950*/  LDG.E.64.CONSTANT R22, desc[UR6][R10.64+0x20] ;  /* 0x000020060a167981 */ /* 0x000ee8000c1e9b00 */
[----:B------:R-:W3:Y:S01]  /*0960*/  LDG.E.64.CONSTANT R18, desc[UR6][R12.64+0x20] ;  /* 0x000020060c127981 */ /* 0x000ee2000c1e9b00 */
[----:B--2---:R-:W-:-:S03]  /*0970*/  DADD R14, R20, -R14 ;  /* 0x00000000140e7229 */ /* 0x004fc6000000080e */
[----:B------:R-:W2:Y:S05]  /*0980*/  LDG.E.64.CONSTANT R20, desc[UR6][R12.64+0x28] ;  /* 0x000028060c147981 */ /* 0x000eaa000c1e9b00 */
[----:B------:R-:W-:Y:S02]  /*0990*/  DFMA R16, R14, R14, R16 ;  /* 0x0000000e0e10722b */ /* 0x000fe40000000010 */
[----:B---3--:R-:W-:Y:S01]  /*09a0*/  DADD R22, R18, -R22 ;  /* 0x0000000012167229 */ /* 0x008fe20000000816 */
[----:B------:R-:W3:Y:S04]  /*09b0*/  LDG.E.64.CONSTANT R14, desc[UR6][R12.64+0x30] ;  /* 0x000030060c0e7981 */ /* 0x000ee8000c1e9b00 */
[----:B------:R-:W2:Y:S03]  /*09c0*/  LDG.E.64.CONSTANT R18, desc[UR6][R10.64+0x28] ;  /* 0x000028060a127981 */ /* 0x000ea6000c1e9b00 */
[----:B------:R-:W-:Y:S01]  /*09d0*/  DFMA R22, R22, R22, R16 ;  /* 0x000000161616722b */ /* 0x000fe20000000010 */
[----:B------:R-:W3:Y:S04]  /*09e0*/  LDG.E.64.CONSTANT R16, desc[UR6][R10.64+0x30] ;  /* 0x000030060a107981 */ /* 0x000ee8000c1e9b00 */
[----:B------:R-:W5:Y:S01]  /*09f0*/  LDG.E.64.CONSTANT R10, desc[UR6][R10.64+0x38] ;  /* 0x000038060a0a7981 */ /* 0x000f62000c1e9b00 */
[----:B--2---:R-:W-:-:S02]  /*0a00*/  DADD R18, R20, -R18 ;  /* 0x0000000014127229 */ /* 0x004fc40000000812 */
[----:B---3--:R-:W-:-:S06]  /*0a10*/  DADD R14, R14, -R16 ;  /* 0x000000000e0e7229 */ /* 0x008fcc0000000810 */
[----:B------:R-:W-:Y:S02]  /*0a20*/  DFMA R22, R18, R18, R22 ;  /* 0x000000121216722b */ /* 0x000fe40000000016 */
[----:B-----5:R-:W-:-:S06]  /*0a30*/  DADD R28, R28, -R10 ;  /* 0x000000001c1c7229 */ /* 0x020fcc000000080a */
[----:B------:R-:W-:-:S08]  /*0a40*/  DFMA R22, R14, R14, R22 ;  /* 0x0000000e0e16722b */ /* 0x000fd00000000016 */
[----:B------:R-:W-:-:S11]  /*0a50*/  DFMA R22, R28, R28, R22 ;  /* 0x0000001c1c16722b */ /* 0x000fd60000000016 */
.L_x_13:
[----:B------:R-:W0:Y:S01]  /*0a60*/  MUFU.RSQ64H R21, R23 ;  /* 0x0000001700157308 */ /* 0x000e220000001c00 */
[----:B------:R-:W-:Y:S01]  /*0a70*/  VIADD R20, R23, 0xfcb00000 ;  /* 0xfcb0000017147836 */ /* 0x000fe20000000000 */
[----:B------:R-:W-:Y:S01]  /*0a80*/  BSSY.RECONVERGENT B1, `(.L_x_14) ;  /* 0x0000013000017945 */ /* 0x000fe20003800200 */
[----:B------:R-:W-:Y:S02]  /*0a90*/  IMAD.MOV.U32 R10, RZ, RZ, 0x0 ;  /* 0x00000000ff0a7424 */ /* 0x000fe400078e00ff */
[----:B------:R-:W-:Y:S01]  /*0aa0*/  IMAD.MOV.U32 R11, RZ, RZ, 0x3fd80000 ;  /* 0x3fd80000ff0b7424 */ /* 0x000fe200078e00ff */
[----:B------:R-:W-:Y:S01]  /*0ab0*/  ISETP.GE.U32.AND P0, PT, R20, 0x7ca00000, PT ;  /* 0x7ca000001400780c */ /* 0x000fe20003f06070 */
[----:B0-----:R-:W-:-:S08]  /*0ac0*/  DMUL R12, R20, R20 ;  /* 0x00000014140c7228 */ /* 0x001fd00000000000 */
[----:B------:R-:W-:-:S08]  /*0ad0*/  DFMA R12, -R12, R22, 1 ;  /* 0x3ff000000c0c742b */ /* 0x000fd00000000116 */
[----:B------:R-:W-:Y:S02]  /*0ae0*/  DFMA R10, R12, R10, 0.5 ;  /* 0x3fe000000c0a742b */ /* 0x000fe4000000000a */
[----:B------:R-:W-:-:S08]  /*0af0*/  DMUL R12, R20, R12 ;  /* 0x0000000c140c7228 */ /* 0x000fd00000000000 */
[----:B------:R-:W-:-:S08]  /*0b00*/  DFMA R10, R10, R12, R20 ;  /* 0x0000000c0a0a722b */ /* 0x000fd00000000014 */
[----:B------:R-:W-:Y:S02]  /*0b10*/  DMUL R14, R10, R22 ;  /* 0x000000160a0e7228 */ /* 0x000fe40000000000 */
[----:B------:R-:W-:Y:S02]  /*0b20*/  VIADD R17, R11, 0xfff00000 ;  /* 0xfff000000b117836 */ /* 0x000fe40000000000 */
[----:B------:R-:W-:-:S04]  /*0b30*/  IMAD.MOV.U32 R16, RZ, RZ, R10 ;  /* 0x000000ffff107224 */ /* 0x000fc800078e000a */
[----:B------:R-:W-:-:S08]  /*0b40*/  DFMA R12, R14, -R14, R22 ;  /* 0x8000000e0e0c722b */ /* 0x000fd00000000016 */
[----:B------:R-:W-:Y:S01]  /*0b50*/  DFMA R18, R12, R16, R14 ;  /* 0x000000100c12722b */ /* 0x000fe2000000000e */
[----:B------:R-:W-:Y:S10]  /*0b60*/  @!P0 BRA `(.L_x_15) ;  /* 0x0000000000108947 */ /* 0x000ff40003800000 */
[----:B------:R-:W-:-:S07]  /*0b70*/  MOV R18, 0xb90 ;  /* 0x00000b9000127802 */ /* 0x000fce0000000f00 */
[----:B------:R-:W-:Y:S05]  /*0b80*/  CALL.REL.NOINC `($__internal_0_$__cuda_sm20_dsqrt_rn_f64_mediumpath_v1) ;  /* 0x0000001000c07944 */ /* 0x000fea0003c00000 */
[----:B------:R-:W-:Y:S02]  /*0b90*/  IMAD.MOV.U32 R18, RZ, RZ, R12 ;  /* 0x000000ffff127224 */ /* 0x000fe400078e000c */
[----:B------:R-:W-:-:S07]  /*0ba0*/  IMAD.MOV.U32 R19, RZ, RZ, R13 ;  /* 0x000000ffff137224 */ /* 0x000fce00078e000d */
.L_x_15:
[----:B------:R-:W-:Y:S05]  /*0bb0*/  BSYNC.RECONVERGENT B1 ;  /* 0x0000000000017941 */ /* 0x000fea0003800200 */
.L_x_14:
[----:B------:R-:W0:Y:S01]  /*0bc0*/  LDCU.64 UR4, c[0x0][0x390] ;  /* 0x00007200ff0477ac */ /* 0x000e220008000a00 */
[C---:B------:R-:W-:Y:S01]  /*0bd0*/  IADD3 R10, P0, PT, R25.reuse, R8, RZ ;  /* 0x00000008190a7210 */ /* 0x040fe20007f1e0ff */
[----:B------:R-:W-:Y:S01]  /*0be0*/  VIADD R25, R25, 0x1 ;  /* 0x0000000119197836 */ /* 0x000fe20000000000 */
[----:B------:R-:W1:Y:S03]  /*0bf0*/  LDCU UR8, c[0x0][0x398] ;  /* 0x00007300ff0877ac */ /* 0x000e660008000800 */
[----:B------:R-:W-:Y:S01]  /*0c00*/  IMAD.X R11, RZ, RZ, R2, P0 ;  /* 0x000000ffff0b7224 */ /* 0x000fe200000e0602 */
[----:B0-----:R-:W-:-:S04]  /*0c10*/  LEA R12, P0, R10, UR4, 0x3 ;  /* 0x000000040a0c7c11 */ /* 0x001fc8000f8018ff */
[----:B------:R-:W-:Y:S01]  /*0c20*/  LEA.HI.X R13, R10, UR5, R11, 0x3, P0 ;  /* 0x000000050a0d7c11 */ /* 0x000fe200080f1c0b */
[----:B-1----:R-:W-:-:S04]  /*0c30*/  IMAD.U32 R11, RZ, RZ, UR8 ;  /* 0x00000008ff0b7e24 */ /* 0x002fc8000f8e00ff */
[----:B------:R0:W-:Y:S01]  /*0c40*/  STG.E.64 desc[UR6][R12.64], R18 ;  /* 0x000000120c007986 */ /* 0x0001e2000c101b06 */
[----:B------:R-:W-:-:S13]  /*0c50*/  ISETP.NE.AND P0, PT, R25, R11, PT ;  /* 0x0000000b1900720c */ /* 0x000fda0003f05270 */
[----:B0-----:R-:W-:Y:S05]  /*0c60*/  @!P0 BRA `(.L_x_9) ;  /* 0x0000000000ec8947 */ /* 0x001fea0003800000 */
[----:B------:R-:W-:Y:S05]  /*0c70*/  BRA `(.L_x_16) ;  /* 0xfffffff400687947 */ /* 0x000fea000383ffff */
.L_x_10:
[C---:B------:R-:W-:Y:S01]  /*0c80*/  ISETP.GE.U32.AND P0, PT, R11.reuse, 0x8, PT ;  /* 0x000000080b00780c */ /* 0x040fe20003f06070 */
[----:B------:R-:W-:Y:S01]  /*0c90*/  IMAD.MOV.U32 R3, RZ, RZ, RZ ;  /* 0x000000ffff037224 */ /* 0x000fe200078e00ff */
[----:B------:R-:W-:-:S04]  /*0ca0*/  LOP3.LUT R6, R11, 0x7, RZ, 0xc0, !PT ;  /* 0x000000070b067812 */ /* 0x000fc800078ec0ff */
[----:B------:R-:W-:-:S07]  /*0cb0*/  ISETP.NE.AND P1, PT, R6, RZ, PT ;  /* 0x000000ff0600720c */ /* 0x000fce0003f25270 */
[----:B------:R-:W-:Y:S06]  /*0cc0*/  @!P0 BRA `(.L_x_17) ;  /* 0x0000000000488947 */ /* 0x000fec0003800000 */
[----:B------:R-:W-:Y:S01]  /*0cd0*/  LOP3.LUT R3, R11, 0x7ffffff8, RZ, 0xc0, !PT ;  /* 0x7ffffff80b037812 */ /* 0x000fe200078ec0ff */
[----:B------:R-:W0:Y:S01]  /*0ce0*/  LDCU.64 UR8, c[0x0][0x390] ;  /* 0x00007200ff0877ac */ /* 0x000e220008000a00 */
[----:B------:R-:W-:-:S05]  /*0cf0*/  UMOV UR4, URZ ;  /* 0x000000ff00047c82 */ /* 0x000fca0008000000 */
.L_x_18:
[----:B------:R-:W-:Y:S01]  /*0d00*/  IADD3 R4, P0, PT, R8, UR4, RZ ;  /* 0x0000000408047c10 */ /* 0x000fe2000ff1e0ff */
[----:B------:R-:W-:-:S04]  /*0d10*/  UIADD3 UR4, UPT, UPT, UR4, 0x8, URZ ;  /* 0x0000000804047890 */ /* 0x000fc8000fffe0ff */
[----:B------:R-:W-:Y:S01]  /*0d20*/  IMAD.X R5, RZ, RZ, R2, P0 ;  /* 0x000000ffff057224 */ /* 0x000fe200000e0602 */
[----:B01----:R-:W-:-:S04]  /*0d30*/  LEA R12, P0, R4, UR8, 0x3 ;  /* 0x00000008040c7c11 */ /* 0x003fc8000f8018ff */
[----:B------:R-:W-:Y:S02]  /*0d40*/  LEA.HI.X R13, R4, UR9, R5, 0x3, P0 ;  /* 0x00000009040d7c11 */ /* 0x000fe400080f1c05 */
[----:B------:R-:W-:-:S03]  /*0d50*/  ISETP.NE.AND P0, PT, R3, UR4, PT ;  /* 0x0000000403007c0c */ /* 0x000fc6000bf05270 */
[----:B------:R1:W-:Y:S04]  /*0d60*/  STG.E.64 desc[UR6][R12.64], RZ ;  /* 0x000000ff0c007986 */ /* 0x0003e8000c101b06 */
[----:B------:R1:W-:Y:S04]  /*0d70*/  STG.E.64 desc[UR6][R12.64+0x8], RZ ;  /* 0x000008ff0c007986 */ /* 0x0003e8000c101b06 */
[----:B------:R1:W-:Y:S04]  /*0d80*/  STG.E.64 desc[UR6][R12.64+0x10], RZ ;  /* 0x000010ff0c007986 */ /* 0x0003e8000c101b06 */
[----:B------:R1:W-:Y:S04]  /*0d90*/  STG.E.64 desc[UR6][R12.64+0x18], RZ ;  /* 0x000018ff0c007986 */ /* 0x0003e8000c101b06 */
[----:B------:R1:W-:Y:S04]  /*0da0*/  STG.E.64 desc[UR6][R12.64+0x20], RZ ;  /* 0x000020ff0c007986 */ /* 0x0003e8000c101b06 */
[----:B------:R1:W-:Y:S04]  /*0db0*/  STG.E.64 desc[UR6][R12.64+0x28], RZ ;  /* 0x000028ff0c007986 */ /* 0x0003e8000c101b06 */
[----:B------:R1:W-:Y:S04]  /*0dc0*/  STG.E.64 desc[UR6][R12.64+0x30], RZ ;  /* 0x000030ff0c007986 */ /* 0x0003e8000c101b06 */
[----:B------:R1:W-:Y:S01]  /*0dd0*/  STG.E.64 desc[UR6][R12.64+0x38], RZ ;  /* 0x000038ff0c007986 */ /* 0x0003e2000c101b06 */
[----:B------:R-:W-:Y:S05]  /*0de0*/  @P0 BRA `(.L_x_18) ;  /* 0xfffffffc00c40947 */ /* 0x000fea000383ffff */
.L_x_17:
[----:B------:R-:W-:Y:S05]  /*0df0*/  @!P1 BRA `(.L_x_9) ;  /* 0x0000000000889947 */ /* 0x000fea0003800000 */
[----:B------:R-:W-:Y:S02]  /*0e00*/  ISETP.GE.U32.AND P0, PT, R6, 0x4, PT ;  /* 0x000000040600780c */ /* 0x000fe40003f06070 */
[----:B------:R-:W-:-:S04]  /*0e10*/  LOP3.LUT R7, R11, 0x3, RZ, 0xc0, !PT ;  /* 0x000000030b077812 */ /* 0x000fc800078ec0ff */
[----:B------:R-:W-:-:S07]  /*0e20*/  ISETP.NE.AND P1, PT, R7, RZ, PT ;  /* 0x000000ff0700720c */ /* 0x000fce0003f25270 */
[----:B------:R-:W-:Y:S06]  /*0e30*/  @!P0 BRA `(.L_x_19) ;  /* 0x0000000000288947 */ /* 0x000fec0003800000 */
[----:B------:R-:W0:Y:S01]  /*0e40*/  LDCU.64 UR4, c[0x0][0x390] ;  /* 0x00007200ff0477ac */ /* 0x000e220008000a00 */
[C---:B------:R-:W-:Y:S01]  /*0e50*/  IADD3 R5, P0, PT, R3.reuse, R8, RZ ;  /* 0x0000000803057210 */ /* 0x040fe20007f1e0ff */
[----:B------:R-:W-:-:S04]  /*0e60*/  VIADD R3, R3, 0x4 ;  /* 0x0000000403037836 */ /* 0x000fc80000000000 */
[----:B------:R-:W-:Y:S01]  /*0e70*/  IMAD.X R6, RZ, RZ, R2, P0 ;  /* 0x000000ffff067224 */ /* 0x000fe200000e0602 */
[----:B0-----:R-:W-:-:S04]  /*0e80*/  LEA R4, P0, R5, UR4, 0x3 ;  /* 0x0000000405047c11 */ /* 0x001fc8000f8018ff */
[----:B------:R-:W-:-:S05]  /*0e90*/  LEA.HI.X R5, R5, UR5, R6, 0x3, P0 ;  /* 0x0000000505057c11 */ /* 0x000fca00080f1c06 */
[----:B------:R0:W-:Y:S04]  /*0ea0*/  STG.E.64 desc[UR6][R4.64], RZ ;  /* 0x000000ff04007986 */ /* 0x0001e8000c101b06 */
[----:B------:R0:W-:Y:S04]  /*0eb0*/  STG.E.64 desc[UR6][R4.64+0x8], RZ ;  /* 0x000008ff04007986 */ /* 0x0001e8000c101b06 */
[----:B------:R0:W-:Y:S04]  /*0ec0*/  STG.E.64 desc[UR6][R4.64+0x10], RZ ;  /* 0x000010ff04007986 */ /* 0x0001e8000c101b06 */
[----:B------:R0:W-:Y:S02]  /*0ed0*/  STG.E.64 desc[UR6][R4.64+0x18], RZ ;  /* 0x000018ff04007986 */ /* 0x0001e4000c101b06 */
.L_x_19:
[----:B------:R-:W-:Y:S05]  /*0ee0*/  @!P1 BRA `(.L_x_9) ;  /* 0x00000000004c9947 */ /* 0x000fea0003800000 */
[----:B------:R-:W-:Y:S02]  /*0ef0*/  ISETP.NE.AND P0, PT, R7, 0x1, PT ;  /* 0x000000010700780c */ /* 0x000fe40003f05270 */
[----:B0-----:R-:W-:-:S04]  /*0f00*/  LOP3.LUT R4, R11, 0x1, RZ, 0xc0, !PT ;  /* 0x000000010b047812 */ /* 0x001fc800078ec0ff */
[----:B------:R-:W-:-:S07]  /*0f10*/  ISETP.NE.U32.AND P1, PT, R4, 0x1, PT ;  /* 0x000000010400780c */ /* 0x000fce0003f25070 */
        /* <DEDUP_REMOVED lines=8> */
[----:B------:R0:W-:Y:S02]  /*0fa0*/  STG.E.64 desc[UR6][R4.64+0x8], RZ ;  /* 0x000008ff04007986 */ /* 0x0001e4000c101b06 */
.L_x_20:
[----:B------:R-:W-:Y:S05]  /*0fb0*/  @P1 BRA `(.L_x_9) ;  /* 0x0000000000181947 */ /* 0x000fea0003800000 */
[----:B------:R-:W0:Y:S01]  /*0fc0*/  LDCU.64 UR4, c[0x0][0x390] ;  /* 0x00007200ff0477ac */ /* 0x000e220008000a00 */
[----:B------:R-:W-:-:S05]  /*0fd0*/  IADD3 R3, P0, PT, R3, R8, RZ ;  /* 0x0000000803037210 */ /* 0x000fca0007f1e0ff */
[----:B------:R-:W-:Y:S01]  /*0fe0*/  IMAD.X R2, RZ, RZ, R2, P0 ;  /* 0x000000ffff027224 */ /* 0x000fe200000e0602 */
[----:B0-----:R-:W-:-:S04]  /*0ff0*/  LEA R4, P0, R3, UR4, 0x3 ;  /* 0x0000000403047c11 */ /* 0x001fc8000f8018ff */
[----:B------:R-:W-:-:S05]  /*1000*/  LEA.HI.X R5, R3, UR5, R2, 0x3, P0 ;  /* 0x0000000503057c11 */ /* 0x000fca00080f1c02 */
[----:B------:R2:W-:Y:S04]  /*1010*/  STG.E.64 desc[UR6][R4.64], RZ ;  /* 0x000000ff04007986 */ /* 0x0005e8000c101b06 */
.L_x_9:
[----:B------:R-:W-:Y:S05]  /*1020*/  BSYNC.RECONVERGENT B0 ;  /* 0x0000000000007941 */ /* 0x000fea0003800200 */
.L_x_8:
[----:B------:R-:W-:Y:S01]  /*1030*/  ISETP.GE.AND P0, PT, R11, 0x1, PT ;  /* 0x000000010b00780c */ /* 0x000fe20003f06270 */
[----:B------:R-:W-:Y:S01]  /*1040*/  BSSY.RECONVERGENT B0, `(.L_x_21) ;  /* 0x00000da000007945 */ /* 0x000fe20003800200 */
[----:B------:R-:W-:-:S11]  /*1050*/  IMAD.MOV.U32 R2, RZ, RZ, RZ ;  /* 0x000000ffff027224 */ /* 0x000fd600078e00ff */
[----:B------:R-:W-:Y:S05]  /*1060*/  @!P0 BRA `(.L_x_22) ;  /* 0x0000000c005c8947 */ /* 0x000fea0003800000 */
[C---:B------:R-:W-:Y:S01]  /*1070*/  ISETP.GE.U32.AND P1, PT, R11.reuse, 0x10, PT ;  /* 0x000000100b00780c */ /* 0x040fe20003f26070 */
[----:B------:R-:W-:Y:S01]  /*1080*/  IMAD.WIDE.U32 R8, R0, R11, RZ ;  /* 0x0000000b00087225 */ /* 0x000fe200078e00ff */
[----:B------:R-:W-:Y:S01]  /*1090*/  UMOV UR4, URZ ;  /* 0x000000ff00047c82 */ /* 0x000fe20008000000 */
[----:B------:R-:W-:Y:S01]  /*10a0*/  LOP3.LUT R3, R11, 0xf, RZ, 0xc0, !PT ;  /* 0x0000000f0b037812 */ /* 0x000fe200078ec0ff */
[----:B------:R-:W-:Y:S01]  /*10b0*/  BSSY.RECONVERGENT B1, `(.L_x_23) ;  /* 0x0000067000017945 */ /* 0x000fe20003800200 */
[----:B0-2---:R-:W-:Y:S02]  /*10c0*/  VIADD R5, R9, UR4 ;  /* 0x0000000409057c36 */ /* 0x005fe40008000000 */
[----:B------:R-:W-:Y:S01]  /*10d0*/  ISETP.NE.AND P0, PT, R3, RZ, PT ;  /* 0x000000ff0300720c */ /* 0x000fe20003f05270 */
[----:B------:R-:W-:Y:S02]  /*10e0*/  IMAD.MOV.U32 R4, RZ, RZ, RZ ;  /* 0x000000ffff047224 */ /* 0x000fe400078e00ff */
[----:B------:R-:W-:-:S02]  /*10f0*/  IMAD.MOV.U32 R2, RZ, RZ, RZ ;  /* 0x000000ffff027224 */ /* 0x000fc400078e00ff */
[----:B------:R-:W-:Y:S02]  /*1100*/  IMAD.MOV.U32 R18, RZ, RZ, -0x1 ;  /* 0xffffffffff127424 */ /* 0x000fe400078e00ff */
[----:B------:R-:W-:Y:S01]  /*1110*/  IMAD.MOV.U32 R19, RZ, RZ, 0x7fefffff ;  /* 0x7fefffffff137424 */ /* 0x000fe200078e00ff */
[----:B------:R-:W-:Y:S06]  /*1120*/  @!P1 BRA `(.L_x_24) ;  /* 0x00000004007c9947 */ /* 0x000fec0003800000 */
[----:B------:R-:W0:Y:S01]  /*1130*/  LDCU.64 UR4, c[0x0][0x390] ;  /* 0x00007200ff0477ac */ /* 0x000e220008000a00 */
[----:B------:R-:W-:Y:S01]  /*1140*/  LOP3.LUT R4, R11, 0x7ffffff0, RZ, 0xc0, !PT ;  /* 0x7ffffff00b047812 */ /* 0x000fe200078ec0ff */
[----:B------:R-:W-:Y:S02]  /*1150*/  IMAD.MOV.U32 R27, RZ, RZ, RZ ;  /* 0x000000ffff1b7224 */ /* 0x000fe400078e00ff */
[----:B------:R-:W-:Y:S02]  /*1160*/  IMAD.MOV.U32 R2, RZ, RZ, RZ ;  /* 0x000000ffff027224 */ /* 0x000fe400078e00ff */
[----:B------:R-:W-:Y:S02]  /*1170*/  IMAD.MOV.U32 R18, RZ, RZ, -0x1 ;  /* 0xffffffffff127424 */ /* 0x000fe400078e00ff */
[----:B------:R-:W-:Y:S01]  /*1180*/  IMAD.MOV.U32 R19, RZ, RZ, 0x7fefffff ;  /* 0x7fefffffff137424 */ /* 0x000fe200078e00ff */
[----:B0-----:R-:W-:-:S04]  /*1190*/  LEA R6, P1, R8, UR4, 0x3 ;  /* 0x0000000408067c11 */ /* 0x001fc8000f8218ff */
[----:B------:R-:W-:Y:S02]  /*11a0*/  IADD3 R6, P2, PT, R6, 0x40, RZ ;  /* 0x0000004006067810 */ /* 0x000fe40007f5e0ff */
[----:B------:R-:W-:-:S05]  /*11b0*/  LEA.HI.X R7, R8, UR5, R5, 0x3, P1 ;  /* 0x0000000508077c11 */ /* 0x000fca00088f1c05 */
[----:B------:R-:W-:-:S07]  /*11c0*/  IMAD.X R7, RZ, RZ, R7, P2 ;  /* 0x000000ffff077224 */ /* 0x000fce00010e0607 */
.L_x_25:
[----:B-1----:R-:W2:Y:S04]  /*11d0*/  LDG.E.64 R12, desc[UR6][R6.64+-0x40] ;  /* 0xffffc006060c7981 */ /* 0x002ea8000c1e1b00 */
[----:B------:R-:W3:Y:S04]  /*11e0*/  LDG.E.64 R16, desc[UR6][R6.64+-0x38] ;  /* 0xffffc80606107981 */ /* 0x000ee8000c1e1b00 */
[----:B------:R-:W4:Y:S04]  /*11f0*/  LDG.E.64 R24, desc[UR6][R6.64+-0x30] ;  /* 0xffffd00606187981 */ /* 0x000f28000c1e1b00 */
[----:B------:R-:W5:Y:S04]  /*1200*/  LDG.E.64 R22, desc[UR6][R6.64+-0x28] ;  /* 0xffffd80606167981 */ /* 0x000f68000c1e1b00 */
[----:B------:R-:W5:Y:S04]  /*1210*/  LDG.E.64 R14, desc[UR6][R6.64+-0x20] ;  /* 0xffffe006060e7981 */ /* 0x000f68000c1e1b00 */
[----:B------:R-:W5:Y:S01]  /*1220*/  LDG.E.64 R20, desc[UR6][R6.64+-0x18] ;  /* 0xffffe80606147981 */ /* 0x000f62000c1e1b00 */
[----:B--2---:R-:W-:-:S06]  /*1230*/  DSETP.GEU.AND P2, PT, R12, R18, PT ;  /* 0x000000120c00722a */ /* 0x004fcc0003f4e000 */
[----:B------:R-:W-:Y:S02]  /*1240*/  FSEL R12, R12, R18, !P2 ;  /* 0x000000120c0c7208 */ /* 0x000fe40005000000 */
[----:B------:R-:W-:Y:S02]  /*1250*/  FSEL R13, R13, R19, !P2 ;  /* 0x000000130d0d7208 */ /* 0x000fe40005000000 */
[----:B------:R-:W2:Y:S04]  /*1260*/  LDG.E.64 R18, desc[UR6][R6.64+-0x10] ;  /* 0xfffff00606127981 */ /* 0x000ea8000c1e1b00 */
[----:B---3--:R-:W-:-:S06]  /*1270*/  DSETP.GEU.AND P3, PT, R16, R12, PT ;  /* 0x0000000c1000722a */ /* 0x008fcc0003f6e000 */
[----:B------:R-:W-:Y:S02]  /*1280*/  FSEL R12, R16, R12, !P3 ;  /* 0x0000000c100c7208 */ /* 0x000fe40005800000 */
[----:B------:R-:W-:Y:S02]  /*1290*/  FSEL R13, R17, R13, !P3 ;  /* 0x0000000d110d7208 */ /* 0x000fe40005800000 */
[----:B------:R-:W3:Y:S04]  /*12a0*/  LDG.E.64 R16, desc[UR6][R6.64+-0x8] ;  /* 0xfffff80606107981 */ /* 0x000ee8000c1e1b00 */
[----:B----4-:R-:W-:-:S06]  /*12b0*/  DSETP.GEU.AND P4, PT, R24, R12, PT ;  /* 0x0000000c1800722a */ /* 0x010fcc0003f8e000 */
[----:B------:R-:W-:Y:S02]  /*12c0*/  FSEL R12, R24, R12, !P4 ;  /* 0x0000000c180c7208 */ /* 0x000fe40006000000 */
[----:B------:R-:W-:Y:S02]  /*12d0*/  FSEL R13, R25, R13, !P4 ;  /* 0x0000000d190d7208 */ /* 0x000fe40006000000 */
[----:B------:R-:W4:Y:S04]  /*12e0*/  LDG.E.64 R24, desc[UR6][R6.64] ;  /* 0x0000000606187981 */ /* 0x000f28000c1e1b00 */
[----:B-----5:R-:W-:-:S06]  /*12f0*/  DSETP.GEU.AND P5, PT, R22, R12, PT ;  /* 0x0000000c1600722a */ /* 0x020fcc0003fae000 */
[----:B------:R-:W-:Y:S02]  /*1300*/  FSEL R12, R22, R12, !P5 ;  /* 0x0000000c160c7208 */ /* 0x000fe40006800000 */
[----:B------:R-:W-:Y:S02]  /*1310*/  FSEL R13, R23, R13, !P5 ;  /* 0x0000000d170d7208 */ /* 0x000fe40006800000 */
[----:B------:R-:W5:Y:S04]  /*1320*/  LDG.E.64 R22, desc[UR6][R6.64+0x8] ;  /* 0x0000080606167981 */ /* 0x000f68000c1e1b00 */
[----:B------:R-:W-:-:S06]  /*1330*/  DSETP.GEU.AND P6, PT, R14, R12, PT ;  /* 0x0000000c0e00722a */ /* 0x000fcc0003fce000 */
[----:B------:R-:W-:Y:S02]  /*1340*/  FSEL R14, R14, R12, !P6 ;  /* 0x0000000c0e0e7208 */ /* 0x000fe40007000000 */
[----:B------:R-:W-:Y:S02]  /*1350*/  FSEL R15, R15, R13, !P6 ;  /* 0x0000000d0f0f7208 */ /* 0x000fe40007000000 */
[----:B------:R-:W5:Y:S04]  /*1360*/  LDG.E.64 R12, desc[UR6][R6.64+0x10] ;  /* 0x00001006060c7981 */ /* 0x000f68000c1e1b00 */
[----:B------:R-:W-:Y:S01]  /*1370*/  DSETP.GEU.AND P1, PT, R20, R14, PT ;  /* 0x0000000e1400722a */ /* 0x000fe20003f2e000 */
[----:B------:R-:W-:-:S05]  /*1380*/  SEL R2, R27, R2, !P2 ;  /* 0x000000021b027207 */ /* 0x000fca0005000000 */
[----:B------:R-:W-:Y:S02]  /*1390*/  FSEL R14, R20, R14, !P1 ;  /* 0x0000000e140e7208 */ /* 0x000fe40004800000 */
[----:B------:R-:W-:Y:S02]  /*13a0*/  FSEL R15, R21, R15, !P1 ;  /* 0x0000000f150f7208 */ /* 0x000fe40004800000 */
[----:B------:R-:W5:Y:S01]  /*13b0*/  LDG.E.64 R20, desc[UR6][R6.64+0x18] ;  /* 0x0000180606147981 */ /* 0x000f62000c1e1b00 */
[C---:B------:R-:W-:Y:S02]  /*13c0*/  @!P3 VIADD R2, R27.reuse, 0x1 ;  /* 0x000000011b02b836 */ /* 0x040fe40000000000 */
[C---:B------:R-:W-:Y:S02]  /*13d0*/  @!P4 VIADD R2, R27.reuse, 0x2 ;  /* 0x000000021b02c836 */ /* 0x040fe40000000000 */
[----:B------:R-:W-:Y:S01]  /*13e0*/  @!P5 VIADD R2, R27, 0x3 ;  /* 0x000000031b02d836 */ /* 0x000fe20000000000 */
        /* <DEDUP_REMOVED lines=15> */
[----:B------:R-:W5:Y:S01]  /*14e0*/  LDG.E.64 R24, desc[UR6][R6.64+0x38] ;  /* 0x0000380606187981 */ /* 0x000f62000c1e1b00 */
[----:B------:R-:W-:-:S03]  /*14f0*/  @!P6 VIADD R2, R27, 0x4 ;  /* 0x000000041b02e836 */ /* 0x000fc60000000000 */
[----:B------:R-:W-:Y:S01]  /*1500*/  DSETP.GEU.AND P6, PT, R12, R22, PT ;  /* 0x000000160c00722a */ /* 0x000fe20003fce000 */
[----:B------:R-:W-:-:S05]  /*1510*/  @!P1 VIADD R2, R27, 0x5 ;  /* 0x000000051b029836 */ /* 0x000fca0000000000 */
[----:B------:R-:W-:Y:S02]  /*1520*/  FSEL R12, R12, R22, !P6 ;  /* 0x000000160c0c7208 */ /* 0x000fe40007000000 */
[----:B------:R-:W-:-:S06]  /*1530*/  FSEL R13, R13, R23, !P6 ;  /* 0x000000170d0d7208 */ /* 0x000fcc0007000000 */
[----:B------:R-:W-:Y:S01]  /*1540*/  DSETP.GEU.AND P1, PT, R20, R12, PT ;  /* 0x0000000c1400722a */ /* 0x000fe20003f2e000 */
[----:B------:R-:W-:-:S05]  /*1550*/  @!P2 VIADD R2, R27, 0x6 ;  /* 0x000000061b02a836 */ /* 0x000fca0000000000 */
[----:B------:R-:W-:Y:S02]  /*1560*/  FSEL R12, R20, R12, !P1 ;  /* 0x0000000c140c7208 */ /* 0x000fe40004800000 */
[----:B------:R-:W-:Y:S01]  /*1570*/  FSEL R13, R21, R13, !P1 ;  /* 0x0000000d150d7208 */ /* 0x000fe20004800000 */
[C---:B------:R-:W-:Y:S02]  /*1580*/  @!P3 VIADD R2, R27.reuse, 0x7 ;  /* 0x000000071b02b836 */ /* 0x040fe40000000000 */
[C---:B------:R-:W-:Y:S02]  /*1590*/  @!P4 VIADD R2, R27.reuse, 0x8 ;  /* 0x000000081b02c836 */ /* 0x040fe40000000000 */
[C---:B------:R-:W-:Y:S02]  /*15a0*/  @!P5 VIADD R2, R27.reuse, 0x9 ;  /* 0x000000091b02d836 */ /* 0x040fe40000000000 */
[C---:B------:R-:W-:Y:S02]  /*15b0*/  @!P6 VIADD R2, R27.reuse, 0xa ;  /* 0x0000000a1b02e836 */ /* 0x040fe40000000000 */
[----:B------:R-:W-:Y:S01]  /*15c0*/  @!P1 VIADD R2, R27, 0xb ;  /* 0x0000000b1b029836 */ /* 0x000fe20000000000 */
[----:B--2---:R-:W-:-:S06]  /*15d0*/  DSETP.GEU.AND P2, PT, R18, R12, PT ;  /* 0x0000000c1200722a */ /* 0x004fcc0003f4e000 */
[----:B------:R-:W-:Y:S02]  /*15e0*/  FSEL R12, R18, R12, !P2 ;  /* 0x0000000c120c7208 */ /* 0x000fe40005000000 */
[----:B------:R-:W-:-:S06]  /*15f0*/  FSEL R13, R19, R13, !P2 ;  /* 0x0000000d130d7208 */ /* 0x000fcc0005000000 */
[----:B---3--:R-:W-:-:S06]  /*1600*/  DSETP.GEU.AND P3, PT, R16, R12, PT ;  /* 0x0000000c1000722a */ /* 0x008fcc0003f6e000 */
[----:B------:R-:W-:Y:S02]  /*1610*/  FSEL R12, R16, R12, !P3 ;  /* 0x0000000c100c7208 */ /* 0x000fe40005800000 */
[----:B------:R-:W-:-:S06]  /*1620*/  FSEL R13, R17, R13, !P3 ;  /* 0x0000000d110d7208 */ /* 0x000fcc0005800000 */
[----:B----4-:R-:W-:-:S06]  /*1630*/  DSETP.GEU.AND P4, PT, R14, R12, PT ;  /* 0x0000000c0e00722a */ /* 0x010fcc0003f8e000 */
[----:B------:R-:W-:Y:S02]  /*1640*/  FSEL R12, R14, R12, !P4 ;  /* 0x0000000c0e0c7208 */ /* 0x000fe40006000000 */
[----:B------:R-:W-:-:S06]  /*1650*/  FSEL R13, R15, R13, !P4 ;  /* 0x0000000d0f0d7208 */ /* 0x000fcc0006000000 */
[----:B-----5:R-:W-:Y:S01]  /*1660*/  DSETP.GEU.AND P1, PT, R24, R12, PT ;  /* 0x0000000c1800722a */ /* 0x020fe20003f2e000 */
[C---:B------:R-:W-:Y:S02]  /*1670*/  @!P2 VIADD R2, R27.reuse, 0xc ;  /* 0x0000000c1b02a836 */ /* 0x040fe40000000000 */
[C---:B------:R-:W-:Y:S02]  /*1680*/  @!P3 VIADD R2, R27.reuse, 0xd ;  /* 0x0000000d1b02b836 */ /* 0x040fe40000000000 */
[----:B------:R-:W-:-:S09]  /*1690*/  @!P4 VIADD R2, R27, 0xe ;  /* 0x0000000e1b02c836 */ /* 0x000fd20000000000 */
[C---:B------:R-:W-:Y:S02]  /*16a0*/  @!P1 VIADD R2, R27.reuse, 0xf ;  /* 0x0000000f1b029836 */ /* 0x040fe40000000000 */
[----:B------:R-:W-:-:S05]  /*16b0*/  VIADD R27, R27, 0x10 ;  /* 0x000000101b1b7836 */ /* 0x000fca0000000000 */
[----:B------:R-:W-:Y:S02]  /*16c0*/  ISETP.NE.AND P2, PT, R27, R4, PT ;  /* 0x000000041b00720c */ /* 0x000fe40003f45270 */
[----:B------:R-:W-:Y:S02]  /*16d0*/  IADD3 R6, P3, PT, R6, 0x80, RZ ;  /* 0x0000008006067810 */ /* 0x000fe40007f7e0ff */
[----:B------:R-:W-:Y:S02]  /*16e0*/  FSEL R18, R24, R12, !P1 ;  /* 0x0000000c18127208 */ /* 0x000fe40004800000 */
[----:B------:R-:W-:Y:S01]  /*16f0*/  FSEL R19, R25, R13, !P1 ;  /* 0x0000000d19137208 */ /* 0x000fe20004800000 */
[----:B------:R-:W-:-:S06]  /*1700*/  IMAD.X R7, RZ, RZ, R7, P3 ;  /* 0x000000ffff077224 */ /* 0x000fcc00018e0607 */
[----:B------:R-:W-:Y:S05]  /*1710*/  @P2 BRA `(.L_x_25) ;  /* 0xfffffff800ac2947 */ /* 0x000fea000383ffff */
.L_x_24:
[----:B------:R-:W-:Y:S05]  /*1720*/  BSYNC.RECONVERGENT B1 ;  /* 0x0000000000017941 */ /* 0x000fea0003800200 */
.L_x_23:
[----:B------:R-:W-:Y:S05]  /*1730*/  @!P0 BRA `(.L_x_22) ;  /* 0x0000000400a88947 */ /* 0x000fea0003800000 */
[----:B------:R-:W-:Y:S01]  /*1740*/  ISETP.GE.U32.AND P1, PT, R3, 0x8, PT ;  /* 0x000000080300780c */ /* 0x000fe20003f26070 */
[----:B------:R-:W-:Y:S01]  /*1750*/  BSSY.RECONVERGENT B1, `(.L_x_26) ;  /* 0x0000033000017945 */ /* 0x000fe20003800200 */
[----:B------:R-:W-:-:S04]  /*1760*/  LOP3.LUT R10, R11, 0x7, RZ, 0xc0, !PT ;  /* 0x000000070b0a7812 */ /* 0x000fc800078ec0ff */
[----:B------:R-:W-:-:S07]  /*1770*/  ISETP.NE.AND P0, PT, R10, RZ, PT ;  /* 0x000000ff0a00720c */ /* 0x000fce0003f05270 */
[----:B------:R-:W-:Y:S06]  /*1780*/  @!P1 BRA `(.L_x_27) ;  /* 0x0000000000bc9947 */ /* 0x000fec0003800000 */
[----:B------:R-:W0:Y:S01]  /*1790*/  LDCU.64 UR4, c[0x0][0x390] ;  /* 0x00007200ff0477ac */ /* 0x000e220008000a00 */
[----:B------:R-:W-:-:S05]  /*17a0*/  IADD3 R3, P1, PT, R4, R8, RZ ;  /* 0x0000000804037210 */ /* 0x000fca0007f3e0ff */
[----:B-1----:R-:W-:Y:S01]  /*17b0*/  IMAD.X R12, RZ, RZ, R5, P1 ;  /* 0x000000ffff0c7224 */ /* 0x002fe200008e0605 */
[----:B0-----:R-:W-:-:S04]  /*17c0*/  LEA R6, P1, R3, UR4, 0x3 ;  /* 0x0000000403067c11 */ /* 0x001fc8000f8218ff */
[----:B------:R-:W-:-:S05]  /*17d0*/  LEA.HI.X R7, R3, UR5, R12, 0x3, P1 ;  /* 0x0000000503077c11 */ /* 0x000fca00088f1c0c */
[----:B------:R-:W2:Y:S04]  /*17e0*/  LDG.E.64 R24, desc[UR6][R6.64] ;  /* 0x0000000606187981 */ /* 0x000ea8000c1e1b00 */
[----:B------:R-:W3:Y:S04]  /*17f0*/  LDG.E.64 R12, desc[UR6][R6.64+0x8] ;  /* 0x00000806060c7981 */ /* 0x000ee8000c1e1b00 */
[----:B------:R-:W4:Y:S04]  /*1800*/  LDG.E.64 R22, desc[UR6][R6.64+0x10] ;  /* 0x0000100606167981 */ /* 0x000f28000c1e1b00 */
[----:B------:R-:W5:Y:S04]  /*1810*/  LDG.E.64 R20, desc[UR6][R6.64+0x18] ;  /* 0x0000180606147981 */ /* 0x000f68000c1e1b00 */
[----:B------:R-:W5:Y:S04]  /*1820*/  LDG.E.64 R16, desc[UR6][R6.64+0x20] ;  /* 0x0000200606107981 */ /* 0x000f68000c1e1b00 */
[----:B------:R-:W5:Y:S04]  /*1830*/  LDG.E.64 R14, desc[UR6][R6.64+0x28] ;  /* 0x00002806060e7981 */ /* 0x000f68000c1e1b00 */
[----:B------:R-:W5:Y:S01]  /*1840*/  LDG.E.64 R26, desc[UR6][R6.64+0x38] ;  /* 0x00003806061a7981 */ /* 0x000f62000c1e1b00 */
[----:B--2---:R-:W-:-:S06]  /*1850*/  DSETP.GEU.AND P6, PT, R24, R18, PT ;  /* 0x000000121800722a */ /* 0x004fcc0003fce000 */
[----:B------:R-:W-:Y:S02]  /*1860*/  FSEL R24, R24, R18, !P6 ;  /* 0x0000001218187208 */ /* 0x000fe40007000000 */
[----:B------:R-:W-:Y:S02]  /*1870*/  FSEL R25, R25, R19, !P6 ;  /* 0x0000001319197208 */ /* 0x000fe40007000000 */
[----:B------:R0:W2:Y:S04]  /*1880*/  LDG.E.64 R18, desc[UR6][R6.64+0x30] ;  /* 0x0000300606127981 */ /* 0x0000a8000c1e1b00 */
[----:B---3--:R-:W-:-:S06]  /*1890*/  DSETP.GEU.AND P1, PT, R12, R24, PT ;  /* 0x000000180c00722a */ /* 0x008fcc0003f2e000 */
[----:B------:R-:W-:Y:S02]  /*18a0*/  FSEL R12, R12, R24, !P1 ;  /* 0x000000180c0c7208 */ /* 0x000fe40004800000 */
[----:B------:R-:W-:-:S06]  /*18b0*/  FSEL R13, R13, R25, !P1 ;  /* 0x000000190d0d7208 */ /* 0x000fcc0004800000 */
[----:B----4-:R-:W-:-:S06]  /*18c0*/  DSETP.GEU.AND P2, PT, R22, R12, PT ;  /* 0x0000000c1600722a */ /* 0x010fcc0003f4e000 */
[----:B------:R-:W-:Y:S02]  /*18d0*/  FSEL R12, R22, R12, !P2 ;  /* 0x0000000c160c7208 */ /* 0x000fe40005000000 */
[----:B------:R-:W-:-:S06]  /*18e0*/  FSEL R13, R23, R13, !P2 ;  /* 0x0000000d170d7208 */ /* 0x000fcc0005000000 */
[----:B-----5:R-:W-:-:S06]  /*18f0*/  DSETP.GEU.AND P3, PT, R20, R12, PT ;  /* 0x0000000c1400722a */ /* 0x020fcc0003f6e000 */
[----:B------:R-:W-:Y:S02]  /*1900*/  FSEL R12, R20, R12, !P3 ;  /* 0x0000000c140c7208 */ /* 0x000fe40005800000 */
[----:B------:R-:W-:-:S06]  /*1910*/  FSEL R13, R21, R13, !P3 ;  /* 0x0000000d150d7208 */ /* 0x000fcc0005800000 */
[----:B------:R-:W-:-:S06]  /*1920*/  DSETP.GEU.AND P4, PT, R16, R12, PT ;  /* 0x0000000c1000722a */ /* 0x000fcc0003f8e000 */
[----:B0-----:R-:W-:Y:S02]  /*1930*/  FSEL R6, R16, R12, !P4 ;  /* 0x0000000c10067208 */ /* 0x001fe40006000000 */
[----:B------:R-:W-:-:S06]  /*1940*/  FSEL R7, R17, R13, !P4 ;  /* 0x0000000d11077208 */ /* 0x000fcc0006000000 */
[----:B------:R-:W-:Y:S01]  /*1950*/  DSETP.GEU.AND P5, PT, R14, R6, PT ;  /* 0x000000060e00722a */ /* 0x000fe20003fae000 */
[----:B------:R-:W-:-:S05]  /*1960*/  SEL R12, R4, R2, !P6 ;  /* 0x00000002040c7207 */ /* 0x000fca0007000000 */
        /* <DEDUP_REMOVED lines=10> */
[----:B------:R-:W-:Y:S01]  /*1a10*/  DSETP.GEU.AND P1, PT, R26, R2, PT ;  /* 0x000000021a00722a */ /* 0x000fe20003f2e000 */
[----:B------:R-:W-:-:S05]  /*1a20*/  @!P6 VIADD R12, R4, 0x6 ;  /* 0x00000006040ce836 */ /* 0x000fca0000000000 */
[----:B------:R-:W-:Y:S02]  /*1a30*/  FSEL R18, R26, R2, !P1 ;  /* 0x000000021a127208 */ /* 0x000fe40004800000 */
[----:B------:R-:W-:-:S06]  /*1a40*/  FSEL R19, R27, R3, !P1 ;  /* 0x000000031b137208 */ /* 0x000fcc0004800000 */
[C---:B------:R-:W-:Y:S02]  /*1a50*/  @!P1 VIADD R12, R4.reuse, 0x7 ;  /* 0x00000007040c9836 */ /* 0x040fe40000000000 */
[----:B------:R-:W-:Y:S02]  /*1a60*/  VIADD R4, R4, 0x8 ;  /* 0x0000000804047836 */ /* 0x000fe40000000000 */
[----:B------:R-:W-:-:S07]  /*1a70*/  IMAD.MOV.U32 R2, RZ, RZ, R12 ;  /* 0x000000ffff027224 */ /* 0x000fce00078e000c */
.L_x_27:
[----:B------:R-:W-:Y:S05]  /*1a80*/  BSYNC.RECONVERGENT B1 ;  /* 0x0000000000017941 */ /* 0x000fea0003800200 */
.L_x_26:
[----:B------:R-:W-:Y:S05]  /*1a90*/  @!P0 BRA `(.L_x_22) ;  /* 0x0000000000d08947 */ /* 0x000fea0003800000 */
[----:B------:R-:W-:Y:S01]  /*1aa0*/  ISETP.GE.U32.AND P1, PT, R10, 0x4, PT ;  /* 0x000000040a00780c */ /* 0x000fe20003f26070 */
[----:B------:R-:W-:Y:S01]  /*1ab0*/  BSSY.RECONVERGENT B1, `(.L_x_28) ;  /* 0x000001e000017945 */ /* 0x000fe20003800200 */
[----:B------:R-:W-:-:S04]  /*1ac0*/  LOP3.LUT R11, R11, 0x3, RZ, 0xc0, !PT ;  /* 0x000000030b0b7812 */ /* 0x000fc800078ec0ff */
[----:B------:R-:W-:-:S07]  /*1ad0*/  ISETP.NE.AND P0, PT, R11, RZ, PT ;  /* 0x000000ff0b00720c */ /* 0x000fce0003f05270 */
[----:B------:R-:W-:Y:S06]  /*1ae0*/  @!P1 BRA `(.L_x_29) ;  /* 0x0000000000689947 */ /* 0x000fec0003800000 */
[----:B------:R-:W1:Y:S01]  /*1af0*/  LDCU.64 UR4, c[0x0][0x390] ;  /* 0x00007200ff0477ac */ /* 0x000e620008000a00 */
[----:B------:R-:W-:-:S05]  /*1b00*/  IADD3 R3, P1, PT, R4, R8, RZ ;  /* 0x0000000804037210 */ /* 0x000fca0007f3e0ff */
[----:B------:R-:W-:Y:S01]  /*1b10*/  IMAD.X R6, RZ, RZ, R5, P1 ;  /* 0x000000ffff067224 */ /* 0x000fe200008e0605 */
[----:B-1----:R-:W-:-:S04]  /*1b20*/  LEA R12, P1, R3, UR4, 0x3 ;  /* 0x00000004030c7c11 */ /* 0x002fc8000f8218ff */
[----:B------:R-:W-:-:S05]  /*1b30*/  LEA.HI.X R13, R3, UR5, R6, 0x3, P1 ;  /* 0x00000005030d7c11 */ /* 0x000fca00088f1c06 */
[----:B------:R-:W2:Y:S04]  /*1b40*/  LDG.E.64 R14, desc[UR6][R12.64] ;  /* 0x000000060c0e7981 */ /* 0x000ea8000c1e1b00 */
[----:B------:R-:W3:Y:S04]  /*1b50*/  LDG.E.64 R16, desc[UR6][R12.64+0x8] ;  /* 0x000008060c107981 */ /* 0x000ee8000c1e1b00 */
[----:B------:R-:W4:Y:S04]  /*1b60*/  LDG.E.64 R20, desc[UR6][R12.64+0x10] ;  /* 0x000010060c147981 */ /* 0x000f28000c1e1b00 */
[----:B------:R-:W5:Y:S01]  /*1b70*/  LDG.E.64 R6, desc[UR6][R12.64+0x18] ;  /* 0x000018060c067981 */ /* 0x000f62000c1e1b00 */
[----:B--2---:R-:W-:-:S06]  /*1b80*/  DSETP.GEU.AND P1, PT, R14, R18, PT ;  /* 0x000000120e00722a */ /* 0x004fcc0003f2e000 */
[----:B------:R-:W-:Y:S02]  /*1b90*/  FSEL R14, R14, R18, !P1 ;  /* 0x000000120e0e7208 */ /* 0x000fe40004800000 */
[----:B------:R-:W-:Y:S02]  /*1ba0*/  FSEL R15, R15, R19, !P1 ;  /* 0x000000130f0f7208 */ /* 0x000fe40004800000 */
[----:B------:R-:W-:-:S04]  /*1bb0*/  SEL R2, R4, R2, !P1 ;  /* 0x0000000204027207 */ /* 0x000fc80004800000 */
[----:B---3--:R-:W-:-:S06]  /*1bc0*/  DSETP.GEU.AND P2, PT, R16, R14, PT ;  /* 0x0000000e1000722a */ /* 0x008fcc0003f4e000 */
[----:B------:R-:W-:Y:S02]  /*1bd0*/  FSEL R14, R16, R14, !P2 ;  /* 0x0000000e100e7208 */ /* 0x000fe40005000000 */
[----:B------:R-:W-:-:S06]  /*1be0*/  FSEL R15, R17, R15, !P2 ;  /* 0x0000000f110f7208 */ /* 0x000fcc0005000000 */
[----:B----4-:R-:W-:Y:S01]  /*1bf0*/  DSETP.GEU.AND P3, PT, R20, R14, PT ;  /* 0x0000000e1400722a */ /* 0x010fe20003f6e000 */
[----:B------:R-:W-:-:S05]  /*1c00*/  @!P2 VIADD R2, R4, 0x1 ;  /* 0x000000010402a836 */ /* 0x000fca0000000000 */
[----:B------:R-:W-:Y:S02]  /*1c10*/  FSEL R14, R20, R14, !P3 ;  /* 0x0000000e140e7208 */ /* 0x000fe40005800000 */
[----:B------:R-:W-:-:S06]  /*1c20*/  FSEL R15, R21, R15, !P3 ;  /* 0x0000000f150f7208 */ /* 0x000fcc0005800000 */
[----:B-----5:R-:W-:Y:S01]  /*1c30*/  DSETP.GEU.AND P4, PT, R6, R14, PT ;  /* 0x0000000e0600722a */ /* 0x020fe20003f8e000 */
[----:B------:R-:W-:-:S05]  /*1c40*/  @!P3 VIADD R2, R4, 0x2 ;  /* 0x000000020402b836 */ /* 0x000fca0000000000 */
[----:B------:R-:W-:Y:S02]  /*1c50*/  FSEL R18, R6, R14, !P4 ;  /* 0x0000000e06127208 */ /* 0x000fe40006000000 */
[----:B------:R-:W-:-:S06]  /*1c60*/  FSEL R19, R7, R15, !P4 ;  /* 0x0000000f07137208 */ /* 0x000fcc0006000000 */
[C---:B------:R-:W-:Y:S02]  /*1c70*/  @!P4 VIADD R2, R4.reuse, 0x3 ;  /* 0x000000030402c836 */ /* 0x040fe40000000000 */
[----:B------:R-:W-:-:S07]  /*1c80*/  VIADD R4, R4, 0x4 ;  /* 0x0000000404047836 */ /* 0x000fce0000000000 */
.L_x_29:
[----:B------:R-:W-:Y:S05]  /*1c90*/  BSYNC.RECONVERGENT B1 ;  /* 0x0000000000017941 */ /* 0x000fea0003800200 */
.L_x_28:
[----:B------:R-:W-:Y:S05]  /*1ca0*/  @!P0 BRA `(.L_x_22) ;  /* 0x00000000004c8947 */ /* 0x000fea0003800000 */
[----:B------:R-:W0:Y:S01]  /*1cb0*/  LDCU.64 UR4, c[0x0][0x390] ;  /* 0x00007200ff0477ac */ /* 0x000e220008000a00 */
[----:B------:R-:W-:Y:S01]  /*1cc0*/  IADD3 R8, P0, PT, R4, R8, RZ ;  /* 0x0000000804087210 */ /* 0x000fe20007f1e0ff */
[----:B------:R-:W-:-:S04]  /*1cd0*/  IMAD.MOV R11, RZ, RZ, -R11 ;  /* 0x000000ffff0b7224 */ /* 0x000fc800078e0a0b */
[----:B------:R-:W-:Y:S01]  /*1ce0*/  IMAD.X R5, RZ, RZ, R5, P0 ;  /* 0x000000ffff057224 */ /* 0x000fe200000e0605 */
[----:B0-----:R-:W-:-:S04]  /*1cf0*/  LEA R3, P1, R8, UR4, 0x3 ;  /* 0x0000000408037c11 */ /* 0x001fc8000f8218ff */
[----:B------:R-:W-:-:S09]  /*1d00*/  LEA.HI.X R8, R8, UR5, R5, 0x3, P1 ;  /* 0x0000000508087c11 */ /* 0x000fd200088f1c05 */
.L_x_30:
[----:B------:R-:W-:Y:S02]  /*1d10*/  IMAD.MOV.U32 R6, RZ, RZ, R3 ;  /* 0x000000ffff067224 */ /* 0x000fe400078e0003 */
[----:B------:R-:W-:-:S06]  /*1d20*/  IMAD.MOV.U32 R7, RZ, RZ, R8 ;  /* 0x000000ffff077224 */ /* 0x000fcc00078e0008 */
[----:B------:R-:W2:Y:S01]  /*1d30*/  LDG.E.64 R6, desc[UR6][R6.64] ;  /* 0x0000000606067981 */ /* 0x000ea2000c1e1b00 */
[----:B------:R-:W-:Y:S01]  /*1d40*/  VIADD R11, R11, 0x1 ;  /* 0x000000010b0b7836 */ /* 0x000fe20000000000 */
[----:B------:R-:W-:-:S04]  /*1d50*/  IADD3 R3, P2, PT, R3, 0x8, RZ ;  /* 0x0000000803037810 */ /* 0x000fc80007f5e0ff */
[----:B------:R-:W-:Y:S01]  /*1d60*/  ISETP.NE.AND P1, PT, R11, RZ, PT ;  /* 0x000000ff0b00720c */ /* 0x000fe20003f25270 */
[----:B------:R-:W-:Y:S01]  /*1d70*/  IMAD.X R8, RZ, RZ, R8, P2 ;  /* 0x000000ffff087224 */ /* 0x000fe200010e0608 */
[----:B--2---:R-:W-:-:S06]  /*1d80*/  DSETP.GEU.AND P0, PT, R6, R18, PT ;  /* 0x000000120600722a */ /* 0x004fcc0003f0e000 */
[C---:B------:R-:W-:Y:S01]  /*1d90*/  SEL R2, R4.reuse, R2, !P0 ;  /* 0x0000000204027207 */ /* 0x040fe20004000000 */
[----:B------:R-:W-:Y:S01]  /*1da0*/  VIADD R4, R4, 0x1 ;  /* 0x0000000104047836 */ /* 0x000fe20000000000 */
[----:B------:R-:W-:Y:S02]  /*1db0*/  FSEL R18, R6, R18, !P0 ;  /* 0x0000001206127208 */ /* 0x000fe40004000000 */
[----:B------:R-:W-:Y:S01]  /*1dc0*/  FSEL R19, R7, R19, !P0 ;  /* 0x0000001307137208 */ /* 0x000fe20004000000 */
[----:B------:R-:W-:Y:S06]  /*1dd0*/  @P1 BRA `(.L_x_30) ;  /* 0xfffffffc00cc1947 */ /* 0x000fec000383ffff */
.L_x_22:
[----:B------:R-:W-:Y:S05]  /*1de0*/  BSYNC.RECONVERGENT B0 ;  /* 0x0000000000007941 */ /* 0x000fea0003800200 */
.L_x_21:
[----:B0-2---:R-:W0:Y:S01]  /*1df0*/  LDC.64 R4, c[0x0][0x3b0] ;  /* 0x0000ec00ff047b82 */ /* 0x005e220000000a00 */
[----:B------:R-:W2:Y:S02]  /*1e00*/  LDCU.64 UR4, c[0x0][0x3a8] ;  /* 0x00007500ff0477ac */ /* 0x000ea40008000a00 */
[----:B--2---:R-:W-:-:S04]  /*1e10*/  LEA R6, P0, R0, UR4, 0x2 ;  /* 0x0000000400067c11 */ /* 0x004fc8000f8010ff */
[----:B------:R-:W-:Y:S01]  /*1e20*/  LEA.HI.X R7, R0, UR5, RZ, 0x2, P0 ;  /* 0x0000000500077c11 */ /* 0x000fe200080f14ff */
[----:B0-----:R-:W-:-:S04]  /*1e30*/  IMAD.WIDE.U32 R4, R2, 0x4, R4 ;  /* 0x0000000402047825 */ /* 0x001fc800078e0004 */
[----:B------:R-:W-:Y:S04]  /*1e40*/  STG.E desc[UR6][R6.64], R2 ;  /* 0x0000000206007986 */ /* 0x000fe8000c101906 */
[----:B------:R-:W2:Y:S02]  /*1e50*/  LDG.E R0, desc[UR6][R4.64] ;  /* 0x0000000604007981 */ /* 0x000ea4000c1e1900 */
[----:B--2---:R-:W-:-:S05]  /*1e60*/  VIADD R3, R0, 0x1 ;  /* 0x0000000100037836 */ /* 0x004fca0000000000 */
[----:B------:R-:W-:Y:S01]  /*1e70*/  STG.E desc[UR6][R4.64], R3 ;  /* 0x0000000304007986 */ /* 0x000fe2000c101906 */
[----:B------:R-:W-:Y:S05]  /*1e80*/  EXIT ;  /* 0x000000000000794d */ /* 0x000fea0003800000 */
        .weak           $__internal_0_$__cuda_sm20_dsqrt_rn_f64_mediumpath_v1
        .type           $__internal_0_$__cuda_sm20_dsqrt_rn_f64_mediumpath_v1,@function
        .size           $__internal_0_$__cuda_sm20_dsqrt_rn_f64_mediumpath_v1,(.L_x_529 - $__internal_0_$__cuda_sm20_dsqrt_rn_f64_mediumpath_v1)
$__internal_0_$__cuda_sm20_dsqrt_rn_f64_mediumpath_v1:
[----:B------:R-:W-:Y:S01]  /*1e90*/  ISETP.GE.U32.AND P0, PT, R20, -0x3400000, PT ;  /* 0xfcc000001400780c */ /* 0x000fe20003f06070 */
[----:B------:R-:W-:Y:S01]  /*1ea0*/  BSSY.RECONVERGENT B2, `(.L_x_31) ;  /* 0x0000026000027945 */ /* 0x000fe20003800200 */
[----:B------:R-:W-:Y:S02]  /*1eb0*/  IMAD.MOV.U32 R16, RZ, RZ, R10 ;  /* 0x000000ffff107224 */ /* 0x000fe400078e000a */
[----:B------:R-:W-:Y:S02]  /*1ec0*/  IMAD.MOV.U32 R10, RZ, RZ, R22 ;  /* 0x000000ffff0a7224 */ /* 0x000fe400078e0016 */
[----:B------:R-:W-:-:S07]  /*1ed0*/  IMAD.MOV.U32 R11, RZ, RZ, R23 ;  /* 0x000000ffff0b7224 */ /* 0x000fce00078e0017 */
[----:B------:R-:W-:Y:S05]  /*1ee0*/  @!P0 BRA `(.L_x_32) ;  /* 0x0000000000208947 */ /* 0x000fea0003800000 */
[----:B------:R-:W-:-:S10]  /*1ef0*/  DFMA.RM R12, R12, R16, R14 ;  /* 0x000000100c0c722b */ /* 0x000fd4000000400e */
[----:B------:R-:W-:-:S05]  /*1f00*/  IADD3 R14, P0, PT, R12, 0x1, RZ ;  /* 0x000000010c0e7810 */ /* 0x000fca0007f1e0ff */
[----:B------:R-:W-:-:S06]  /*1f10*/  IMAD.X R15, RZ, RZ, R13, P0 ;  /* 0x000000ffff0f7224 */ /* 0x000fcc00000e060d */
[----:B------:R-:W-:-:S08]  /*1f20*/  DFMA.RP R10, -R12, R14, R10 ;  /* 0x0000000e0c0a722b */ /* 0x000fd0000000810a */
[----:B------:R-:W-:-:S06]  /*1f30*/  DSETP.GT.AND P0, PT, R10, RZ, PT ;  /* 0x000000ff0a00722a */ /* 0x000fcc0003f04000 */
[----:B------:R-:W-:Y:S02]  /*1f40*/  FSEL R12, R14, R12, P0 ;  /* 0x0000000c0e0c7208 */ /* 0x000fe40000000000 */
[----:B------:R-:W-:Y:S01]  /*1f50*/  FSEL R13, R15, R13, P0 ;  /* 0x0000000d0f0d7208 */ /* 0x000fe20000000000 */
[----:B------:R-:W-:Y:S06]  /*1f60*/  BRA `(.L_x_33) ;  /* 0x0000000000647947 */ /* 0x000fec0003800000 */
.L_x_32:
[----:B------:R-:W-:-:S14]  /*1f70*/  DSETP.NE.AND P0, PT, R10, RZ, PT ;  /* 0x000000ff0a00722a */ /* 0x000fdc0003f05000 */
[----:B------:R-:W-:Y:S05]  /*1f80*/  @!P0 BRA `(.L_x_34) ;  /* 0x0000000000588947 */ /* 0x000fea0003800000 */
[----:B------:R-:W-:-:S13]  /*1f90*/  ISETP.GE.AND P0, PT, R11, RZ, PT ;  /* 0x000000ff0b00720c */ /* 0x000fda0003f06270 */
[----:B------:R-:W-:Y:S02]  /*1fa0*/  @!P0 IMAD.MOV.U32 R12, RZ, RZ, 0x0 ;  /* 0x00000000ff0c8424 */ /* 0x000fe400078e00ff */
[----:B------:R-:W-:Y:S01]  /*1fb0*/  @!P0 IMAD.MOV.U32 R13, RZ, RZ, -0x80000 ;  /* 0xfff80000ff0d8424 */ /* 0x000fe200078e00ff */
[----:B------:R-:W-:Y:S06]  /*1fc0*/  @!P0 BRA `(.L_x_33) ;  /* 0x00000000004c8947 */ /* 0x000fec0003800000 */
[----:B------:R-:W-:-:S13]  /*1fd0*/  ISETP.GT.AND P0, PT, R11, 0x7fefffff, PT ;  /* 0x7fefffff0b00780c */ /* 0x000fda0003f04270 */
[----:B------:R-:W-:Y:S05]  /*1fe0*/  @P0 BRA `(.L_x_34) ;  /* 0x0000000000400947 */ /* 0x000fea0003800000 */
[----:B------:R-:W-:Y:S01]  /*1ff0*/  DMUL R16, R10, 8.11296384146066816958e+31 ;  /* 0x469000000a107828 */ /* 0x000fe20000000000 */
[----:B------:R-:W-:Y:S02]  /*2000*/  IMAD.MOV.U32 R14, RZ, RZ, 0x0 ;  /* 0x00000000ff0e7424 */ /* 0x000fe400078e00ff */
[----:B------:R-:W-:Y:S02]  /*2010*/  IMAD.MOV.U32 R10, RZ, RZ, RZ ;  /* 0x000000ffff0a7224 */ /* 0x000fe400078e00ff */
[----:B------:R-:W-:Y:S01]  /*2020*/  IMAD.MOV.U32 R15, RZ, RZ, 0x3fd80000 ;  /* 0x3fd80000ff0f7424 */ /* 0x000fe200078e00ff */
[----:B------:R-:W0:Y:S03]  /*2030*/  MUFU.RSQ64H R11, R17 ;  /* 0x00000011000b7308 */ /* 0x000e260000001c00 */
[----:B0-----:R-:W-:-:S08]  /*2040*/  DMUL R12, R10, R10 ;  /* 0x0000000a0a0c7228 */ /* 0x001fd00000000000 */
[----:B------:R-:W-:-:S08]  /*2050*/  DFMA R12, R16, -R12, 1 ;  /* 0x3ff00000100c742b */ /* 0x000fd0000000080c */
[----:B------:R-:W-:Y:S02]  /*2060*/  DFMA R14, R12, R14, 0.5 ;  /* 0x3fe000000c0e742b */ /* 0x000fe4000000000e */
[----:B------:R-:W-:-:S08]  /*2070*/  DMUL R12, R10, R12 ;  /* 0x0000000c0a0c7228 */ /* 0x000fd00000000000 */
[----:B------:R-:W-:-:S08]  /*2080*/  DFMA R12, R14, R12, R10 ;  /* 0x0000000c0e0c722b */ /* 0x000fd0000000000a */
[----:B------:R-:W-:Y:S02]  /*2090*/  DMUL R10, R16, R12 ;  /* 0x0000000c100a7228 */ /* 0x000fe40000000000 */
[----:B------:R-:W-:-:S06]  /*20a0*/  VIADD R13, R13, 0xfff00000 ;  /* 0xfff000000d0d7836 */ /* 0x000fcc0000000000 */
[----:B------:R-:W-:-:S08]  /*20b0*/  DFMA R14, R10, -R10, R16 ;  /* 0x8000000a0a0e722b */ /* 0x000fd00000000010 */
[----:B------:R-:W-:-:S10]  /*20c0*/  DFMA R12, R12, R14, R10 ;  /* 0x0000000e0c0c722b */ /* 0x000fd4000000000a */
[----:B------:R-:W-:Y:S01]  /*20d0*/  VIADD R13, R13, 0xfcb00000 ;  /* 0xfcb000000d0d7836 */ /* 0x000fe20000000000 */
[----:B------:R-:W-:Y:S06]  /*20e0*/  BRA `(.L_x_33) ;  /* 0x0000000000047947 */ /* 0x000fec0003800000 */
.L_x_34:
[----:B------:R-:W-:-:S11]  /*20f0*/  DADD R12, R10, R10 ;  /* 0x000000000a0c7229 */ /* 0x000fd6000000000a */
.L_x_33:
[----:B------:R-:W-:Y:S05]  /*2100*/  BSYNC.RECONVERGENT B2 ;  /* 0x0000000000027941 */ /* 0x000fea0003800200 */
.L_x_31:
[----:B------:R-:W-:-:S04]  /*2110*/  IMAD.MOV.U32 R19, RZ, RZ, 0x0 ;  /* 0x00000000ff137424 */ /* 0x000fc800078e00ff */
[----:B------:R-:W-:Y:S05]  /*2120*/  RET.REL.NODEC R18 `(_Z23vectorLabelDistance1UR8PKdPdS1_iiiPiS2_) ;  /* 0xffffffdc12b47950 */ /* 0x000fea0003c3ffff */
.L_x_35:
        /* <DEDUP_REMOVED lines=13> */
.L_x_529:


//--------------------- .text._Z23vectorLabelDistance1UR4PKdPdS1_iiiPiS2_ --------------------------
	.section	.text._Z23vectorLabelDistance1UR4PKdPdS1_iiiPiS2_,"ax",@progbits
	.align	128
        .global         _Z23vectorLabelDistance1UR4PKdPdS1_iiiPiS2_
        .type           _Z23vectorLabelDistance1UR4PKdPdS1_iiiPiS2_,@function
        .size           _Z23vectorLabelDistance1UR4PKdPdS1_iiiPiS2_,(.L_x_530 - _Z23vectorLabelDistance1UR4PKdPdS1_iiiPiS2_)
        .other          _Z23vectorLabelDistance1UR4PKdPdS1_iiiPiS2_,@"STO_CUDA_ENTRY STV_DEFAULT"
_Z23vectorLabelDistance1UR4PKdPdS1_iiiPiS2_:
.text._Z23vectorLabelDistance1UR4PKdPdS1_iiiPiS2_:
        /* <DEDUP_REMOVED lines=21> */
[----:B------:R-:W-:Y:S01]  /*0150*/  VIADD R3, R7, 0xffffffff ;  /* 0xffffffff07037836 */ /* 0x000fe20000000000 */
[----:B------:R-:W-:Y:S01]  /*0160*/  UMOV UR4, URZ ;  /* 0x000000ff00047c82 */ /* 0x000fe20008000000 */
[----:B------:R-:W-:-:S03]  /*0170*/  IMAD.WIDE.U32 R6, R0, R7, RZ ;  /* 0x0000000700067225 */ /* 0x000fc600078e00ff */
[----:B------:R-:W-:Y:S01]  /*0180*/  LEA.HI R4, R3, 0x1, RZ, 0x1e ;  /* 0x0000000103047811 */ /* 0x000fe200078ff0ff */
[----:B------:R-:W-:Y:S02]  /*0190*/  IMAD.MOV.U32 R5, RZ, RZ, RZ ;  /* 0x000000ffff057224 */ /* 0x000fe400078e00ff */
[----:B------:R-:W-:Y:S01]  /*01a0*/  VIADD R25, R7, UR4 ;  /* 0x0000000407197c36 */ /* 0x000fe20008000000 */
[----:B------:R-:W-:-:S05]  /*01b0*/  LOP3.LUT R24, R4, 0x7ffffffc, RZ, 0xc0, !PT ;  /* 0x7ffffffc04187812 */ /* 0x000fca00078ec0ff */
[----:B------:R-:W-:-:S07]  /*01c0*/  IMAD.MOV R24, RZ, RZ, -R24 ;  /* 0x000000ffff187224 */ /* 0x000fce00078e0a18 */
.L_x_45:
        /* <DEDUP_REMOVED lines=8> */
[----:B------:R-:W1:Y:S01]  /*0250*/  LDCU.64 UR4, c[0x0][0x380] ;  /* 0x00007000ff0477ac */ /* 0x000e620008000a00 */
[----:B------:R-:W-:Y:S01]  /*0260*/  IMAD.MOV.U32 R27, RZ, RZ, RZ ;  /* 0x000000ffff1b7224 */ /* 0x000fe200078e00ff */
[----:B------:R-:W-:Y:S01]  /*0270*/  CS2R R16, SRZ ;  /* 0x0000000000107805 */ /* 0x000fe2000001ff00 */
[----:B------:R-:W-:Y:S01]  /*0280*/  IMAD.MOV.U32 R28, RZ, RZ, R24 ;  /* 0x000000ffff1c7224 */ /* 0x000fe200078e0018 */
[----:B-1----:R-:W-:-:S04]  /*0290*/  LEA R14, P0, R6, UR4, 0x3 ;  /* 0x00000004060e7c11 */ /* 0x002fc8000f8018ff */
[----:B------:R-:W-:Y:S01]  /*02a0*/  IADD3 R14, P2, PT, R14, 0x40, RZ ;  /* 0x000000400e0e7810 */ /* 0x000fe20007f5e0ff */
[----:B0-----:R-:W-:-:S03]  /*02b0*/  IMAD.WIDE.U32 R10, R26, 0x8, R10 ;  /* 0x000000081a0a7825 */ /* 0x001fc600078e000a */
[----:B------:R-:W-:Y:S02]  /*02c0*/  IADD3 R15, P3, PT, R10, 0x40, RZ ;  /* 0x000000400a0f7810 */ /* 0x000fe40007f7e0ff */
[----:B------:R-:W-:-:S03]  /*02d0*/  LEA.HI.X R10, R6, UR5, R25, 0x3, P0 ;  /* 0x00000005060a7c11 */ /* 0x000fc600080f1c19 */
[----:B------:R-:W-:Y:S02]  /*02e0*/  IMAD.X R18, RZ, RZ, R11, P3 ;  /* 0x000000ffff127224 */ /* 0x000fe400018e060b */
[----:B------:R-:W-:-:S07]  /*02f0*/  IMAD.X R11, RZ, RZ, R10, P2 ;  /* 0x000000ffff0b7224 */ /* 0x000fce00010e060a */
.L_x_40:
[----:B------:R-:W-:Y:S02]  /*0300*/  IMAD.MOV.U32 R10, RZ, RZ, R14 ;  /* 0x000000ffff0a7224 */ /* 0x000fe400078e000e */
[----:B------:R-:W-:Y:S02]  /*0310*/  IMAD.MOV.U32 R12, RZ, RZ, R15 ;  /* 0x000000ffff0c7224 */ /* 0x000fe400078e000f */
[----:B------:R-:W-:Y:S01]  /*0320*/  IMAD.MOV.U32 R13, RZ, RZ, R18 ;  /* 0x000000ffff0d7224 */ /* 0x000fe200078e0012 */
[----:B------:R-:W2:Y:S04]  /*0330*/  LDG.E.64.CONSTANT R14, desc[UR6][R10.64+-0x40] ;  /* 0xffffc0060a0e7981 */ /* 0x000ea8000c1e9b00 */
[----:B------:R-:W2:Y:S04]  /*0340*/  LDG.E.64.CONSTANT R22, desc[UR6][R12.64+-0x40] ;  /* 0xffffc0060c167981 */ /* 0x000ea8000c1e9b00 */
[----:B------:R-:W3:Y:S04]  /*0350*/  LDG.E.64.CONSTANT R20, desc[UR6][R12.64+-0x38] ;  /* 0xffffc8060c147981 */ /* 0x000ee8000c1e9b00 */
[----:B------:R-:W3:Y:S01]  /*0360*/  LDG.E.64.CONSTANT R18, desc[UR6][R10.64+-0x38] ;  /* 0xffffc8060a127981 */ /* 0x000ee2000c1e9b00 */
[----:B--2---:R-:W-:-:S03]  /*0370*/  DADD R14, R22, -R14 ;  /* 0x00000000160e7229 */ /* 0x004fc6000000080e */
[----:B------:R-:W2:Y:S05]  /*0380*/  LDG.E.64.CONSTANT R22, desc[UR6][R12.64+-0x30] ;  /* 0xffffd0060c167981 */ /* 0x000eaa000c1e9b00 */
[----:B------:R-:W-:Y:S02]  /*0390*/  DFMA R16, R14, R14, R16 ;  /* 0x0000000e0e10722b */ /* 0x000fe40000000010 */
[----:B------:R-:W2:Y:S01]  /*03a0*/  LDG.E.64.CONSTANT R14, desc[UR6][R10.64+-0x30] ;  /* 0xffffd0060a0e7981 */ /* 0x000ea2000c1e9b00 */
[----:B---3--:R-:W-:-:S03]  /*03b0*/  DADD R18, R20, -R18 ;  /* 0x0000000014127229 */ /* 0x008fc60000000812 */
[----:B------:R-:W3:Y:S05]  /*03c0*/  LDG.E.64.CONSTANT R20, desc[UR6][R12.64+-0x28] ;  /* 0xffffd8060c147981 */ /* 0x000eea000c1e9b00 */
[----:B------:R-:W-:Y:S01]  /*03d0*/  DFMA R18, R18, R18, R16 ;  /* 0x000000121212722b */ /* 0x000fe20000000010 */
        /* <DEDUP_REMOVED lines=42> */
[----:B------:R-:W2:Y:S01]  /*0680*/  LDG.E.64.CONSTANT R22, desc[UR6][R10.64+0x38] ;  /* 0x000038060a167981 */ /* 0x000ea2000c1e9b00 */
[----:B---3--:R-:W-:-:S04]  /*0690*/  DADD R18, R20, -R18 ;  /* 0x0000000014127229 */ /* 0x008fc80000000812 */
[----:B------:R-:W-:Y:S02]  /*06a0*/  DFMA R20, R14, R14, R16 ;  /* 0x0000000e0e14722b */ /* 0x000fe40000000010 */
[----:B------:R-:W3:Y:S04]  /*06b0*/  LDG.E.64.CONSTANT R14, desc[UR6][R12.64+0x30] ;  /* 0x000030060c0e7981 */ /* 0x000ee8000c1e9b00 */
[----:B------:R-:W3:Y:S02]  /*06c0*/  LDG.E.64.CONSTANT R16, desc[UR6][R10.64+0x30] ;  /* 0x000030060a107981 */ /* 0x000ee4000c1e9b00 */
[----:B------:R-:W-:Y:S02]  /*06d0*/  DFMA R18, R18, R18, R20 ;  /* 0x000000121212722b */ /* 0x000fe40000000014 */
        /* <DEDUP_REMOVED lines=13> */
.L_x_39:
[----:B------:R-:W-:Y:S05]  /*07b0*/  @!P1 BRA `(.L_x_41) ;  /* 0x0000000400249947 */ /* 0x000fea0003800000 */
[C---:B------:R-:W-:Y:S02]  /*07c0*/  LOP3.LUT P1, RZ, R3.reuse, 0xc, RZ, 0xc0, !PT ;  /* 0x0000000c03ff7812 */ /* 0x040fe4000782c0ff */
[----:B------:R-:W-:-:S11]  /*07d0*/  LOP3.LUT P0, RZ, R3, 0x4, RZ, 0xc0, !PT ;  /* 0x0000000403ff7812 */ /* 0x000fd6000780c0ff */
[----:B------:R-:W-:Y:S05]  /*07e0*/  @!P1 BRA `(.L_x_42) ;  /* 0x0000000000b49947 */ /* 0x000fea0003800000 */
[----:B------:R-:W0:Y:S01]  /*07f0*/  LDC.64 R28, c[0x0][0x388] ;  /* 0x0000e200ff1c7b82 */ /* 0x000e220000000a00 */
[----:B------:R-:W1:Y:S01]  /*0800*/  LDCU.128 UR8, c[0x0][0x380] ;  /* 0x00007000ff0877ac */ /* 0x000e620008000c00 */
[----:B------:R-:W-:Y:S01]  /*0810*/  IADD3 R12, P1, PT, R27, R6, RZ ;  /* 0x000000061b0c7210 */ /* 0x000fe20007f3e0ff */
[----:B------:R-:W-:-:S04]  /*0820*/  IMAD.IADD R11, R26, 0x1, R27 ;  /* 0x000000011a0b7824 */ /* 0x000fc800078e021b */
[----:B------:R-:W-:Y:S01]  /*0830*/  IMAD.X R13, RZ, RZ, R25, P1 ;  /* 0x000000ffff0d7224 */ /* 0x000fe200008e0619 */
[----:B-1----:R-:W-:Y:S01]  /*0840*/  LEA R10, P2, R12, UR8, 0x3 ;  /* 0x000000080c0a7c11 */ /* 0x002fe2000f8418ff */
[----:B0-----:R-:W-:-:S03]  /*0850*/  IMAD.WIDE.U32 R28, R11, 0x8, R28 ;  /* 0x000000080b1c7825 */ /* 0x001fc600078e001c */
[----:B------:R-:W-:Y:S02]  /*0860*/  LEA.HI.X R11, R12, UR9, R13, 0x3, P2 ;  /* 0x000000090c0b7c11 */ /* 0x000fe400090f1c0d */
[----:B------:R-:W2:Y:S04]  /*0870*/  LDG.E.64.CONSTANT R20, desc[UR6][R28.64] ;  /* 0x000000061c147981 */ /* 0x000ea8000c1e9b00 */
[----:B------:R-:W2:Y:S04]  /*0880*/  LDG.E.64.CONSTANT R12, desc[UR6][R10.64] ;  /* 0x000000060a0c7981 */ /* 0x000ea8000c1e9b00 */
[----:B------:R-:W3:Y:S04]  /*0890*/  LDG.E.64.CONSTANT R18, desc[UR6][R28.64+0x8] ;  /* 0x000008061c127981 */ /* 0x000ee8000c1e9b00 */
[----:B------:R-:W3:Y:S04]  /*08a0*/  LDG.E.64.CONSTANT R14, desc[UR6][R10.64+0x8] ;  /* 0x000008060a0e7981 */ /* 0x000ee8000c1e9b00 */
[----:B------:R-:W4:Y:S01]  /*08b0*/  LDG.E.64.CONSTANT R22, desc[UR6][R10.64+0x18] ;  /* 0x000018060a167981 */ /* 0x000f22000c1e9b00 */
[----:B--2---:R-:W-:-:S03]  /*08c0*/  DADD R12, R20, -R12 ;  /* 0x00000000140c7229 */ /* 0x004fc6000000080c */
[----:B------:R-:W2:Y:S05]  /*08d0*/  LDG.E.64.CONSTANT R20, desc[UR6][R28.64+0x10] ;  /* 0x000010061c147981 */ /* 0x000eaa000c1e9b00 */
[----:B------:R-:W-:Y:S02]  /*08e0*/  DFMA R16, R12, R12, R16 ;  /* 0x0000000c0c10722b */ /* 0x000fe40000000010 */
[----:B---3--:R-:W-:Y:S01]  /*08f0*/  DADD R14, R18, -R14 ;  /* 0x00000000120e7229 */ /* 0x008fe2000000080e */
[----:B------:R-:W2:Y:S07]  /*0900*/  LDG.E.64.CONSTANT R12, desc[UR6][R10.64+0x10] ;  /* 0x000010060a0c7981 */ /* 0x000eae000c1e9b00 */
[----:B------:R-:W-:Y:S01]  /*0910*/  DFMA R14, R14, R14, R16 ;  /* 0x0000000e0e0e722b */ /* 0x000fe20000000010 */
[----:B------:R-:W4:Y:S01]  /*0920*/  LDG.E.64.CONSTANT R16, desc[UR6][R28.64+0x18] ;  /* 0x000018061c107981 */ /* 0x000f22000c1e9b00 */
[----:B------:R-:W-:-:S05]  /*0930*/  IADD3 R18, P1, PT, R26, R27, RZ ;  /* 0x0000001b1a127210 */ /* 0x000fca0007f3e0ff */
[----:B------:R-:W-:Y:S01]  /*0940*/  IMAD.X R19, RZ, RZ, RZ, P1 ;  /* 0x000000ffff137224 */ /* 0x000fe200008e06ff */
[----:B------:R-:W3:Y:S01]  /*0950*/  LDG.E.64.CONSTANT R28, desc[UR6][R10.64+0x38] ;  /* 0x000038060a1c7981 */ /* 0x000ee2000c1e9b00 */
[----:B--2---:R-:W-:Y:S01]  /*0960*/  DADD R12, R20, -R12 ;  /* 0x00000000140c7229 */ /* 0x004fe2000000080c */
[----:B------:R-:W-:-:S04]  /*0970*/  LEA R20, P2, R18, UR10, 0x3 ;  /* 0x0000000a12147c11 */ /* 0x000fc8000f8418ff */
[----:B------:R-:W-:-:S03]  /*0980*/  LEA.HI.X R21, R18, UR11, R19, 0x3, P2 ;  /* 0x0000000b12157c11 */ /* 0x000fc600090f1c13 */
[----:B------:R-:W-:Y:S02]  /*0990*/  DFMA R14, R12, R12, R14 ;  /* 0x0000000c0c0e722b */ /* 0x000fe4000000000e */
[----:B----4-:R-:W-:Y:S01]  /*09a0*/  DADD R22, R16, -R22 ;  /* 0x0000000010167229 */ /* 0x010fe20000000816 */
[----:B------:R-:W2:Y:S04]  /*09b0*/  LDG.E.64.CONSTANT R18, desc[UR6][R20.64+0x20] ;  /* 0x0000200614127981 */ /* 0x000ea8000c1e9b00 */
[----:B------:R-:W2:Y:S03]  /*09c0*/  LDG.E.64.CONSTANT R16, desc[UR6][R10.64+0x20] ;  /* 0x000020060a107981 */ /* 0x000ea6000c1e9b00 */
[----:B------:R-:W-:Y:S01]  /*09d0*/  DFMA R22, R22, R22, R14 ;  /* 0x000000161616722b */ /* 0x000fe2000000000e */
[----:B------:R-:W4:Y:S04]  /*09e0*/  LDG.E.64.CONSTANT R12, desc[UR6][R20.64+0x28] ;  /* 0x00002806140c7981 */ /* 0x000f28000c1e9b00 */
[----:B------:R-:W4:Y:S01]  /*09f0*/  LDG.E.64.CONSTANT R14, desc[UR6][R10.64+0x28] ;  /* 0x000028060a0e7981 */ /* 0x000f22000c1e9b00 */
[----:B--2---:R-:W-:-:S03]  /*0a00*/  DADD R16, R18, -R16 ;  /* 0x0000000012107229 */ /* 0x004fc60000000810 */
[----:B------:R-:W3:Y:S01]  /*0a10*/  LDG.E.64.CONSTANT R18, desc[UR6][R20.64+0x38] ;  /* 0x0000380614127981 */ /* 0x000ee2000c1e9b00 */
[----:B----4-:R-:W-:-:S04]  /*0a20*/  DADD R12, R12, -R14 ;  /* 0x000000000c0c7229 */ /* 0x010fc8000000080e */
[----:B------:R-:W-:Y:S01]  /*0a30*/  DFMA R22, R16, R16, R22 ;  /* 0x000000101016722b */ /* 0x000fe20000000016 */
[----:B------:R-:W2:Y:S04]  /*0a40*/  LDG.E.64.CONSTANT R14, desc[UR6][R10.64+0x30] ;  /* 0x000030060a0e7981 */ /* 0x000ea8000c1e9b00 */
[----:B------:R-:W2:Y:S03]  /*0a50*/  LDG.E.64.CONSTANT R16, desc[UR6][R20.64+0x30] ;  /* 0x0000300614107981 */ /* 0x000ea6000c1e9b00 */
[----:B------:R-:W-:Y:S01]  /*0a60*/  DFMA R22, R12, R12, R22 ;  /* 0x0000000c0c16722b */ /* 0x000fe20000000016 */
[----:B------:R-:W-:Y:S01]  /*0a70*/  VIADD R27, R27, 0x8 ;  /* 0x000000081b1b7836 */ /* 0x000fe20000000000 */
[----:B---3--:R-:W-:-:S02]  /*0a80*/  DADD R18, R18, -R28 ;  /* 0x0000000012127229 */ /* 0x008fc4000000081c */
[----:B--2---:R-:W-:-:S08]  /*0a90*/  DADD R14, R16, -R14 ;  /* 0x00000000100e7229 */ /* 0x004fd0000000080e */
[----:B------:R-:W-:-:S08]  /*0aa0*/  DFMA R22, R14, R14, R22 ;  /* 0x0000000e0e16722b */ /* 0x000fd00000000016 */
[----:B------:R-:W-:-:S11]  /*0ab0*/  DFMA R16, R18, R18, R22 ;  /* 0x000000121210722b */ /* 0x000fd60000000016 */
.L_x_42:
        /* <DEDUP_REMOVED lines=13> */
[----:B------:R-:W5:Y:S04]  /*0b90*/  LDG.E.64.CONSTANT R26, desc[UR6][R18.64+0x18] ;  /* 0x00001806121a7981 */ /* 0x000f68000c1e9b00 */
[----:B------:R-:W5:Y:S01]  /*0ba0*/  LDG.E.64.CONSTANT R28, desc[UR6][R12.64+0x18] ;  /* 0x000018060c1c7981 */ /* 0x000f62000c1e9b00 */
[----:B--2---:R-:W-:-:S03]  /*0bb0*/  DADD R22, R10, -R22 ;  /* 0x000000000a167229 */ /* 0x004fc60000000816 */
[----:B------:R-:W3:Y:S05]  /*0bc0*/  LDG.E.64.CONSTANT R10, desc[UR6][R12.64+0x8] ;  /* 0x000008060c0a7981 */ /* 0x000eea000c1e9b00 */
[----:B------:R-:W-:Y:S01]  /*0bd0*/  DFMA R22, R22, R22, R16 ;  /* 0x000000161616722b */ /* 0x000fe20000000010 */
[----:B------:R-:W4:Y:S01]  /*0be0*/  LDG.E.64.CONSTANT R16, desc[UR6][R12.64+0x10] ;  /* 0x000010060c107981 */ /* 0x000f22000c1e9b00 */
[----:B-----5:R-:W-:Y:S02]  /*0bf0*/  DADD R26, R26, -R28 ;  /* 0x000000001a1a7229 */ /* 0x020fe4000000081c */
[----:B---3--:R-:W-:-:S08]  /*0c00*/  DADD R10, R14, -R10 ;  /* 0x000000000e0a7229 */ /* 0x008fd0000000080a */
[----:B------:R-:W-:Y:S02]  /*0c10*/  DFMA R22, R10, R10, R22 ;  /* 0x0000000a0a16722b */ /* 0x000fe40000000016 */
[----:B----4-:R-:W-:-:S08]  /*0c20*/  DADD R16, R20, -R16 ;  /* 0x0000000014107229 */ /* 0x010fd00000000810 */
[----:B------:R-:W-:-:S08]  /*0c30*/  DFMA R16, R16, R16, R22 ;  /* 0x000000101010722b */ /* 0x000fd00000000016 */
[----:B------:R-:W-:-:S11]  /*0c40*/  DFMA R16, R26, R26, R16 ;  /* 0x0000001a1a10722b */ /* 0x000fd60000000010 */
.L_x_41:
        /* <DEDUP_REMOVED lines=17> */
[----:B------:R-:W-:Y:S01]  /*0d60*/  IMAD.MOV.U32 R20, RZ, RZ, R16 ;  /* 0x000000ffff147224 */ /* 0x000fe200078e0010 */
[----:B------:R-:W-:-:S07]  /*0d70*/  MOV R16, 0xd90 ;  /* 0x00000d9000107802 */ /* 0x000fce0000000f00 */
[----:B------:R-:W-:Y:S05]  /*0d80*/  CALL.REL.NOINC `($__internal_1_$__cuda_sm20_dsqrt_rn_f64_mediumpath_v1) ;  /* 0x0000001000bc7944 */ /* 0x000fea0003c00000 */
.L_x_44:
[----:B------:R-:W-:Y:S05]  /*0d90*/  BSYNC.RECONVERGENT B1 ;  /* 0x0000000000017941 */ /* 0x000fea0003800200 */
.L_x_43:
[----:B------:R-:W0:Y:S01]  /*0da0*/  LDCU.64 UR4, c[0x0][0x390] ;  /* 0x00007200ff0477ac */ /* 0x000e220008000a00 */
[----:B------:R-:W-:Y:S01]  /*0db0*/  IADD3 R11, P0, PT, R5, R8, RZ ;  /* 0x00000008050b7210 */ /* 0x000fe20007f1e0ff */
[----:B------:R-:W1:Y:S04]  /*0dc0*/  LDCU UR8, c[0x0][0x398] ;  /* 0x00007300ff0877ac */ /* 0x000e680008000800 */
[----:B------:R-:W-:Y:S01]  /*0dd0*/  IMAD.X R12, RZ, RZ, R2, P0 ;  /* 0x000000ffff0c7224 */ /* 0x000fe200000e0602 */
[----:B0-----:R-:W-:-:S04]  /*0de0*/  LEA R10, P0, R11, UR4, 0x3 ;  /* 0x000000040b0a7c11 */ /* 0x001fc8000f8018ff */
[----:B------:R-:W-:Y:S01]  /*0df0*/  LEA.HI.X R11, R11, UR5, R12, 0x3, P0 ;  /* 0x000000050b0b7c11 */ /* 0x000fe200080f1c0c */
[----:B------:R-:W-:Y:S02]  /*0e00*/  VIADD R12, R5, 0x1 ;  /* 0x00000001050c7836 */ /* 0x000fe40000000000 */
[----:B-1----:R-:W-:Y:S02]  /*0e10*/  IMAD.U32 R5, RZ, RZ, UR8 ;  /* 0x00000008ff057e24 */ /* 0x002fe4000f8e00ff */
[----:B------:R0:W-:Y:S03]  /*0e20*/  STG.E.64 desc[UR6][R10.64], R20 ;  /* 0x000000140a007986 */ /* 0x0001e6000c101b06 */
[----:B------:R-:W-:-:S13]  /*0e30*/  ISETP.NE.AND P0, PT, R12, R5, PT ;  /* 0x000000050c00720c */ /* 0x000fda0003f05270 */
[----:B0-----:R-:W-:Y:S05]  /*0e40*/  @!P0 BRA `(.L_x_37) ;  /* 0x0000000000f08947 */ /* 0x001fea0003800000 */
[----:B------:R-:W-:Y:S01]  /*0e50*/  IMAD.MOV.U32 R5, RZ, RZ, R12 ;  /* 0x000000ffff057224 */ /* 0x000fe200078e000c */
[----:B------:R-:W-:Y:S06]  /*0e60*/  BRA `(.L_x_45) ;  /* 0xfffffff000d87947 */ /* 0x000fec000383ffff */
.L_x_38:
        /* <DEDUP_REMOVED lines=8> */
.L_x_47:
        /* <DEDUP_REMOVED lines=15> */
.L_x_46:
[----:B------:R-:W-:Y:S05]  /*0fe0*/  @!P1 BRA `(.L_x_37) ;  /* 0x0000000000889947 */ /* 0x000fea0003800000 */
[----:B------:R-:W-:Y:S02]  /*0ff0*/  ISETP.GE.U32.AND P0, PT, R6, 0x4, PT ;  /* 0x000000040600780c */ /* 0x000fe40003f06070 */
[----:B-1----:R-:W-:-:S04]  /*1000*/  LOP3.LUT R10, R5, 0x3, RZ, 0xc0, !PT ;  /* 0x00000003050a7812 */ /* 0x002fc800078ec0ff */
        /* <DEDUP_REMOVED lines=12> */
.L_x_48:
[----:B------:R-:W-:Y:S05]  /*10d0*/  @!P1 BRA `(.L_x_37) ;  /* 0x00000000004c9947 */ /* 0x000fea0003800000 */
[----:B------:R-:W-:Y:S02]  /*10e0*/  ISETP.NE.AND P0, PT, R10, 0x1, PT ;  /* 0x000000010a00780c */ /* 0x000fe40003f05270 */
[----:B------:R-:W-:-:S04]  /*10f0*/  LOP3.LUT R4, R5, 0x1, RZ, 0xc0, !PT ;  /* 0x0000000105047812 */ /* 0x000fc800078ec0ff */
[----:B------:R-:W-:-:S07]  /*1100*/  ISETP.NE.U32.AND P1, PT, R4, 0x1, PT ;  /* 0x000000010400780c */ /* 0x000fce0003f25070 */
[----:B------:R-:W-:Y:S06]  /*1110*/  @!P0 BRA `(.L_x_49) ;  /* 0x0000000000208947 */ /* 0x000fec0003800000 */
[----:B------:R-:W1:Y:S01]  /*1120*/  LDCU.64 UR4, c[0x0][0x390] ;  /* 0x00007200ff0477ac */ /* 0x000e620008000a00 */
[C---:B------:R-:W-:Y:S01]  /*1130*/  IADD3 R4, P0, PT, R3.reuse, R8, RZ ;  /* 0x0000000803047210 */ /* 0x040fe20007f1e0ff */
[----:B------:R-:W-:-:S04]  /*1140*/  VIADD R3, R3, 0x2 ;  /* 0x0000000203037836 */ /* 0x000fc80000000000 */
[----:B0-----:R-:W-:Y:S01]  /*1150*/  IMAD.X R7, RZ, RZ, R2, P0 ;  /* 0x000000ffff077224 */ /* 0x001fe200000e0602 */
[----:B-1----:R-:W-:-:S04]  /*1160*/  LEA R6, P0, R4, UR4, 0x3 ;  /* 0x0000000404067c11 */ /* 0x002fc8000f8018ff */
[----:B------:R-:W-:-:S05]  /*1170*/  LEA.HI.X R7, R4, UR5, R7, 0x3, P0 ;  /* 0x0000000504077c11 */ /* 0x000fca00080f1c07 */
[----:B------:R1:W-:Y:S04]  /*1180*/  STG.E.64 desc[UR6][R6.64], RZ ;  /* 0x000000ff06007986 */ /* 0x0003e8000c101b06 */
[----:B------:R1:W-:Y:S02]  /*1190*/  STG.E.64 desc[UR6][R6.64+0x8], RZ ;  /* 0x000008ff06007986 */ /* 0x0003e4000c101b06 */
.L_x_49:
[----:B------:R-:W-:Y:S05]  /*11a0*/  @P1 BRA `(.L_x_37) ;  /* 0x0000000000181947 */ /* 0x000fea0003800000 */
[----:B------:R-:W0:Y:S01]  /*11b0*/  LDCU.64 UR4, c[0x0][0x390] ;  /* 0x00007200ff0477ac */ /* 0x000e220008000a00 */
[----:B------:R-:W-:-:S05]  /*11c0*/  IADD3 R3, P0, PT, R3, R8, RZ ;  /* 0x0000000803037210 */ /* 0x000fca0007f1e0ff */
[----:B------:R-:W-:Y:S01]  /*11d0*/  IMAD.X R2, RZ, RZ, R2, P0 ;  /* 0x000000ffff027224 */ /* 0x000fe200000e0602 */
[----:B01----:R-:W-:-:S04]  /*11e0*/  LEA R6, P0, R3, UR4, 0x3 ;  /* 0x0000000403067c11 */ /* 0x003fc8000f8018ff */
[----:B------:R-:W-:-:S05]  /*11f0*/  LEA.HI.X R7, R3, UR5, R2, 0x3, P0 ;  /* 0x0000000503077c11 */ /* 0x000fca00080f1c02 */
[----:B------:R2:W-:Y:S04]  /*1200*/  STG.E.64 desc[UR6][R6.64], RZ ;  /* 0x000000ff06007986 */ /* 0x0005e8000c101b06 */
.L_x_37:
[----:B------:R-:W-:Y:S05]  /*1210*/  BSYNC.RECONVERGENT B0 ;  /* 0x0000000000007941 */ /* 0x000fea0003800200 */
.L_x_36:
        /* <DEDUP_REMOVED lines=9> */
[----:B------:R-:W-:Y:S02]  /*12b0*/  VIADD R25, R9, UR4 ;  /* 0x0000000409197c36 */ /* 0x000fe40008000000 */
        /* <DEDUP_REMOVED lines=12> */
[----:B012---:R-:W-:-:S04]  /*1380*/  LEA R6, P1, R8, UR4, 0x3 ;  /* 0x0000000408067c11 */ /* 0x007fc8000f8218ff */
[----:B------:R-:W-:Y:S02]  /*1390*/  IADD3 R6, P2, PT, R6, 0x40, RZ ;  /* 0x0000004006067810 */ /* 0x000fe40007f5e0ff */
[----:B------:R-:W-:-:S05]  /*13a0*/  LEA.HI.X R7, R8, UR5, R25, 0x3, P1 ;  /* 0x0000000508077c11 */ /* 0x000fca00088f1c19 */
[----:B------:R-:W-:-:S07]  /*13b0*/  IMAD.X R7, RZ, RZ, R7, P2 ;  /* 0x000000ffff077224 */ /* 0x000fce00010e0607 */
.L_x_54:
[----:B------:R-:W2:Y:S04]  /*13c0*/  LDG.E.64 R10, desc[UR6][R6.64+-0x40] ;  /* 0xffffc006060a7981 */ /* 0x000ea8000c1e1b00 */
        /* <DEDUP_REMOVED lines=84> */
.L_x_53:
[----:B------:R-:W-:Y:S05]  /*1910*/  BSYNC.RECONVERGENT B1 ;  /* 0x0000000000017941 */ /* 0x000fea0003800200 */
.L_x_52:
        /* <DEDUP_REMOVED lines=9> */
[----:B0-2---:R-:W-:-:S04]  /*19b0*/  LEA R6, P1, R3, UR4, 0x3 ;  /* 0x0000000403067c11 */ /* 0x005fc8000f8218ff */
        /* <DEDUP_REMOVED lines=43> */
.L_x_56:
[----:B------:R-:W-:Y:S05]  /*1c70*/  BSYNC.RECONVERGENT B1 ;  /* 0x0000000000017941 */ /* 0x000fea0003800200 */
.L_x_55:
[----:B------:R-:W-:Y:S05]  /*1c80*/  @!P0 BRA `(.L_x_51) ;  /* 0x0000000000d08947 */ /* 0x000fea0003800000 */
[----:B------:R-:W-:Y:S01]  /*1c90*/  ISETP.GE.U32.AND P1, PT, R24, 0x4, PT ;  /* 0x000000041800780c */ /* 0x000fe20003f26070 */
[----:B------:R-:W-:Y:S01]  /*1ca0*/  BSSY.RECONVERGENT B1, `(.L_x_57) ;  /* 0x000001e000017945 */ /* 0x000fe20003800200 */
[----:B------:R-:W-:-:S04]  /*1cb0*/  LOP3.LUT R5, R5, 0x3, RZ, 0xc0, !PT ;  /* 0x0000000305057812 */ /* 0x000fc800078ec0ff */
[----:B------:R-:W-:-:S07]  /*1cc0*/  ISETP.NE.AND P0, PT, R5, RZ, PT ;  /* 0x000000ff0500720c */ /* 0x000fce0003f05270 */
[----:B------:R-:W-:Y:S06]  /*1cd0*/  @!P1 BRA `(.L_x_58) ;  /* 0x0000000000689947 */ /* 0x000fec0003800000 */
[----:B------:R-:W3:Y:S01]  /*1ce0*/  LDCU.64 UR4, c[0x0][0x390] ;  /* 0x00007200ff0477ac */ /* 0x000ee20008000a00 */
[----:B------:R-:W-:-:S05]  /*1cf0*/  IADD3 R3, P1, PT, R4, R8, RZ ;  /* 0x0000000804037210 */ /* 0x000fca0007f3e0ff */
[----:B012---:R-:W-:Y:S01]  /*1d00*/  IMAD.X R6, RZ, RZ, R25, P1 ;  /* 0x000000ffff067224 */ /* 0x007fe200008e0619 */
[----:B---3--:R-:W-:-:S04]  /*1d10*/  LEA R10, P1, R3, UR4, 0x3 ;  /* 0x00000004030a7c11 */ /* 0x008fc8000f8218ff */
        /* <DEDUP_REMOVED lines=22> */
.L_x_58:
[----:B------:R-:W-:Y:S05]  /*1e80*/  BSYNC.RECONVERGENT B1 ;  /* 0x0000000000017941 */ /* 0x000fea0003800200 */
.L_x_57:
[----:B------:R-:W-:Y:S05]  /*1e90*/  @!P0 BRA `(.L_x_51) ;  /* 0x00000000004c8947 */ /* 0x000fea0003800000 */
[----:B------:R-:W3:Y:S01]  /*1ea0*/  LDCU.64 UR4, c[0x0][0x390] ;  /* 0x00007200ff0477ac */ /* 0x000ee20008000a00 */
[----:B------:R-:W-:Y:S01]  /*1eb0*/  IADD3 R8, P0, PT, R4, R8, RZ ;  /* 0x0000000804087210 */ /* 0x000fe20007f1e0ff */
[----:B------:R-:W-:-:S04]  /*1ec0*/  IMAD.MOV R5, RZ, RZ, -R5 ;  /* 0x000000ffff057224 */ /* 0x000fc800078e0a05 */
[----:B------:R-:W-:Y:S01]  /*1ed0*/  IMAD.X R25, RZ, RZ, R25, P0 ;  /* 0x000000ffff197224 */ /* 0x000fe200000e0619 */
[----:B---3--:R-:W-:-:S04]  /*1ee0*/  LEA R3, P1, R8, UR4, 0x3 ;  /* 0x0000000408037c11 */ /* 0x008fc8000f8218ff */
[----:B------:R-:W-:-:S09]  /*1ef0*/  LEA.HI.X R8, R8, UR5, R25, 0x3, P1 ;  /* 0x0000000508087c11 */ /* 0x000fd200088f1c19 */
.L_x_59:
[----:B012---:R-:W-:Y:S02]  /*1f00*/  IMAD.MOV.U32 R6, RZ, RZ, R3 ;  /* 0x000000ffff067224 */ /* 0x007fe400078e0003 */
        /* <DEDUP_REMOVED lines=12> */
.L_x_51:
[----:B------:R-:W-:Y:S05]  /*1fd0*/  BSYNC.RECONVERGENT B0 ;  /* 0x0000000000007941 */ /* 0x000fea0003800200 */
.L_x_50:
[----:B------:R-:W3:Y:S01]  /*1fe0*/  LDC.64 R4, c[0x0][0x3b0] ;  /* 0x0000ec00ff047b82 */ /* 0x000ee20000000a00 */
[----:B------:R-:W0:Y:S02]  /*1ff0*/  LDCU.64 UR4, c[0x0][0x3a8] ;  /* 0x00007500ff0477ac */ /* 0x000e240008000a00 */
[----:B012---:R-:W-:-:S04]  /*2000*/  LEA R6, P0, R0, UR4, 0x2 ;  /* 0x0000000400067c11 */ /* 0x007fc8000f8010ff */
[----:B------:R-:W-:Y:S01]  /*2010*/  LEA.HI.X R7, R0, UR5, RZ, 0x2, P0 ;  /* 0x0000000500077c11 */ /* 0x000fe200080f14ff */
[----:B---3--:R-:W-:-:S04]  /*2020*/  IMAD.WIDE.U32 R4, R2, 0x4, R4 ;  /* 0x0000000402047825 */ /* 0x008fc800078e0004 */
[----:B------:R-:W-:Y:S04]  /*2030*/  STG.E desc[UR6][R6.64], R2 ;  /* 0x0000000206007986 */ /* 0x000fe8000c101906 */
[----:B------:R-:W2:Y:S02]  /*2040*/  LDG.E R0, desc[UR6][R4.64] ;  /* 0x0000000604007981 */ /* 0x000ea4000c1e1900 */
[----:B--2---:R-:W-:-:S05]  /*2050*/  VIADD R3, R0, 0x1 ;  /* 0x0000000100037836 */ /* 0x004fca0000000000 */
[----:B------:R-:W-:Y:S01]  /*2060*/  STG.E desc[UR6][R4.64], R3 ;  /* 0x0000000304007986 */ /* 0x000fe2000c101906 */
[----:B------:R-:W-:Y:S05]  /*2070*/  EXIT ;  /* 0x000000000000794d */ /* 0x000fea0003800000 */
        .weak           $__internal_1_$__cuda_sm20_dsqrt_rn_f64_mediumpath_v1
        .type           $__internal_1_$__cuda_sm20_dsqrt_rn_f64_mediumpath_v1,@function
        .size           $__internal_1_$__cuda_sm20_dsqrt_rn_f64_mediumpath_v1,(.L_x_530 - $__internal_1_$__cuda_sm20_dsqrt_rn_f64_mediumpath_v1)
$__internal_1_$__cuda_sm20_dsqrt_rn_f64_mediumpath_v1:
        /* <DEDUP_REMOVED lines=14> */
.L_x_61:
        /* <DEDUP_REMOVED lines=9> */
[----:B------:R-:W-:Y:S02]  /*21f0*/  IMAD.MOV.U32 R12, RZ, RZ, RZ ;  /* 0x000000ffff0c7224 */ /* 0x000fe400078e00ff */
[----:B------:R-:W-:Y:S02]  /*2200*/  IMAD.MOV.U32 R14, RZ, RZ, 0x0 ;  /* 0x00000000ff0e7424 */ /* 0x000fe400078e00ff */
[----:B------:R-:W-:Y:S01]  /*2210*/  IMAD.MOV.U32 R15, RZ, RZ, 0x3fd80000 ;  /* 0x3fd80000ff0f7424 */ /* 0x000fe200078e00ff */
[----:B------:R-:W0:Y:S02]  /*2220*/  MUFU.RSQ64H R13, R11 ;  /* 0x0000000b000d7308 */ /* 0x000e240000001c00 */
        /* <DEDUP_REMOVED lines=11> */
.L_x_63:
[----:B------:R-:W-:-:S11]  /*22e0*/  DADD R12, R10, R10 ;  /* 0x000000000a0c7229 */ /* 0x000fd6000000000a */
.L_x_62:
[----:B------:R-:W-:Y:S05]  /*22f0*/  BSYNC.RECONVERGENT B2 ;  /* 0x0000000000027941 */ /* 0x000fea0003800200 */
.L_x_60:
[----:B------:R-:W-:Y:S02]  /*2300*/  IMAD.MOV.U32 R17, RZ, RZ, 0x0 ;  /* 0x00000000ff117424 */ /* 0x000fe400078e00ff */
[----:B------:R-:W-:Y:S02]  /*2310*/  IMAD.MOV.U32 R20, RZ, RZ, R12 ;  /* 0x000000ffff147224 */ /* 0x000fe400078e000c */
[----:B------:R-:W-:Y:S01]  /*2320*/  IMAD.MOV.U32 R21, RZ, RZ, R13 ;  /* 0x000000ffff157224 */ /* 0x000fe200078e000d */
[----:B------:R-:W-:Y:S06]  /*2330*/  RET.REL.NODEC R16 `(_Z23vectorLabelDistance1UR4PKdPdS1_iiiPiS2_) ;  /* 0xffffffdc10307950 */ /* 0x000fec0003c3ffff */
.L_x_64:
        /* <DEDUP_REMOVED lines=12> */
.L_x_530:


//--------------------- .text._Z23vectorLabelDistance1UR2PKdPdS1_iiiPiS2_ --------------------------
	.section	.text._Z23vectorLabelDistance1UR2PKdPdS1_iiiPiS2_,"ax",@progbits
	.align	128
        .global         _Z23vectorLabelDistance1UR2PKdPdS1_iiiPiS2_
        .type           _Z23vectorLabelDistance1UR2PKdPdS1_iiiPiS2_,@function
        .size           _Z23vectorLabelDistance1UR2PKdPdS1_iiiPiS2_,(.L_x_531 - _Z23vectorLabelDistance1UR2PKdPdS1_iiiPiS2_)
        .other          _Z23vectorLabelDistance1UR2PKdPdS1_iiiPiS2_,@"STO_CUDA_ENTRY STV_DEFAULT"
_Z23vectorLabelDistance1UR2PKdPdS1_iiiPiS2_:
.text._Z23vectorLabelDistance1UR2PKdPdS1_iiiPiS2_:
        /* <DEDUP_REMOVED lines=27> */
[C---:B------:R-:W-:Y:S02]  /*01b0*/  LOP3.LUT R26, R4.reuse, 0x7ffffff8, RZ, 0xc0, !PT ;  /* 0x7ffffff8041a7812 */ /* 0x040fe400078ec0ff */
[----:B------:R-:W-:-:S03]  /*01c0*/  LOP3.LUT R24, R4, 0x7, RZ, 0xc0, !PT ;  /* 0x0000000704187812 */ /* 0x000fc600078ec0ff */
[----:B------:R-:W-:-:S07]  /*01d0*/  IMAD.MOV R26, RZ, RZ, -R26 ;  /* 0x000000ffff1a7224 */ /* 0x000fce00078e0a1a */
.L_x_75:
[----:B------:R-:W0:Y:S01]  /*01e0*/  LDCU UR4, c[0x0][0x39c] ;  /* 0x00007380ff0477ac */ /* 0x000e220008000800 */
[----:B------:R-:W-:Y:S01]  /*01f0*/  ISETP.NE.AND P1, PT, R24, RZ, PT ;  /* 0x000000ff1800720c */ /* 0x000fe20003f25270 */
        /* <DEDUP_REMOVED lines=17> */
.L_x_69:
        /* <DEDUP_REMOVED lines=75> */
.L_x_68:
[----:B------:R-:W-:Y:S05]  /*07c0*/  @!P1 BRA `(.L_x_70) ;  /* 0x00000004008c9947 */ /* 0x000fea0003800000 */
[----:B------:R-:W-:Y:S01]  /*07d0*/  VIADD R10, R24, 0xffffffff ;  /* 0xffffffff180a7836 */ /* 0x000fe20000000000 */
[----:B------:R-:W-:-:S04]  /*07e0*/  LOP3.LUT P1, RZ, R4, 0x3, RZ, 0xc0, !PT ;  /* 0x0000000304ff7812 */ /* 0x000fc8000782c0ff */
[----:B------:R-:W-:-:S13]  /*07f0*/  ISETP.GE.U32.AND P0, PT, R10, 0x3, PT ;  /* 0x000000030a00780c */ /* 0x000fda0003f06070 */
[----:B------:R-:W-:Y:S05]  /*0800*/  @!P0 BRA `(.L_x_71) ;  /* 0x0000000000b48947 */ /* 0x000fea0003800000 */
[----:B------:R-:W0:Y:S01]  /*0810*/  LDC.64 R20, c[0x0][0x388] ;  /* 0x0000e200ff147b82 */ /* 0x000e220000000a00 */
[----:B------:R-:W1:Y:S01]  /*0820*/  LDCU.128 UR8, c[0x0][0x380] ;  /* 0x00007000ff0877ac */ /* 0x000e620008000c00 */
        /* <DEDUP_REMOVED lines=9> */
[----:B------:R-:W3:Y:S01]  /*08c0*/  LDG.E.64.CONSTANT R16, desc[UR6][R12.64+0x8] ;  /* 0x000008060c107981 */ /* 0x000ee2000c1e9b00 */
[----:B--2---:R-:W-:Y:S01]  /*08d0*/  DADD R14, R18, -R14 ;  /* 0x00000000120e7229 */ /* 0x004fe2000000080e */
[----:B------:R-:W-:Y:S01]  /*08e0*/  IADD3 R18, P0, PT, R28, R27, RZ ;  /* 0x0000001b1c127210 */ /* 0x000fe20007f1e0ff */
[----:B---3--:R-:W-:-:S04]  /*08f0*/  DADD R16, R10, -R16 ;  /* 0x000000000a107229 */ /* 0x008fc80000000810 */
[----:B------:R-:W-:Y:S01]  /*0900*/  IMAD.X R11, RZ, RZ, RZ, P0 ;  /* 0x000000ffff0b7224 */ /* 0x000fe200000e06ff */
[C---:B------:R-:W-:Y:S01]  /*0910*/  LEA R10, P2, R18.reuse, UR10, 0x3 ;  /* 0x0000000a120a7c11 */ /* 0x040fe2000f8418ff */
[----:B------:R-:W-:Y:S02]  /*0920*/  DFMA R22, R14, R14, R22 ;  /* 0x0000000e0e16722b */ /* 0x000fe40000000016 */
[----:B------:R-:W2:Y:S01]  /*0930*/  LDG.E.64.CONSTANT R14, desc[UR6][R12.64+0x10] ;  /* 0x000010060c0e7981 */ /* 0x000ea2000c1e9b00 */
[----:B------:R-:W-:-:S05]  /*0940*/  LEA.HI.X R11, R18, UR11, R11, 0x3, P2 ;  /* 0x0000000b120b7c11 */ /* 0x000fca00090f1c0b */
[----:B------:R-:W2:Y:S01]  /*0950*/  LDG.E.64.CONSTANT R20, desc[UR6][R10.64+0x10] ;  /* 0x000010060a147981 */ /* 0x000ea2000c1e9b00 */
[----:B------:R-:W-:-:S03]  /*0960*/  DFMA R16, R16, R16, R22 ;  /* 0x000000101010722b */ /* 0x000fc60000000016 */
[----:B------:R-:W3:Y:S04]  /*0970*/  LDG.E.64.CONSTANT R18, desc[UR6][R10.64+0x18] ;  /* 0x000018060a127981 */ /* 0x000ee8000c1e9b00 */
[----:B------:R-:W3:Y:S01]  /*0980*/  LDG.E.64.CONSTANT R22, desc[UR6][R12.64+0x18] ;  /* 0x000018060c167981 */ /* 0x000ee2000c1e9b00 */
[----:B--2---:R-:W-:-:S03]  /*0990*/  DADD R14, R20, -R14 ;  /* 0x00000000140e7229 */ /* 0x004fc6000000080e */
[----:B------:R-:W2:Y:S01]  /*09a0*/  LDG.E.64.CONSTANT R20, desc[UR6][R10.64+0x20] ;  /* 0x000020060a147981 */ /* 0x000ea2000c1e9b00 */
[----:B---3--:R-:W-:-:S04]  /*09b0*/  DADD R22, R18, -R22 ;  /* 0x0000000012167229 */ /* 0x008fc80000000816 */
[----:B------:R-:W-:Y:S01]  /*09c0*/  DFMA R16, R14, R14, R16 ;  /* 0x0000000e0e10722b */ /* 0x000fe20000000010 */
[----:B------:R-:W2:Y:S04]  /*09d0*/  LDG.E.64.CONSTANT R18, desc[UR6][R12.64+0x20] ;  /* 0x000020060c127981 */ /* 0x000ea8000c1e9b00 */
[----:B------:R-:W3:Y:S03]  /*09e0*/  LDG.E.64.CONSTANT R14, desc[UR6][R12.64+0x28] ;  /* 0x000028060c0e7981 */ /* 0x000ee6000c1e9b00 */
[----:B------:R-:W-:Y:S02]  /*09f0*/  DFMA R22, R22, R22, R16 ;  /* 0x000000161616722b */ /* 0x000fe40000000010 */
[----:B------:R-:W3:Y:S01]  /*0a00*/  LDG.E.64.CONSTANT R16, desc[UR6][R10.64+0x28] ;  /* 0x000028060a107981 */ /* 0x000ee2000c1e9b00 */
[----:B--2---:R-:W-:-:S03]  /*0a10*/  DADD R18, R20, -R18 ;  /* 0x0000000014127229 */ /* 0x004fc60000000812 */
[----:B------:R-:W2:Y:S05]  /*0a20*/  LDG.E.64.CONSTANT R20, desc[UR6][R10.64+0x38] ;  /* 0x000038060a147981 */ /* 0x000eaa000c1e9b00 */
[----:B------:R-:W-:Y:S02]  /*0a30*/  DFMA R22, R18, R18, R22 ;  /* 0x000000121216722b */ /* 0x000fe40000000016 */
[----:B---3--:R-:W-:Y:S01]  /*0a40*/  DADD R14, R16, -R14 ;  /* 0x00000000100e7229 */ /* 0x008fe2000000080e */
[----:B------:R-:W3:Y:S04]  /*0a50*/  LDG.E.64.CONSTANT R18, desc[UR6][R10.64+0x30] ;  /* 0x000030060a127981 */ /* 0x000ee8000c1e9b00 */
[----:B------:R-:W3:Y:S04]  /*0a60*/  LDG.E.64.CONSTANT R16, desc[UR6][R12.64+0x30] ;  /* 0x000030060c107981 */ /* 0x000ee8000c1e9b00 */
[----:B------:R-:W2:Y:S01]  /*0a70*/  LDG.E.64.CONSTANT R12, desc[UR6][R12.64+0x38] ;  /* 0x000038060c0c7981 */ /* 0x000ea2000c1e9b00 */
[----:B------:R-:W-:Y:S01]  /*0a80*/  DFMA R22, R14, R14, R22 ;  /* 0x0000000e0e16722b */ /* 0x000fe20000000016 */
[----:B------:R-:W-:Y:S01]  /*0a90*/  VIADD R27, R27, 0x8 ;  /* 0x000000081b1b7836 */ /* 0x000fe20000000000 */
[----:B---3--:R-:W-:-:S08]  /*0aa0*/  DADD R16, R18, -R16 ;  /* 0x0000000012107229 */ /* 0x008fd00000000810 */
[----:B------:R-:W-:Y:S02]  /*0ab0*/  DFMA R22, R16, R16, R22 ;  /* 0x000000101016722b */ /* 0x000fe40000000016 */
[----:B--2---:R-:W-:-:S08]  /*0ac0*/  DADD R20, R20, -R12 ;  /* 0x0000000014147229 */ /* 0x004fd0000000080c */
[----:B------:R-:W-:-:S11]  /*0ad0*/  DFMA R22, R20, R20, R22 ;  /* 0x000000141416722b */ /* 0x000fd60000000016 */
.L_x_71:
        /* <DEDUP_REMOVED lines=20> */
[----:B------:R-:W-:-:S04]  /*0c20*/  LEA R10, P2, R18, UR10, 0x3 ;  /* 0x0000000a120a7c11 */ /* 0x000fc8000f8418ff */
[----:B------:R-:W-:Y:S01]  /*0c30*/  LEA.HI.X R11, R18, UR11, R11, 0x3, P2 ;  /* 0x0000000b120b7c11 */ /* 0x000fe200090f1c0b */
[----:B------:R-:W-:Y:S01]  /*0c40*/  DFMA R22, R16, R16, R22 ;  /* 0x000000101016722b */ /* 0x000fe20000000016 */
[----:B------:R-:W2:Y:S04]  /*0c50*/  LDG.E.64.CONSTANT R16, desc[UR6][R14.64+0x10] ;  /* 0x000010060e107981 */ /* 0x000ea8000c1e9b00 */
[----:B------:R-:W2:Y:S04]  /*0c60*/  LDG.E.64.CONSTANT R18, desc[UR6][R10.64+0x10] ;  /* 0x000010060a127981 */ /* 0x000ea8000c1e9b00 */
[----:B------:R-:W3:Y:S04]  /*0c70*/  LDG.E.64.CONSTANT R20, desc[UR6][R10.64+0x18] ;  /* 0x000018060a147981 */ /* 0x000ee8000c1e9b00 */
[----:B------:R-:W3:Y:S01]  /*0c80*/  LDG.E.64.CONSTANT R14, desc[UR6][R14.64+0x18] ;  /* 0x000018060e0e7981 */ /* 0x000ee2000c1e9b00 */
[----:B------:R-:W-:Y:S01]  /*0c90*/  DFMA R22, R12, R12, R22 ;  /* 0x0000000c0c16722b */ /* 0x000fe20000000016 */
[----:B------:R-:W-:Y:S01]  /*0ca0*/  VIADD R27, R27, 0x4 ;  /* 0x000000041b1b7836 */ /* 0x000fe20000000000 */
[----:B--2---:R-:W-:-:S02]  /*0cb0*/  DADD R16, R18, -R16 ;  /* 0x0000000012107229 */ /* 0x004fc40000000810 */
[----:B---3--:R-:W-:-:S06]  /*0cc0*/  DADD R20, R20, -R14 ;  /* 0x0000000014147229 */ /* 0x008fcc000000080e */
[----:B------:R-:W-:-:S08]  /*0cd0*/  DFMA R22, R16, R16, R22 ;  /* 0x000000101016722b */ /* 0x000fd00000000016 */
[----:B------:R-:W-:-:S11]  /*0ce0*/  DFMA R22, R20, R20, R22 ;  /* 0x000000141416722b */ /* 0x000fd60000000016 */
.L_x_72:
        /* <DEDUP_REMOVED lines=13> */
[----:B--2---:R-:W-:-:S02]  /*0dc0*/  DADD R10, R16, -R10 ;  /* 0x00000000100a7229 */ /* 0x004fc4000000080a */
[----:B---3--:R-:W-:-:S06]  /*0dd0*/  DADD R14, R14, -R18 ;  /* 0x000000000e0e7229 */ /* 0x008fcc0000000812 */
[----:B------:R-:W-:-:S08]  /*0de0*/  DFMA R22, R10, R10, R22 ;  /* 0x0000000a0a16722b */ /* 0x000fd00000000016 */
[----:B------:R-:W-:-:S11]  /*0df0*/  DFMA R22, R14, R14, R22 ;  /* 0x0000000e0e16722b */ /* 0x000fd60000000016 */
.L_x_70:
        /* <DEDUP_REMOVED lines=18> */
[----:B------:R-:W-:Y:S05]  /*0f20*/  CALL.REL.NOINC `($__internal_2_$__cuda_sm20_dsqrt_rn_f64_mediumpath_v1) ;  /* 0x0000001000c47944 */ /* 0x000fea0003c00000 */
[----:B------:R-:W-:Y:S02]  /*0f30*/  IMAD.MOV.U32 R18, RZ, RZ, R12 ;  /* 0x000000ffff127224 */ /* 0x000fe400078e000c */
[----:B------:R-:W-:-:S07]  /*0f40*/  IMAD.MOV.U32 R19, RZ, RZ, R13 ;  /* 0x000000ffff137224 */ /* 0x000fce00078e000d */
.L_x_74:
[----:B------:R-:W-:Y:S05]  /*0f50*/  BSYNC.RECONVERGENT B1 ;  /* 0x0000000000017941 */ /* 0x000fea0003800200 */
.L_x_73:
        /* <DEDUP_REMOVED lines=13> */
.L_x_67:
        /* <DEDUP_REMOVED lines=8> */
.L_x_77:
        /* <DEDUP_REMOVED lines=15> */
.L_x_76:
        /* <DEDUP_REMOVED lines=15> */
.L_x_78:
        /* <DEDUP_REMOVED lines=13> */
.L_x_79:
[----:B------:R-:W-:Y:S05]  /*1360*/  @P1 BRA `(.L_x_66) ;  /* 0x0000000000181947 */ /* 0x000fea0003800000 */
[----:B------:R-:W0:Y:S01]  /*1370*/  LDCU.64 UR4, c[0x0][0x390] ;  /* 0x00007200ff0477ac */ /* 0x000e220008000a00 */
[----:B------:R-:W-:-:S05]  /*1380*/  IADD3 R3, P0, PT, R3, R8, RZ ;  /* 0x0000000803037210 */ /* 0x000fca0007f1e0ff */
[----:B------:R-:W-:Y:S01]  /*1390*/  IMAD.X R2, RZ, RZ, R2, P0 ;  /* 0x000000ffff027224 */ /* 0x000fe200000e0602 */
[----:B01----:R-:W-:-:S04]  /*13a0*/  LEA R6, P0, R3, UR4, 0x3 ;  /* 0x0000000403067c11 */ /* 0x003fc8000f8018ff */
[----:B------:R-:W-:-:S05]  /*13b0*/  LEA.HI.X R7, R3, UR5, R2, 0x3, P0 ;  /* 0x0000000503077c11 */ /* 0x000fca00080f1c02 */
[----:B------:R2:W-:Y:S04]  /*13c0*/  STG.E.64 desc[UR6][R6.64], RZ ;  /* 0x000000ff06007986 */ /* 0x0005e8000c101b06 */
.L_x_66:
[----:B------:R-:W-:Y:S05]  /*13d0*/  BSYNC.RECONVERGENT B0 ;  /* 0x0000000000007941 */ /* 0x000fea0003800200 */
.L_x_65:
        /* <DEDUP_REMOVED lines=26> */
.L_x_84:
        /* <DEDUP_REMOVED lines=85> */
.L_x_83:
[----:B------:R-:W-:Y:S05]  /*1ad0*/  BSYNC.RECONVERGENT B1 ;  /* 0x0000000000017941 */ /* 0x000fea0003800200 */
.L_x_82:
        /* <DEDUP_REMOVED lines=53> */
.L_x_86:
[----:B------:R-:W-:Y:S05]  /*1e30*/  BSYNC.RECONVERGENT B1 ;  /* 0x0000000000017941 */ /* 0x000fea0003800200 */
.L_x_85:
        /* <DEDUP_REMOVED lines=32> */
.L_x_88:
[----:B------:R-:W-:Y:S05]  /*2040*/  BSYNC.RECONVERGENT B1 ;  /* 0x0000000000017941 */ /* 0x000fea0003800200 */
.L_x_87:
[----:B------:R-:W-:Y:S05]  /*2050*/  @!P0 BRA `(.L_x_81) ;  /* 0x00000000004c8947 */ /* 0x000fea0003800000 */
[----:B------:R-:W3:Y:S01]  /*2060*/  LDCU.64 UR4, c[0x0][0x390] ;  /* 0x00007200ff0477ac */ /* 0x000ee20008000a00 */
[----:B------:R-:W-:Y:S01]  /*2070*/  IADD3 R8, P0, PT, R4, R8, RZ ;  /* 0x0000000804087210 */ /* 0x000fe20007f1e0ff */
[----:B------:R-:W-:-:S04]  /*2080*/  IMAD.MOV R5, RZ, RZ, -R5 ;  /* 0x000000ffff057224 */ /* 0x000fc800078e0a05 */
[----:B------:R-:W-:Y:S01]  /*2090*/  IMAD.X R25, RZ, RZ, R25, P0 ;  /* 0x000000ffff197224 */ /* 0x000fe200000e0619 */
[----:B---3--:R-:W-:-:S04]  /*20a0*/  LEA R3, P1, R8, UR4, 0x3 ;  /* 0x0000000408037c11 */ /* 0x008fc8000f8218ff */
[----:B------:R-:W-:-:S09]  /*20b0*/  LEA.HI.X R8, R8, UR5, R25, 0x3, P1 ;  /* 0x0000000508087c11 */ /* 0x000fd200088f1c19 */
.L_x_89:
        /* <DEDUP_REMOVED lines=13> */
.L_x_81:
[----:B------:R-:W-:Y:S05]  /*2190*/  BSYNC.RECONVERGENT B0 ;  /* 0x0000000000007941 */ /* 0x000fea0003800200 */
.L_x_80:
        /* <DEDUP_REMOVED lines=10> */
        .weak           $__internal_2_$__cuda_sm20_dsqrt_rn_f64_mediumpath_v1
        .type           $__internal_2_$__cuda_sm20_dsqrt_rn_f64_mediumpath_v1,@function
        .size           $__internal_2_$__cuda_sm20_dsqrt_rn_f64_mediumpath_v1,(.L_x_531 - $__internal_2_$__cuda_sm20_dsqrt_rn_f64_mediumpath_v1)
$__internal_2_$__cuda_sm20_dsqrt_rn_f64_mediumpath_v1:
        /* <DEDUP_REMOVED lines=14> */
.L_x_91:
        /* <DEDUP_REMOVED lines=24> */
.L_x_93:
[----:B------:R-:W-:-:S11]  /*24a0*/  DADD R12, R10, R10 ;  /* 0x000000000a0c7229 */ /* 0x000fd6000000000a */
.L_x_92:
[----:B------:R-:W-:Y:S05]  /*24b0*/  BSYNC.RECONVERGENT B2 ;  /* 0x0000000000027941 */ /* 0x000fea0003800200 */
.L_x_90:
[----:B------:R-:W-:-:S04]  /*24c0*/  IMAD.MOV.U32 R19, RZ, RZ, 0x0 ;  /* 0x00000000ff137424 */ /* 0x000fc800078e00ff */
[----:B------:R-:W-:Y:S05]  /*24d0*/  RET.REL.NODEC R18 `(_Z23vectorLabelDistance1UR2PKdPdS1_iiiPiS2_) ;  /* 0xffffffd812c87950 */ /* 0x000fea0003c3ffff */
.L_x_94:
        /* <DEDUP_REMOVED lines=10> */
.L_x_531:


//--------------------- .text._Z20vectorLabelDistance1PKdPdS1_iiiPiS2_ --------------------------
	.section	.text._Z20vectorLabelDistance1PKdPdS1_iiiPiS2_,"ax",@progbits
	.align	128
        .global         _Z20vectorLabelDistance1PKdPdS1_iiiPiS2_
        .type           _Z20vectorLabelDistance1PKdPdS1_iiiPiS2_,@function
        .size           _Z20vectorLabelDistance1PKdPdS1_iiiPiS2_,(.L_x_532 - _Z20vectorLabelDistance1PKdPdS1_iiiPiS2_)
        .other          _Z20vectorLabelDistance1PKdPdS1_iiiPiS2_,@"STO_CUDA_ENTRY STV_DEFAULT"
_Z20vectorLabelDistance1PKdPdS1_iiiPiS2_:
.text._Z20vectorLabelDistance1PKdPdS1_iiiPiS2_:
        /* <DEDUP_REMOVED lines=23> */
[C---:B------:R-:W-:Y:S01]  /*0170*/  LOP3.LUT R4, R7.reuse, 0x7ffffff8, RZ, 0xc0, !PT ;  /* 0x7ffffff807047812 */ /* 0x040fe200078ec0ff */
[----:B------:R-:W-:Y:S01]  /*0180*/  UMOV UR4, URZ ;  /* 0x000000ff00047c82 */ /* 0x000fe20008000000 */
[----:B------:R-:W-:Y:S01]  /*0190*/  LOP3.LUT R6, R7, 0x7, RZ, 0xc0, !PT ;  /* 0x0000000707067812 */ /* 0x000fe200078ec0ff */
[----:B------:R-:W-:Y:S01]  /*01a0*/  VIADD R3, R9, UR4 ;  /* 0x0000000409037c36 */ /* 0x000fe20008000000 */
[----:B------:R-:W-:Y:S01]  /*01b0*/  LOP3.LUT R7, R7, 0x3, RZ, 0xc0, !PT ;  /* 0x0000000307077812 */ /* 0x000fe200078ec0ff */
[----:B------:R-:W-:Y:S02]  /*01c0*/  IMAD.MOV.U32 R25, RZ, RZ, RZ ;  /* 0x000000ffff197224 */ /* 0x000fe400078e00ff */
[----:B------:R-:W-:Y:S01]  /*01d0*/  IMAD.MOV R24, RZ, RZ, -R4 ;  /* 0x000000ffff187224 */ /* 0x000fe200078e0a04 */
[----:B0-----:R-:W-:-:S04]  /*01e0*/  LEA R5, P0, R8, UR8, 0x3 ;  /* 0x0000000808057c11 */ /* 0x001fc8000f8018ff */
[----:B------:R-:W-:Y:S02]  /*01f0*/  IADD3 R5, P1, PT, R5, 0x20, RZ ;  /* 0x0000002005057810 */ /* 0x000fe40007f3e0ff */
[----:B------:R-:W-:-:S05]  /*0200*/  LEA.HI.X R26, R8, UR9, R3, 0x3, P0 ;  /* 0x00000009081a7c11 */ /* 0x000fca00080f1c03 */
[----:B------:R-:W-:-:S07]  /*0210*/  IMAD.X R26, RZ, RZ, R26, P1 ;  /* 0x000000ffff1a7224 */ /* 0x000fce00008e061a */
.L_x_105:
[----:B------:R-:W0:Y:S01]  /*0220*/  LDC R28, c[0x0][0x39c] ;  /* 0x0000e700ff1c7b82 */ /* 0x000e220000000800 */
[----:B------:R-:W-:Y:S01]  /*0230*/  IMAD.MOV.U32 R29, RZ, RZ, RZ ;  /* 0x000000ffff1d7224 */ /* 0x000fe200078e00ff */
[----:B------:R-:W-:Y:S02]  /*0240*/  CS2R R22, SRZ ;  /* 0x0000000000167805 */ /* 0x000fe4000001ff00 */
[----:B0-----:R-:W-:Y:S01]  /*0250*/  ISETP.GE.U32.AND P0, PT, R28, 0x8, PT ;  /* 0x000000081c00780c */ /* 0x001fe20003f06070 */
[----:B------:R-:W-:-:S12]  /*0260*/  IMAD R27, R25, R28, RZ ;  /* 0x0000001c191b7224 */ /* 0x000fd800078e02ff */
[----:B------:R-:W-:Y:S05]  /*0270*/  @!P0 BRA `(.L_x_98) ;  /* 0x0000000000c48947 */ /* 0x000fea0003800000 */
[----:B------:R-:W0:Y:S01]  /*0280*/  LDC.64 R12, c[0x0][0x388] ;  /* 0x0000e200ff0c7b82 */ /* 0x000e220000000a00 */
[----:B------:R-:W-:Y:S01]  /*0290*/  IMAD.MOV.U32 R17, RZ, RZ, R26 ;  /* 0x000000ffff117224 */ /* 0x000fe200078e001a */
[----:B------:R-:W-:Y:S01]  /*02a0*/  CS2R R22, SRZ ;  /* 0x0000000000167805 */ /* 0x000fe2000001ff00 */
[----:B------:R-:W-:Y:S02]  /*02b0*/  IMAD.MOV.U32 R29, RZ, RZ, R24 ;  /* 0x000000ffff1d7224 */ /* 0x000fe400078e0018 */
[----:B0-----:R-:W-:-:S03]  /*02c0*/  IMAD.WIDE.U32 R12, R27, 0x8, R12 ;  /* 0x000000081b0c7825 */ /* 0x001fc600078e000c */
[----:B------:R-:W-:Y:S01]  /*02d0*/  IADD3 R14, P0, PT, R12, 0x20, RZ ;  /* 0x000000200c0e7810 */ /* 0x000fe20007f1e0ff */
[----:B------:R-:W-:-:S04]  /*02e0*/  IMAD.MOV.U32 R12, RZ, RZ, R5 ;  /* 0x000000ffff0c7224 */ /* 0x000fc800078e0005 */
[----:B------:R-:W-:-:S08]  /*02f0*/  IMAD.X R15, RZ, RZ, R13, P0 ;  /* 0x000000ffff0f7224 */ /* 0x000fd000000e060d */
.L_x_99:
[----:B------:R-:W-:Y:S02]  /*0300*/  IMAD.MOV.U32 R13, RZ, RZ, R17 ;  /* 0x000000ffff0d7224 */ /* 0x000fe400078e0011 */
[----:B------:R-:W2:Y:S04]  /*0310*/  LDG.E.64.CONSTANT R16, desc[UR6][R14.64+-0x20] ;  /* 0xffffe0060e107981 */ /* 0x000ea8000c1e9b00 */
[----:B------:R-:W2:Y:S04]  /*0320*/  LDG.E.64.CONSTANT R20, desc[UR6][R12.64+-0x20] ;  /* 0xffffe0060c147981 */ /* 0x000ea8000c1e9b00 */
[----:B------:R-:W3:Y:S01]  /*0330*/  LDG.E.64.CONSTANT R18, desc[UR6][R12.64+-0x18] ;  /* 0xffffe8060c127981 */ /* 0x000ee2000c1e9b00 */
[----:B--2---:R-:W-:-:S03]  /*0340*/  DADD R20, R16, -R20 ;  /* 0x0000000010147229 */ /* 0x004fc60000000814 */
[----:B------:R-:W3:Y:S05]  /*0350*/  LDG.E.64.CONSTANT R16, desc[UR6][R14.64+-0x18] ;  /* 0xffffe8060e107981 */ /* 0x000eea000c1e9b00 */
[----:B------:R-:W-:Y:S01]  /*0360*/  DFMA R20, R20, R20, R22 ;  /* 0x000000141414722b */ /* 0x000fe20000000016 */
[----:B------:R-:W2:Y:S01]  /*0370*/  LDG.E.64.CONSTANT R22, desc[UR6][R12.64+-0x10] ;  /* 0xfffff0060c167981 */ /* 0x000ea2000c1e9b00 */
[----:B---3--:R-:W-:-:S03]  /*0380*/  DADD R18, R16, -R18 ;  /* 0x0000000010127229 */ /* 0x008fc60000000812 */
[----:B------:R-:W2:Y:S05]  /*0390*/  LDG.E.64.CONSTANT R16, desc[UR6][R14.64+-0x10] ;  /* 0xfffff0060e107981 */ /* 0x000eaa000c1e9b00 */
[----:B------:R-:W-:Y:S01]  /*03a0*/  DFMA R18, R18, R18, R20 ;  /* 0x000000121212722b */ /* 0x000fe20000000014 */
        /* <DEDUP_REMOVED lines=16> */
[----:B------:R0:W3:Y:S01]  /*04b0*/  LDG.E.64.CONSTANT R18, desc[UR6][R14.64+0x18] ;  /* 0x000018060e127981 */ /* 0x0000e2000c1e9b00 */
[----:B------:R-:W-:Y:S01]  /*04c0*/  VIADD R29, R29, 0x8 ;  /* 0x000000081d1d7836 */ /* 0x000fe20000000000 */
[----:B--2---:R-:W-:Y:S02]  /*04d0*/  DADD R20, R16, -R20 ;  /* 0x0000000010147229 */ /* 0x004fe40000000814 */
[----:B------:R1:W3:Y:S02]  /*04e0*/  LDG.E.64.CONSTANT R16, desc[UR6][R12.64+0x18] ;  /* 0x000018060c107981 */ /* 0x0002e4000c1e9b00 */
[----:B------:R-:W-:-:S04]  /*04f0*/  ISETP.NE.AND P0, PT, R29, RZ, PT ;  /* 0x000000ff1d00720c */ /* 0x000fc80003f05270 */
[----:B------:R-:W-:Y:S01]  /*0500*/  DFMA R22, R20, R20, R22 ;  /* 0x000000141416722b */ /* 0x000fe20000000016 */
[----:B0-----:R-:W-:Y:S02]  /*0510*/  IADD3 R14, P1, PT, R14, 0x40, RZ ;  /* 0x000000400e0e7810 */ /* 0x001fe40007f3e0ff */
[----:B-1----:R-:W-:-:S03]  /*0520*/  IADD3 R12, P2, PT, R12, 0x40, RZ ;  /* 0x000000400c0c7810 */ /* 0x002fc60007f5e0ff */
[----:B------:R-:W-:Y:S01]  /*0530*/  IMAD.X R15, RZ, RZ, R15, P1 ;  /* 0x000000ffff0f7224 */ /* 0x000fe200008e060f */
[----:B---3--:R-:W-:-:S08]  /*0540*/  DADD R16, R18, -R16 ;  /* 0x0000000012107229 */ /* 0x008fd00000000810 */
[----:B------:R-:W-:Y:S01]  /*0550*/  DFMA R22, R16, R16, R22 ;  /* 0x000000101016722b */ /* 0x000fe20000000016 */
[----:B------:R-:W-:Y:S01]  /*0560*/  IMAD.X R17, RZ, RZ, R13, P2 ;  /* 0x000000ffff117224 */ /* 0x000fe200010e060d */
[----:B------:R-:W-:Y:S09]  /*0570*/  @P0 BRA `(.L_x_99) ;  /* 0xfffffffc00600947 */ /* 0x000ff2000383ffff */
[----:B------:R-:W-:-:S07]  /*0580*/  IMAD.MOV.U32 R29, RZ, RZ, R4 ;  /* 0x000000ffff1d7224 */ /* 0x000fce00078e0004 */
.L_x_98:
[----:B------:R-:W-:-:S13]  /*0590*/  ISETP.NE.AND P0, PT, R6, RZ, PT ;  /* 0x000000ff0600720c */ /* 0x000fda0003f05270 */
[----:B------:R-:W-:Y:S05]  /*05a0*/  @!P0 BRA `(.L_x_100) ;  /* 0x00000004001c8947 */ /* 0x000fea0003800000 */
[----:B------:R-:W-:Y:S01]  /*05b0*/  VIADD R12, R6, 0xffffffff ;  /* 0xffffffff060c7836 */ /* 0x000fe20000000000 */
[----:B------:R-:W-:-:S04]  /*05c0*/  ISETP.NE.AND P1, PT, R7, RZ, PT ;  /* 0x000000ff0700720c */ /* 0x000fc80003f25270 */
        /* <DEDUP_REMOVED lines=11> */
[----:B------:R-:W2:Y:S01]  /*0680*/  LDG.E.64.CONSTANT R18, desc[UR6][R20.64] ;  /* 0x0000000614127981 */ /* 0x000ea2000c1e9b00 */
[----:B------:R-:W-:-:S04]  /*0690*/  IADD3 R15, P0, PT, R27, R29, RZ ;  /* 0x0000001d1b0f7210 */ /* 0x000fc80007f1e0ff */
[----:B------:R-:W-:Y:S01]  /*06a0*/  LEA R14, P2, R15, UR10, 0x3 ;  /* 0x0000000a0f0e7c11 */ /* 0x000fe2000f8418ff */
[----:B--2---:R-:W-:Y:S01]  /*06b0*/  DADD R16, R18, -R16 ;  /* 0x0000000012107229 */ /* 0x004fe20000000810 */
[----:B------:R-:W-:-:S05]  /*06c0*/  IMAD.X R18, RZ, RZ, RZ, P0 ;  /* 0x000000ffff127224 */ /* 0x000fca00000e06ff */
[----:B------:R-:W-:Y:S02]  /*06d0*/  LEA.HI.X R15, R15, UR11, R18, 0x3, P2 ;  /* 0x0000000b0f0f7c11 */ /* 0x000fe400090f1c12 */
[----:B------:R-:W2:Y:S04]  /*06e0*/  LDG.E.64.CONSTANT R18, desc[UR6][R12.64+0x8] ;  /* 0x000008060c127981 */ /* 0x000ea8000c1e9b00 */
[----:B------:R-:W2:Y:S01]  /*06f0*/  LDG.E.64.CONSTANT R20, desc[UR6][R14.64+0x8] ;  /* 0x000008060e147981 */ /* 0x000ea2000c1e9b00 */
[----:B------:R-:W-:-:S03]  /*0700*/  DFMA R16, R16, R16, R22 ;  /* 0x000000101010722b */ /* 0x000fc60000000016 */
[----:B------:R-:W3:Y:S01]  /*0710*/  LDG.E.64.CONSTANT R22, desc[UR6][R12.64+0x10] ;  /* 0x000010060c167981 */ /* 0x000ee2000c1e9b00 */
[----:B--2---:R-:W-:-:S03]  /*0720*/  DADD R18, R20, -R18 ;  /* 0x0000000014127229 */ /* 0x004fc60000000812 */
[----:B------:R-:W3:Y:S05]  /*0730*/  LDG.E.64.CONSTANT R20, desc[UR6][R14.64+0x10] ;  /* 0x000010060e147981 */ /* 0x000eea000c1e9b00 */
[----:B------:R-:W-:Y:S02]  /*0740*/  DFMA R16, R18, R18, R16 ;  /* 0x000000121210722b */ /* 0x000fe40000000010 */
[----:B------:R-:W2:Y:S01]  /*0750*/  LDG.E.64.CONSTANT R18, desc[UR6][R14.64+0x18] ;  /* 0x000018060e127981 */ /* 0x000ea2000c1e9b00 */
[----:B---3--:R-:W-:-:S03]  /*0760*/  DADD R20, R20, -R22 ;  /* 0x0000000014147229 */ /* 0x008fc60000000816 */
[----:B------:R-:W2:Y:S05]  /*0770*/  LDG.E.64.CONSTANT R22, desc[UR6][R12.64+0x18] ;  /* 0x000018060c167981 */ /* 0x000eaa000c1e9b00 */
[----:B------:R-:W-:Y:S01]  /*0780*/  DFMA R16, R20, R20, R16 ;  /* 0x000000141410722b */ /* 0x000fe20000000010 */
[----:B------:R-:W-:Y:S01]  /*0790*/  VIADD R29, R29, 0x4 ;  /* 0x000000041d1d7836 */ /* 0x000fe20000000000 */
[----:B--2---:R-:W-:-:S08]  /*07a0*/  DADD R22, R18, -R22 ;  /* 0x0000000012167229 */ /* 0x004fd00000000816 */
[----:B------:R-:W-:-:S11]  /*07b0*/  DFMA R22, R22, R22, R16 ;  /* 0x000000161616722b */ /* 0x000fd60000000010 */
.L_x_101:
[----:B------:R-:W-:Y:S05]  /*07c0*/  @!P1 BRA `(.L_x_100) ;  /* 0x0000000000949947 */ /* 0x000fea0003800000 */
[----:B------:R-:W-:Y:S02]  /*07d0*/  ISETP.NE.AND P0, PT, R7, 0x1, PT ;  /* 0x000000010700780c */ /* 0x000fe40003f05270 */
        /* <DEDUP_REMOVED lines=19> */
[----:B------:R-:W-:Y:S01]  /*0910*/  DFMA R22, R16, R16, R22 ;  /* 0x000000101016722b */ /* 0x000fe20000000016 */
[----:B------:R-:W-:Y:S01]  /*0920*/  VIADD R29, R29, 0x2 ;  /* 0x000000021d1d7836 */ /* 0x000fe20000000000 */
[----:B--2---:R-:W-:-:S08]  /*0930*/  DADD R12, R14, -R12 ;  /* 0x000000000e0c7229 */ /* 0x004fd0000000080c */
[----:B------:R-:W-:-:S11]  /*0940*/  DFMA R22, R12, R12, R22 ;  /* 0x0000000c0c16722b */ /* 0x000fd60000000016 */
.L_x_102:
[----:B------:R-:W-:Y:S05]  /*0950*/  @!P1 BRA `(.L_x_100) ;  /* 0x0000000000309947 */ /* 0x000fea0003800000 */
[----:B------:R-:W0:Y:S01]  /*0960*/  LDC.64 R12, c[0x0][0x388] ;  /* 0x0000e200ff0c7b82 */ /* 0x000e220000000a00 */
[----:B------:R-:W1:Y:S01]  /*0970*/  LDCU.64 UR4, c[0x0][0x380] ;  /* 0x00007000ff0477ac */ /* 0x000e620008000a00 */
[----:B------:R-:W-:Y:S01]  /*0980*/  IADD3 R15, P0, PT, R29, R8, RZ ;  /* 0x000000081d0f7210 */ /* 0x000fe20007f1e0ff */
[----:B------:R-:W-:-:S04]  /*0990*/  IMAD.IADD R27, R27, 0x1, R29 ;  /* 0x000000011b1b7824 */ /* 0x000fc800078e021d */
[----:B------:R-:W-:Y:S01]  /*09a0*/  IMAD.X R16, RZ, RZ, R3, P0 ;  /* 0x000000ffff107224 */ /* 0x000fe200000e0603 */
[----:B-1----:R-:W-:-:S04]  /*09b0*/  LEA R14, P0, R15, UR4, 0x3 ;  /* 0x000000040f0e7c11 */ /* 0x002fc8000f8018ff */
[----:B------:R-:W-:Y:S01]  /*09c0*/  LEA.HI.X R15, R15, UR5, R16, 0x3, P0 ;  /* 0x000000050f0f7c11 */ /* 0x000fe200080f1c10 */
[----:B0-----:R-:W-:-:S05]  /*09d0*/  IMAD.WIDE.U32 R12, R27, 0x8, R12 ;  /* 0x000000081b0c7825 */ /* 0x001fca00078e000c */
[----:B------:R-:W2:Y:S04]  /*09e0*/  LDG.E.64.CONSTANT R14, desc[UR6][R14.64] ;  /* 0x000000060e0e7981 */ /* 0x000ea8000c1e9b00 */
[----:B------:R-:W2:Y:S02]  /*09f0*/  LDG.E.64.CONSTANT R12, desc[UR6][R12.64] ;  /* 0x000000060c0c7981 */ /* 0x000ea4000c1e9b00 */
[----:B--2---:R-:W-:-:S08]  /*0a00*/  DADD R16, R12, -R14 ;  /* 0x000000000c107229 */ /* 0x004fd0000000080e */
[----:B------:R-:W-:-:S11]  /*0a10*/  DFMA R22, R16, R16, R22 ;  /* 0x000000101016722b */ /* 0x000fd60000000016 */
.L_x_100:
        /* <DEDUP_REMOVED lines=18> */
[----:B------:R-:W-:Y:S05]  /*0b40*/  CALL.REL.NOINC `($__internal_3_$__cuda_sm20_dsqrt_rn_f64_mediumpath_v1) ;  /* 0x0000001000c07944 */ /* 0x000fea0003c00000 */
[----:B------:R-:W-:Y:S02]  /*0b50*/  IMAD.MOV.U32 R20, RZ, RZ, R12 ;  /* 0x000000ffff147224 */ /* 0x000fe400078e000c */
[----:B------:R-:W-:-:S07]  /*0b60*/  IMAD.MOV.U32 R21, RZ, RZ, R13 ;  /* 0x000000ffff157224 */ /* 0x000fce00078e000d */
.L_x_104:
[----:B------:R-:W-:Y:S05]  /*0b70*/  BSYNC.RECONVERGENT B1 ;  /* 0x0000000000017941 */ /* 0x000fea0003800200 */
.L_x_103:
        /* <DEDUP_REMOVED lines=12> */
.L_x_97:
        /* <DEDUP_REMOVED lines=8> */
.L_x_107:
        /* <DEDUP_REMOVED lines=15> */
.L_x_106:
        /* <DEDUP_REMOVED lines=15> */
.L_x_108:
        /* <DEDUP_REMOVED lines=13> */
.L_x_109:
[----:B------:R-:W-:Y:S05]  /*0f70*/  @P1 BRA `(.L_x_96) ;  /* 0x0000000000181947 */ /* 0x000fea0003800000 */
[----:B------:R-:W0:Y:S01]  /*0f80*/  LDCU.64 UR4, c[0x0][0x390] ;  /* 0x00007200ff0477ac */ /* 0x000e220008000a00 */
[----:B------:R-:W-:-:S05]  /*0f90*/  IADD3 R3, P0, PT, R3, R10, RZ ;  /* 0x0000000a03037210 */ /* 0x000fca0007f1e0ff */
[----:B------:R-:W-:Y:S01]  /*0fa0*/  IMAD.X R2, RZ, RZ, R2, P0 ;  /* 0x000000ffff027224 */ /* 0x000fe200000e0602 */
[----:B0-----:R-:W-:-:S04]  /*0fb0*/  LEA R4, P0, R3, UR4, 0x3 ;  /* 0x0000000403047c11 */ /* 0x001fc8000f8018ff */
[----:B------:R-:W-:-:S05]  /*0fc0*/  LEA.HI.X R5, R3, UR5, R2, 0x3, P0 ;  /* 0x0000000503057c11 */ /* 0x000fca00080f1c02 */
[----:B------:R2:W-:Y:S04]  /*0fd0*/  STG.E.64 desc[UR6][R4.64], RZ ;  /* 0x000000ff04007986 */ /* 0x0005e8000c101b06 */
.L_x_96:
[----:B------:R-:W-:Y:S05]  /*0fe0*/  BSYNC.RECONVERGENT B0 ;  /* 0x0000000000007941 */ /* 0x000fea0003800200 */
.L_x_95:
[----:B------:R-:W-:Y:S01]  /*0ff0*/  ISETP.GE.AND P0, PT, R13, 0x1, PT ;  /* 0x000000010d00780c */ /* 0x000fe20003f06270 */
[----:B------:R-:W-:Y:S01]  /*1000*/  BSSY.RECONVERGENT B0, `(.L_x_110) ;  /* 0x00000da000007945 */ /* 0x000fe20003800200 */
[----:B------:R-:W-:-:S11]  /*1010*/  IMAD.MOV.U32 R2, RZ, RZ, RZ ;  /* 0x000000ffff027224 */ /* 0x000fd600078e00ff */
[----:B------:R-:W-:Y:S05]  /*1020*/  @!P0 BRA `(.L_x_111) ;  /* 0x0000000c005c8947 */ /* 0x000fea0003800000 */
[C---:B------:R-:W-:Y:S01]  /*1030*/  ISETP.GE.U32.AND P1, PT, R13.reuse, 0x10, PT ;  /* 0x000000100d00780c */ /* 0x040fe20003f26070 */
[----:B-1----:R-:W-:Y:S01]  /*1040*/  IMAD.WIDE.U32 R8, R0, R13, RZ ;  /* 0x0000000d00087225 */ /* 0x002fe200078e00ff */
        /* <DEDUP_REMOVED lines=20> */
.L_x_114:
        /* <DEDUP_REMOVED lines=85> */
.L_x_113:
[----:B------:R-:W-:Y:S05]  /*16e0*/  BSYNC.RECONVERGENT B1 ;  /* 0x0000000000017941 */ /* 0x000fea0003800200 */
.L_x_112:
        /* <DEDUP_REMOVED lines=8> */
[----:B------:R-:W-:Y:S01]  /*1770*/  IMAD.X R10, RZ, RZ, R5, P1 ;  /* 0x000000ffff0a7224 */ /* 0x000fe200008e0605 */
        /* <DEDUP_REMOVED lines=44> */
.L_x_116:
[----:B------:R-:W-:Y:S05]  /*1a40*/  BSYNC.RECONVERGENT B1 ;  /* 0x0000000000017941 */ /* 0x000fea0003800200 */
.L_x_115:
        /* <DEDUP_REMOVED lines=32> */
.L_x_118:
[----:B------:R-:W-:Y:S05]  /*1c50*/  BSYNC.RECONVERGENT B1 ;  /* 0x0000000000017941 */ /* 0x000fea0003800200 */
.L_x_117:
[----:B------:R-:W-:Y:S05]  /*1c60*/  @!P0 BRA `(.L_x_111) ;  /* 0x00000000004c8947 */ /* 0x000fea0003800000 */
[----:B------:R-:W0:Y:S01]  /*1c70*/  LDCU.64 UR4, c[0x0][0x390] ;  /* 0x00007200ff0477ac */ /* 0x000e220008000a00 */
[----:B------:R-:W-:Y:S01]  /*1c80*/  IADD3 R8, P0, PT, R4, R8, RZ ;  /* 0x0000000804087210 */ /* 0x000fe20007f1e0ff */
[----:B------:R-:W-:-:S04]  /*1c90*/  IMAD.MOV R13, RZ, RZ, -R13 ;  /* 0x000000ffff0d7224 */ /* 0x000fc800078e0a0d */
[----:B------:R-:W-:Y:S01]  /*1ca0*/  IMAD.X R5, RZ, RZ, R5, P0 ;  /* 0x000000ffff057224 */ /* 0x000fe200000e0605 */
[----:B0-----:R-:W-:-:S04]  /*1cb0*/  LEA R3, P1, R8, UR4, 0x3 ;  /* 0x0000000408037c11 */ /* 0x001fc8000f8218ff */
[----:B------:R-:W-:-:S09]  /*1cc0*/  LEA.HI.X R8, R8, UR5, R5, 0x3, P1 ;  /* 0x0000000508087c11 */ /* 0x000fd200088f1c05 */
.L_x_119:
        /* <DEDUP_REMOVED lines=13> */
.L_x_111:
[----:B------:R-:W-:Y:S05]  /*1da0*/  BSYNC.RECONVERGENT B0 ;  /* 0x0000000000007941 */ /* 0x000fea0003800200 */
.L_x_110:
        /* <DEDUP_REMOVED lines=10> */
        .weak           $__internal_3_$__cuda_sm20_dsqrt_rn_f64_mediumpath_v1
        .type           $__internal_3_$__cuda_sm20_dsqrt_rn_f64_mediumpath_v1,@function
        .size           $__internal_3_$__cuda_sm20_dsqrt_rn_f64_mediumpath_v1,(.L_x_532 - $__internal_3_$__cuda_sm20_dsqrt_rn_f64_mediumpath_v1)
$__internal_3_$__cuda_sm20_dsqrt_rn_f64_mediumpath_v1:
[----:B------:R-:W-:Y:S01]  /*1e50*/  ISETP.GE.U32.AND P0, PT, R28, -0x3400000, PT ;  /* 0xfcc000001c00780c */ /* 0x000fe20003f06070 */
[----:B------:R-:W-:Y:S01]  /*1e60*/  BSSY.RECONVERGENT B2, `(.L_x_120) ;  /* 0x0000024000027945 */ /* 0x000fe20003800200 */
[----:B------:R-:W-:-:S11]  /*1e70*/  IMAD.MOV.U32 R17, RZ, RZ, R19 ;  /* 0x000000ffff117224 */ /* 0x000fd600078e0013 */
        /* <DEDUP_REMOVED lines=9> */
.L_x_121:
        /* <DEDUP_REMOVED lines=24> */
.L_x_123:
[----:B------:R-:W-:-:S11]  /*2090*/  DADD R12, R22, R22 ;  /* 0x00000000160c7229 */ /* 0x000fd60000000016 */
.L_x_122:
[----:B------:R-:W-:Y:S05]  /*20a0*/  BSYNC.RECONVERGENT B2 ;  /* 0x0000000000027941 */ /* 0x000fea0003800200 */
.L_x_120:
[----:B------:R-:W-:-:S04]  /*20b0*/  IMAD.MOV.U32 R21, RZ, RZ, 0x0 ;  /* 0x00000000ff157424 */ /* 0x000fc800078e00ff */
[----:B------:R-:W-:Y:S05]  /*20c0*/  RET.REL.NODEC R20 `(_Z20vectorLabelDistance1PKdPdS1_iiiPiS2_) ;  /* 0xffffffdc14cc7950 */ /* 0x000fea0003c3ffff */
.L_x_124:
        /* <DEDUP_REMOVED lines=11> */
.L_x_532:


//--------------------- .text._Z23vectorLabelDistance1UR8PKdPdS1_iiiPi --------------------------
	.section	.text._Z23vectorLabelDistance1UR8PKdPdS1_iiiPi,"ax",@progbits
	.align	128
        .global         _Z23vectorLabelDistance1UR8PKdPdS1_iiiPi
        .type           _Z23vectorLabelDistance1UR8PKdPdS1_iiiPi,@function
        .size           _Z23vectorLabelDistance1UR8PKdPdS1_iiiPi,(.L_x_533 - _Z23vectorLabelDistance1UR8PKdPdS1_iiiPi)
        .other          _Z23vectorLabelDistance1UR8PKdPdS1_iiiPi,@"STO_CUDA_ENTRY STV_DEFAULT"
_Z23vectorLabelDistance1UR8PKdPdS1_iiiPi:
.text._Z23vectorLabelDistance1UR8PKdPdS1_iiiPi:
        /* <DEDUP_REMOVED lines=34> */
.L_x_133:
        /* <DEDUP_REMOVED lines=16> */
.L_x_129:
        /* <DEDUP_REMOVED lines=75> */
.L_x_128:
        /* <DEDUP_REMOVED lines=41> */
.L_x_130:
        /* <DEDUP_REMOVED lines=18> */
[----:B------:R-:W-:Y:S05]  /*0b80*/  CALL.REL.NOINC `($__internal_4_$__cuda_sm20_dsqrt_rn_f64_mediumpath_v1) ;  /* 0x0000001000ac7944 */ /* 0x000fea0003c00000 */
[----:B------:R-:W-:Y:S02]  /*0b90*/  IMAD.MOV.U32 R18, RZ, RZ, R12 ;  /* 0x000000ffff127224 */ /* 0x000fe400078e000c */
[----:B------:R-:W-:-:S07]  /*0ba0*/  IMAD.MOV.U32 R19, RZ, RZ, R13 ;  /* 0x000000ffff137224 */ /* 0x000fce00078e000d */
.L_x_132:
[----:B------:R-:W-:Y:S05]  /*0bb0*/  BSYNC.RECONVERGENT B1 ;  /* 0x0000000000017941 */ /* 0x000fea0003800200 */
.L_x_131:
        /* <DEDUP_REMOVED lines=12> */
.L_x_127:
        /* <DEDUP_REMOVED lines=8> */
.L_x_135:
        /* <DEDUP_REMOVED lines=15> */
.L_x_134:
        /* <DEDUP_REMOVED lines=15> */
.L_x_136:
        /* <DEDUP_REMOVED lines=13> */
.L_x_137:
[----:B------:R-:W-:Y:S05]  /*0fb0*/  @P1 BRA `(.L_x_126) ;  /* 0x0000000000181947 */ /* 0x000fea0003800000 */
[----:B------:R-:W0:Y:S01]  /*0fc0*/  LDCU.64 UR4, c[0x0][0x390] ;  /* 0x00007200ff0477ac */ /* 0x000e220008000a00 */
[----:B------:R-:W-:-:S05]  /*0fd0*/  IADD3 R3, P0, PT, R3, R8, RZ ;  /* 0x0000000803037210 */ /* 0x000fca0007f1e0ff */
[----:B------:R-:W-:Y:S01]  /*0fe0*/  IMAD.X R2, RZ, RZ, R2, P0 ;  /* 0x000000ffff027224 */ /* 0x000fe200000e0602 */
[----:B0-----:R-:W-:-:S04]  /*0ff0*/  LEA R4, P0, R3, UR4, 0x3 ;  /* 0x0000000403047c11 */ /* 0x001fc8000f8018ff */
[----:B------:R-:W-:-:S05]  /*1000*/  LEA.HI.X R5, R3, UR5, R2, 0x3, P0 ;  /* 0x0000000503057c11 */ /* 0x000fca00080f1c02 */
[----:B------:R2:W-:Y:S04]  /*1010*/  STG.E.64 desc[UR6][R4.64], RZ ;  /* 0x000000ff04007986 */ /* 0x0005e8000c101b06 */
.L_x_126:
[----:B------:R-:W-:Y:S05]  /*1020*/  BSYNC.RECONVERGENT B0 ;  /* 0x0000000000007941 */ /* 0x000fea0003800200 */
.L_x_125:
        /* <DEDUP_REMOVED lines=26> */
.L_x_142:
        /* <DEDUP_REMOVED lines=85> */
.L_x_141:
[----:B------:R-:W-:Y:S05]  /*1720*/  BSYNC.RECONVERGENT B1 ;  /* 0x0000000000017941 */ /* 0x000fea0003800200 */
.L_x_140:
        /* <DEDUP_REMOVED lines=53> */
.L_x_144:
[----:B------:R-:W-:Y:S05]  /*1a80*/  BSYNC.RECONVERGENT B1 ;  /* 0x0000000000017941 */ /* 0x000fea0003800200 */
.L_x_143:
        /* <DEDUP_REMOVED lines=32> */
.L_x_146:
[----:B------:R-:W-:Y:S05]  /*1c90*/  BSYNC.RECONVERGENT B1 ;  /* 0x0000000000017941 */ /* 0x000fea0003800200 */
.L_x_145:
[----:B------:R-:W-:Y:S05]  /*1ca0*/  @!P0 BRA `(.L_x_139) ;  /* 0x00000000004c8947 */ /* 0x000fea0003800000 */
[----:B------:R-:W0:Y:S01]  /*1cb0*/  LDCU.64 UR4, c[0x0][0x390] ;  /* 0x00007200ff0477ac */ /* 0x000e220008000a00 */
[----:B------:R-:W-:Y:S01]  /*1cc0*/  IADD3 R8, P0, PT, R4, R8, RZ ;  /* 0x0000000804087210 */ /* 0x000fe20007f1e0ff */
[----:B------:R-:W-:-:S04]  /*1cd0*/  IMAD.MOV R11, RZ, RZ, -R11 ;  /* 0x000000ffff0b7224 */ /* 0x000fc800078e0a0b */
[----:B------:R-:W-:Y:S01]  /*1ce0*/  IMAD.X R5, RZ, RZ, R5, P0 ;  /* 0x000000ffff057224 */ /* 0x000fe200000e0605 */
[----:B0-----:R-:W-:-:S04]  /*1cf0*/  LEA R3, P1, R8, UR4, 0x3 ;  /* 0x0000000408037c11 */ /* 0x001fc8000f8218ff */
[----:B------:R-:W-:-:S09]  /*1d00*/  LEA.HI.X R8, R8, UR5, R5, 0x3, P1 ;  /* 0x0000000508087c11 */ /* 0x000fd200088f1c05 */
.L_x_147:
        /* <DEDUP_REMOVED lines=13> */
.L_x_139:
[----:B------:R-:W-:Y:S05]  /*1de0*/  BSYNC.RECONVERGENT B0 ;  /* 0x0000000000007941 */ /* 0x000fea0003800200 */
.L_x_138:
[----:B------:R-:W0:Y:S02]  /*1df0*/  LDCU.64 UR4, c[0x0][0x3a8] ;  /* 0x00007500ff0477ac */ /* 0x000e240008000a00 */
[----:B0-2---:R-:W-:-:S04]  /*1e00*/  LEA R4, P0, R0, UR4, 0x2 ;  /* 0x0000000400047c11 */ /* 0x005fc8000f8010ff */
[----:B------:R-:W-:-:S05]  /*1e10*/  LEA.HI.X R5, R0, UR5, RZ, 0x2, P0 ;  /* 0x0000000500057c11 */ /* 0x000fca00080f14ff */
[----:B------:R-:W-:Y:S01]  /*1e20*/  STG.E desc[UR6][R4.64], R2 ;  /* 0x0000000204007986 */ /* 0x000fe2000c101906 */
[----:B------:R-:W-:Y:S05]  /*1e30*/  EXIT ;  /* 0x000000000000794d */ /* 0x000fea0003800000 */
        .weak           $__internal_4_$__cuda_sm20_dsqrt_rn_f64_mediumpath_v1
        .type           $__internal_4_$__cuda_sm20_dsqrt_rn_f64_mediumpath_v1,@function
        .size           $__internal_4_$__cuda_sm20_dsqrt_rn_f64_mediumpath_v1,(.L_x_533 - $__internal_4_$__cuda_sm20_dsqrt_rn_f64_mediumpath_v1)
$__internal_4_$__cuda_sm20_dsqrt_rn_f64_mediumpath_v1:
        /* <DEDUP_REMOVED lines=14> */
.L_x_149:
        /* <DEDUP_REMOVED lines=24> */
.L_x_151:
[----:B------:R-:W-:-:S11]  /*20a0*/  DADD R12, R10, R10 ;  /* 0x000000000a0c7229 */ /* 0x000fd6000000000a */
.L_x_150:
[----:B------:R-:W-:Y:S05]  /*20b0*/  BSYNC.RECONVERGENT B2 ;  /* 0x0000000000027941 */ /* 0x000fea0003800200 */
.L_x_148:
[----:B------:R-:W-:-:S04]  /*20c0*/  IMAD.MOV.U32 R19, RZ, RZ, 0x0 ;  /* 0x00000000ff137424 */ /* 0x000fc800078e00ff */
[----:B------:R-:W-:Y:S05]  /*20d0*/  RET.REL.NODEC R18 `(_Z23vectorLabelDistance1UR8PKdPdS1_iiiPi) ;  /* 0xffffffdc12c87950 */ /* 0x000fea0003c3ffff */
.L_x_152:
        /* <DEDUP_REMOVED lines=10> */
.L_x_533:


//--------------------- .text._Z23vectorLabelDistance1UR4PKdPdS1_iiiPi --------------------------
	.section	.text._Z23vectorLabelDistance1UR4PKdPdS1_iiiPi,"ax",@progbits
	.align	128
        .global         _Z23vectorLabelDistance1UR4PKdPdS1_iiiPi
        .type           _Z23vectorLabelDistance1UR4PKdPdS1_iiiPi,@function
        .size           _Z23vectorLabelDistance1UR4PKdPdS1_iiiPi,(.L_x_534 - _Z23vectorLabelDistance1UR4PKdPdS1_iiiPi)
        .other          _Z23vectorLabelDistance1UR4PKdPdS1_iiiPi,@"STO_CUDA_ENTRY STV_DEFAULT"
_Z23vectorLabelDistance1UR4PKdPdS1_iiiPi:
.text._Z23vectorLabelDistance1UR4PKdPdS1_iiiPi:
        /* <DEDUP_REMOVED lines=8> */
[----:B0-----:R-:W-:Y:S01]  /*0080*/  IMAD R0, R0, UR4, R3 ;  /* 0x0000000400007c24 */ /* 0x001fe2000f8e0203 */
[----:B--2---:R-:W-:Y:S01]  /*0090*/  USHF.R.S32.HI UR4, URZ, 0x1f, UR5 ;  /* 0x0000001fff047899 */ /* 0x004fe20008011405 */
[----:B-1----:R-:W-:-:S03]  /*00a0*/  IMAD.U32 R3, RZ, RZ, UR8 ;  /* 0x00000008ff037e24 */ /* 0x002fc6000f8e00ff */
[----:B------:R-:W-:Y:S02]  /*00b0*/  ISETP.GE.U32.AND P1, PT, R0, UR5, PT ;  /* 0x0000000500007c0c */ /* 0x000fe4000bf26070 */
[----:B------:R-:W-:-:S04]  /*00c0*/  ISETP.GE.AND P0, PT, R3, 0x1, PT ;  /* 0x000000010300780c */ /* 0x000fc80003f06270 */
[----:B------:R-:W-:-:S13]  /*00d0*/  ISETP.GE.OR.EX P0, PT, RZ, UR4, !P0, P1 ;  /* 0x00000004ff007c0c */ /* 0x000fda000c706710 */
[----:B---3--:R-:W-:Y:S05]  /*00e0*/  @P0 BRA `(.L_x_154) ;  /* 0x0000001000500947 */ /* 0x008fea0003800000 */
[----:B------:R-:W0:Y:S01]  /*00f0*/  LDCU UR5, c[0x0][0x39c] ;  /* 0x00007380ff0577ac */ /* 0x000e220008000800 */
[----:B------:R-:W-:Y:S01]  /*0100*/  IMAD.WIDE.U32 R8, R0, R3, RZ ;  /* 0x0000000300087225 */ /* 0x000fe200078e00ff */
[----:B------:R-:W-:-:S03]  /*0110*/  UMOV UR4, URZ ;  /* 0x000000ff00047c82 */ /* 0x000fc60008000000 */
[----:B------:R-:W-:Y:S01]  /*0120*/  VIADD R2, R9, UR4 ;  /* 0x0000000409027c36 */ /* 0x000fe20008000000 */
[----:B0-----:R-:W-:-:S09]  /*0130*/  UISETP.GE.AND UP0, UPT, UR5, 0x1, UPT ;  /* 0x000000010500788c */ /* 0x001fd2000bf06270 */
[----:B------:R-:W-:Y:S05]  /*0140*/  BRA.U !UP0, `(.L_x_155) ;  /* 0x0000000d08507547 */ /* 0x000fea000b800000 */
[----:B------:R-:W-:Y:S02]  /*0150*/  UIADD3 UR4, UPT, UPT, UR5, -0x1, URZ ;  /* 0xffffffff05047890 */ /* 0x000fe4000fffe0ff */
[----:B------:R-:W-:Y:S02]  /*0160*/  IMAD.WIDE.U32 R6, R0, UR5, RZ ;  /* 0x0000000500067c25 */ /* 0x000fe4000f8e00ff */
[----:B------:R-:W-:Y:S02]  /*0170*/  ULEA.HI UR4, UR4, 0x1, URZ, 0x1e ;  /* 0x0000000104047891 */ /* 0x000fe4000f8ff0ff */
[----:B------:R-:W-:Y:S02]  /*0180*/  IMAD.MOV.U32 R3, RZ, RZ, RZ ;  /* 0x000000ffff037224 */ /* 0x000fe400078e00ff */
[----:B------:R-:W-:-:S03]  /*0190*/  ULOP3.LUT UR5, UR4, 0x7ffffffc, URZ, 0xc0, !UPT ;  /* 0x7ffffffc04057892 */ /* 0x000fc6000f8ec0ff */
[----:B------:R-:W-:Y:S02]  /*01a0*/  UMOV UR4, URZ ;  /* 0x000000ff00047c82 */ /* 0x000fe40008000000 */
[----:B------:R-:W-:Y:S02]  /*01b0*/  VIADD R4, R7, UR4 ;  /* 0x0000000407047c36 */ /* 0x000fe40008000000 */
[----:B------:R-:W-:-:S07]  /*01c0*/  IMAD R5, RZ, RZ, -UR5 ;  /* 0x80000005ff057e24 */ /* 0x000fce000f8e02ff */
.L_x_162:
[----:B------:R-:W0:Y:S01]  /*01d0*/  LDC R26, c[0x0][0x39c] ;  /* 0x0000e700ff1a7b82 */ /* 0x000e220000000800 */
[----:B------:R-:W-:Y:S01]  /*01e0*/  IMAD.MOV.U32 R25, RZ, RZ, RZ ;  /* 0x000000ffff197224 */ /* 0x000fe200078e00ff */
[----:B------:R-:W-:Y:S02]  /*01f0*/  CS2R R16, SRZ ;  /* 0x0000000000107805 */ /* 0x000fe4000001ff00 */
[C---:B0-----:R-:W-:Y:S01]  /*0200*/  ISETP.GE.U32.AND P1, PT, R26.reuse, 0xd, PT ;  /* 0x0000000d1a00780c */ /* 0x041fe20003f26070 */
[----:B------:R-:W-:Y:S02]  /*0210*/  VIADD R24, R26, 0xffffffff ;  /* 0xffffffff1a187836 */ /* 0x000fe40000000000 */
[----:B------:R-:W-:-:S03]  /*0220*/  IMAD R26, R3, R26, RZ ;  /* 0x0000001a031a7224 */ /* 0x000fc600078e02ff */
[----:B------:R-:W-:-:S04]  /*0230*/  LEA.HI R10, R24, 0x1, RZ, 0x1e ;  /* 0x00000001180a7811 */ /* 0x000fc800078ff0ff */
[----:B------:R-:W-:-:S03]  /*0240*/  LOP3.LUT P0, RZ, R10, 0x3, RZ, 0xc0, !PT ;  /* 0x000000030aff7812 */ /* 0x000fc6000780c0ff */
[----:B------:R-:W-:Y:S10]  /*0250*/  @!P1 BRA `(.L_x_156) ;  /* 0x00000004005c9947 */ /* 0x000ff40003800000 */
[----:B------:R-:W0:Y:S01]  /*0260*/  LDC.64 R10, c[0x0][0x388] ;  /* 0x0000e200ff0a7b82 */ /* 0x000e220000000a00 */
[----:B------:R-:W1:Y:S01]  /*0270*/  LDCU.64 UR4, c[0x0][0x380] ;  /* 0x00007000ff0477ac */ /* 0x000e620008000a00 */
[----:B------:R-:W-:Y:S01]  /*0280*/  IMAD.MOV.U32 R25, RZ, RZ, RZ ;  /* 0x000000ffff197224 */ /* 0x000fe200078e00ff */
[----:B------:R-:W-:Y:S01]  /*0290*/  CS2R R16, SRZ ;  /* 0x0000000000107805 */ /* 0x000fe2000001ff00 */
[----:B------:R-:W-:Y:S01]  /*02a0*/  IMAD.MOV.U32 R27, RZ, RZ, R5 ;  /* 0x000000ffff1b7224 */ /* 0x000fe200078e0005 */
[----:B-1----:R-:W-:-:S04]  /*02b0*/  LEA R15, P1, R6, UR4, 0x3 ;  /* 0x00000004060f7c11 */ /* 0x002fc8000f8218ff */
[----:B------:R-:W-:Y:S01]  /*02c0*/  IADD3 R15, P2, PT, R15, 0x40, RZ ;  /* 0x000000400f0f7810 */ /* 0x000fe20007f5e0ff */
[----:B0-----:R-:W-:Y:S01]  /*02d0*/  IMAD.WIDE.U32 R10, R26, 0x8, R10 ;  /* 0x000000081a0a7825 */ /* 0x001fe200078e000a */
[----:B------:R-:W-:Y:S02]  /*02e0*/  LEA.HI.X R12, R6, UR5, R4, 0x3, P1 ;  /* 0x00000005060c7c11 */ /* 0x000fe400088f1c04 */
[----:B------:R-:W-:-:S03]  /*02f0*/  IADD3 R14, P3, PT, R10, 0x40, RZ ;  /* 0x000000400a0e7810 */ /* 0x000fc60007f7e0ff */
[----:B------:R-:W-:Y:S02]  /*0300*/  IMAD.X R12, RZ, RZ, R12, P2 ;  /* 0x000000ffff0c7224 */ /* 0x000fe400010e060c */
[----:B------:R-:W-:-:S08]  /*0310*/  IMAD.X R13, RZ, RZ, R11, P3 ;  /* 0x000000ffff0d7224 */ /* 0x000fd000018e060b */
.L_x_157:
        /* <DEDUP_REMOVED lines=75> */
.L_x_156:
        /* <DEDUP_REMOVED lines=20> */
[----:B------:R-:W2:Y:S01]  /*0910*/  LDG.E.64.CONSTANT R12, desc[UR6][R28.64+0x10] ;  /* 0x000010061c0c7981 */ /* 0x000ea2000c1e9b00 */
[----:B---3--:R-:W-:Y:S01]  /*0920*/  DADD R20, R20, -R18 ;  /* 0x0000000014147229 */ /* 0x008fe20000000812 */
[----:B------:R-:W-:-:S04]  /*0930*/  IADD3 R19, P1, PT, R26, R25, RZ ;  /* 0x000000191a137210 */ /* 0x000fc80007f3e0ff */
[----:B------:R-:W-:-:S03]  /*0940*/  LEA R18, P2, R19, UR10, 0x3 ;  /* 0x0000000a13127c11 */ /* 0x000fc6000f8418ff */
[----:B------:R-:W-:Y:S01]  /*0950*/  DFMA R16, R20, R20, R16 ;  /* 0x000000141410722b */ /* 0x000fe20000000010 */
[----:B------:R-:W-:-:S05]  /*0960*/  IMAD.X R20, RZ, RZ, RZ, P1 ;  /* 0x000000ffff147224 */ /* 0x000fca00008e06ff */
[----:B------:R-:W-:Y:S02]  /*0970*/  LEA.HI.X R19, R19, UR11, R20, 0x3, P2 ;  /* 0x0000000b13137c11 */ /* 0x000fe400090f1c14 */
[----:B------:R-:W3:Y:S04]  /*0980*/  LDG.E.64.CONSTANT R20, desc[UR6][R28.64+0x18] ;  /* 0x000018061c147981 */ /* 0x000ee8000c1e9b00 */
[----:B------:R-:W5:Y:S01]  /*0990*/  LDG.E.64.CONSTANT R28, desc[UR6][R10.64+0x38] ;  /* 0x000038060a1c7981 */ /* 0x000f62000c1e9b00 */
[----:B--2---:R-:W-:-:S03]  /*09a0*/  DADD R14, R12, -R14 ;  /* 0x000000000c0e7229 */ /* 0x004fc6000000080e */
[----:B------:R-:W3:Y:S05]  /*09b0*/  LDG.E.64.CONSTANT R12, desc[UR6][R10.64+0x18] ;  /* 0x000018060a0c7981 */ /* 0x000eea000c1e9b00 */
[----:B------:R-:W-:Y:S01]  /*09c0*/  DFMA R14, R14, R14, R16 ;  /* 0x0000000e0e0e722b */ /* 0x000fe20000000010 */
[----:B------:R-:W4:Y:S01]  /*09d0*/  LDG.E.64.CONSTANT R16, desc[UR6][R18.64+0x20] ;  /* 0x0000200612107981 */ /* 0x000f22000c1e9b00 */
[----:B---3--:R-:W-:-:S03]  /*09e0*/  DADD R12, R20, -R12 ;  /* 0x00000000140c7229 */ /* 0x008fc6000000080c */
[----:B------:R-:W2:Y:S05]  /*09f0*/  LDG.E.64.CONSTANT R20, desc[UR6][R18.64+0x28] ;  /* 0x0000280612147981 */ /* 0x000eaa000c1e9b00 */
[----:B------:R-:W-:Y:S02]  /*0a00*/  DFMA R14, R12, R12, R14 ;  /* 0x0000000c0c0e722b */ /* 0x000fe4000000000e */
[----:B----4-:R-:W-:Y:S01]  /*0a10*/  DADD R22, R16, -R22 ;  /* 0x0000000010167229 */ /* 0x010fe20000000816 */
[----:B------:R-:W2:Y:S04]  /*0a20*/  LDG.E.64.CONSTANT R12, desc[UR6][R10.64+0x28] ;  /* 0x000028060a0c7981 */ /* 0x000ea8000c1e9b00 */
[----:B------:R-:W3:Y:S03]  /*0a30*/  LDG.E.64.CONSTANT R16, desc[UR6][R10.64+0x30] ;  /* 0x000030060a107981 */ /* 0x000ee6000c1e9b00 */
[----:B------:R-:W-:Y:S01]  /*0a40*/  DFMA R22, R22, R22, R14 ;  /* 0x000000161616722b */ /* 0x000fe2000000000e */
[----:B------:R-:W3:Y:S04]  /*0a50*/  LDG.E.64.CONSTANT R14, desc[UR6][R18.64+0x30] ;  /* 0x00003006120e7981 */ /* 0x000ee8000c1e9b00 */
[----:B------:R-:W5:Y:S01]  /*0a60*/  LDG.E.64.CONSTANT R18, desc[UR6][R18.64+0x38] ;  /* 0x0000380612127981 */ /* 0x000f62000c1e9b00 */
[----:B------:R-:W-:Y:S01]  /*0a70*/  VIADD R25, R25, 0x8 ;  /* 0x0000000819197836 */ /* 0x000fe20000000000 */
[----:B--2---:R-:W-:-:S08]  /*0a80*/  DADD R12, R20, -R12 ;  /* 0x00000000140c7229 */ /* 0x004fd0000000080c */
[----:B------:R-:W-:Y:S02]  /*0a90*/  DFMA R22, R12, R12, R22 ;  /* 0x0000000c0c16722b */ /* 0x000fe40000000016 */
[----:B---3--:R-:W-:-:S08]  /*0aa0*/  DADD R14, R14, -R16 ;  /* 0x000000000e0e7229 */ /* 0x008fd00000000810 */
[----:B------:R-:W-:Y:S02]  /*0ab0*/  DFMA R22, R14, R14, R22 ;  /* 0x0000000e0e16722b */ /* 0x000fe40000000016 */
[----:B-----5:R-:W-:-:S08]  /*0ac0*/  DADD R28, R18, -R28 ;  /* 0x00000000121c7229 */ /* 0x020fd0000000081c */
[----:B------:R-:W-:-:S11]  /*0ad0*/  DFMA R16, R28, R28, R22 ;  /* 0x0000001c1c10722b */ /* 0x000fd60000000016 */
.L_x_159:
        /* <DEDUP_REMOVED lines=12> */
[----:B------:R-:W3:Y:S04]  /*0ba0*/  LDG.E.64.CONSTANT R10, desc[UR6][R26.64+0x8] ;  /* 0x000008061a0a7981 */ /* 0x000ee8000c1e9b00 */
[----:B------:R-:W4:Y:S04]  /*0bb0*/  LDG.E.64.CONSTANT R18, desc[UR6][R26.64+0x10] ;  /* 0x000010061a127981 */ /* 0x000f28000c1e9b00 */
[----:B------:R-:W5:Y:S04]  /*0bc0*/  LDG.E.64.CONSTANT R20, desc[UR6][R28.64+0x18] ;  /* 0x000018061c147981 */ /* 0x000f68000c1e9b00 */
[----:B------:R-:W5:Y:S01]  /*0bd0*/  LDG.E.64.CONSTANT R22, desc[UR6][R26.64+0x18] ;  /* 0x000018061a167981 */ /* 0x000f62000c1e9b00 */
[----:B--2---:R-:W-:-:S03]  /*0be0*/  DADD R24, R24, -R14 ;  /* 0x0000000018187229 */ /* 0x004fc6000000080e */
[----:B------:R-:W4:Y:S05]  /*0bf0*/  LDG.E.64.CONSTANT R14, desc[UR6][R28.64+0x10] ;  /* 0x000010061c0e7981 */ /* 0x000f2a000c1e9b00 */
[----:B------:R-:W-:Y:S02]  /*0c00*/  DFMA R16, R24, R24, R16 ;  /* 0x000000181810722b */ /* 0x000fe40000000010 */
[----:B---3--:R-:W-:-:S08]  /*0c10*/  DADD R10, R12, -R10 ;  /* 0x000000000c0a7229 */ /* 0x008fd0000000080a */
[----:B------:R-:W-:Y:S02]  /*0c20*/  DFMA R16, R10, R10, R16 ;  /* 0x0000000a0a10722b */ /* 0x000fe40000000010 */
[----:B-----5:R-:W-:Y:S02]  /*0c30*/  DADD R20, R20, -R22 ;  /* 0x0000000014147229 */ /* 0x020fe40000000816 */
[----:B----4-:R-:W-:-:S08]  /*0c40*/  DADD R14, R14, -R18 ;  /* 0x000000000e0e7229 */ /* 0x010fd00000000812 */
[----:B------:R-:W-:-:S08]  /*0c50*/  DFMA R16, R14, R14, R16 ;  /* 0x0000000e0e10722b */ /* 0x000fd00000000010 */
[----:B------:R-:W-:-:S11]  /*0c60*/  DFMA R16, R20, R20, R16 ;  /* 0x000000141410722b */ /* 0x000fd60000000010 */
.L_x_158:
        /* <DEDUP_REMOVED lines=19> */
[----:B------:R-:W-:Y:S05]  /*0da0*/  CALL.REL.NOINC `($__internal_5_$__cuda_sm20_dsqrt_rn_f64_mediumpath_v1) ;  /* 0x0000001000a47944 */ /* 0x000fea0003c00000 */
.L_x_161:
[----:B------:R-:W-:Y:S05]  /*0db0*/  BSYNC.RECONVERGENT B1 ;  /* 0x0000000000017941 */ /* 0x000fea0003800200 */
.L_x_160:
        /* <DEDUP_REMOVED lines=13> */
.L_x_155:
        /* <DEDUP_REMOVED lines=8> */
.L_x_164:
        /* <DEDUP_REMOVED lines=15> */
.L_x_163:
        /* <DEDUP_REMOVED lines=15> */
.L_x_165:
        /* <DEDUP_REMOVED lines=13> */
.L_x_166:
[----:B------:R-:W-:Y:S05]  /*11c0*/  @P1 BRA `(.L_x_154) ;  /* 0x0000000000181947 */ /* 0x000fea0003800000 */
[----:B------:R-:W0:Y:S01]  /*11d0*/  LDCU.64 UR4, c[0x0][0x390] ;  /* 0x00007200ff0477ac */ /* 0x000e220008000a00 */
[----:B------:R-:W-:-:S05]  /*11e0*/  IADD3 R7, P0, PT, R7, R8, RZ ;  /* 0x0000000807077210 */ /* 0x000fca0007f1e0ff */
[----:B------:R-:W-:Y:S01]  /*11f0*/  IMAD.X R2, RZ, RZ, R2, P0 ;  /* 0x000000ffff027224 */ /* 0x000fe200000e0602 */
[----:B0-----:R-:W-:-:S04]  /*1200*/  LEA R4, P0, R7, UR4, 0x3 ;  /* 0x0000000407047c11 */ /* 0x001fc8000f8018ff */
[----:B------:R-:W-:-:S05]  /*1210*/  LEA.HI.X R5, R7, UR5, R2, 0x3, P0 ;  /* 0x0000000507057c11 */ /* 0x000fca00080f1c02 */
[----:B------:R2:W-:Y:S04]  /*1220*/  STG.E.64 desc[UR6][R4.64], RZ ;  /* 0x000000ff04007986 */ /* 0x0005e8000c101b06 */
.L_x_154:
[----:B------:R-:W-:Y:S05]  /*1230*/  BSYNC.RECONVERGENT B0 ;  /* 0x0000000000007941 */ /* 0x000fea0003800200 */
.L_x_153:
[----:B------:R-:W-:Y:S01]  /*1240*/  ISETP.GE.AND P0, PT, R3, 0x1, PT ;  /* 0x000000010300780c */ /* 0x000fe20003f06270 */
[----:B------:R-:W-:Y:S01]  /*1250*/  BSSY.RECONVERGENT B0, `(.L_x_167) ;  /* 0x00000d9000007945 */ /* 0x000fe20003800200 */
[----:B------:R-:W-:-:S11]  /*1260*/  IMAD.MOV.U32 R2, RZ, RZ, RZ ;  /* 0x000000ffff027224 */ /* 0x000fd600078e00ff */
[----:B------:R-:W-:Y:S05]  /*1270*/  @!P0 BRA `(.L_x_168) ;  /* 0x0000000c00588947 */ /* 0x000fea0003800000 */
[C---:B------:R-:W-:Y:S01]  /*1280*/  ISETP.GE.U32.AND P1, PT, R3.reuse, 0x10, PT ;  /* 0x000000100300780c */ /* 0x040fe20003f26070 */
[----:B------:R-:W-:Y:S01]  /*1290*/  IMAD.WIDE.U32 R8, R0, R3, RZ ;  /* 0x0000000300087225 */ /* 0x000fe200078e00ff */
[----:B------:R-:W-:Y:S01]  /*12a0*/  UMOV UR4, URZ ;  /* 0x000000ff00047c82 */ /* 0x000fe20008000000 */
[----:B0-2---:R-:W-:Y:S01]  /*12b0*/  LOP3.LUT R4, R3, 0xf, RZ, 0xc0, !PT ;  /* 0x0000000f03047812 */ /* 0x005fe200078ec0ff */
        /* <DEDUP_REMOVED lines=18> */
.L_x_171:
        /* <DEDUP_REMOVED lines=85> */
.L_x_170:
[----:B------:R-:W-:Y:S05]  /*1930*/  BSYNC.RECONVERGENT B1 ;  /* 0x0000000000017941 */ /* 0x000fea0003800200 */
.L_x_169:
        /* <DEDUP_REMOVED lines=12> */
[----:B-1----:R-:W3:Y:S04]  /*1a00*/  LDG.E.64 R10, desc[UR6][R6.64+0x8] ;  /* 0x00000806060a7981 */ /* 0x002ee8000c1e1b00 */
        /* <DEDUP_REMOVED lines=38> */
[----:B------:R-:W-:-:S07]  /*1c70*/  VIADD R5, R5, 0x8 ;  /* 0x0000000805057836 */ /* 0x000fce0000000000 */
.L_x_173:
[----:B------:R-:W-:Y:S05]  /*1c80*/  BSYNC.RECONVERGENT B1 ;  /* 0x0000000000017941 */ /* 0x000fea0003800200 */
.L_x_172:
        /* <DEDUP_REMOVED lines=32> */
.L_x_175:
[----:B------:R-:W-:Y:S05]  /*1e90*/  BSYNC.RECONVERGENT B1 ;  /* 0x0000000000017941 */ /* 0x000fea0003800200 */
.L_x_174:
[----:B------:R-:W-:Y:S05]  /*1ea0*/  @!P0 BRA `(.L_x_168) ;  /* 0x00000000004c8947 */ /* 0x000fea0003800000 */
[----:B------:R-:W0:Y:S01]  /*1eb0*/  LDCU.64 UR4, c[0x0][0x390] ;  /* 0x00007200ff0477ac */ /* 0x000e220008000a00 */
[----:B------:R-:W-:Y:S01]  /*1ec0*/  IADD3 R9, P0, PT, R5, R8, RZ ;  /* 0x0000000805097210 */ /* 0x000fe20007f1e0ff */
[----:B------:R-:W-:-:S04]  /*1ed0*/  IMAD.MOV R3, RZ, RZ, -R3 ;  /* 0x000000ffff037224 */ /* 0x000fc800078e0a03 */
[----:B------:R-:W-:Y:S01]  /*1ee0*/  IMAD.X R6, RZ, RZ, R25, P0 ;  /* 0x000000ffff067224 */ /* 0x000fe200000e0619 */
[----:B0-----:R-:W-:-:S04]  /*1ef0*/  LEA R4, P1, R9, UR4, 0x3 ;  /* 0x0000000409047c11 */ /* 0x001fc8000f8218ff */
[----:B------:R-:W-:-:S09]  /*1f00*/  LEA.HI.X R9, R9, UR5, R6, 0x3, P1 ;  /* 0x0000000509097c11 */ /* 0x000fd200088f1c06 */
.L_x_176:
        /* <DEDUP_REMOVED lines=13> */
.L_x_168:
[----:B------:R-:W-:Y:S05]  /*1fe0*/  BSYNC.RECONVERGENT B0 ;  /* 0x0000000000007941 */ /* 0x000fea0003800200 */
.L_x_167:
[----:B------:R-:W0:Y:S02]  /*1ff0*/  LDCU.64 UR4, c[0x0][0x3a8] ;  /* 0x00007500ff0477ac */ /* 0x000e240008000a00 */
[----:B0-2---:R-:W-:-:S04]  /*2000*/  LEA R4, P0, R0, UR4, 0x2 ;  /* 0x0000000400047c11 */ /* 0x005fc8000f8010ff */
[----:B------:R-:W-:-:S05]  /*2010*/  LEA.HI.X R5, R0, UR5, RZ, 0x2, P0 ;  /* 0x0000000500057c11 */ /* 0x000fca00080f14ff */
[----:B------:R-:W-:Y:S01]  /*2020*/  STG.E desc[UR6][R4.64], R2 ;  /* 0x0000000204007986 */ /* 0x000fe2000c101906 */
[----:B------:R-:W-:Y:S05]  /*2030*/  EXIT ;  /* 0x000000000000794d */ /* 0x000fea0003800000 */
        .weak           $__internal_5_$__cuda_sm20_dsqrt_rn_f64_mediumpath_v1
        .type           $__internal_5_$__cuda_sm20_dsqrt_rn_f64_mediumpath_v1,@function
        .size           $__internal_5_$__cuda_sm20_dsqrt_rn_f64_mediumpath_v1,(.L_x_534 - $__internal_5_$__cuda_sm20_dsqrt_rn_f64_mediumpath_v1)
$__internal_5_$__cuda_sm20_dsqrt_rn_f64_mediumpath_v1:
        /* <DEDUP_REMOVED lines=14> */
.L_x_178:
        /* <DEDUP_REMOVED lines=24> */
.L_x_180:
[----:B------:R-:W-:-:S11]  /*22a0*/  DADD R12, R10, R10 ;  /* 0x000000000a0c7229 */ /* 0x000fd6000000000a */
.L_x_179:
[----:B------:R-:W-:Y:S05]  /*22b0*/  BSYNC.RECONVERGENT B2 ;  /* 0x0000000000027941 */ /* 0x000fea0003800200 */
.L_x_177:
[----:B------:R-:W-:Y:S02]  /*22c0*/  IMAD.MOV.U32 R17, RZ, RZ, 0x0 ;  /* 0x00000000ff117424 */ /* 0x000fe400078e00ff */
[----:B------:R-:W-:Y:S02]  /*22d0*/  IMAD.MOV.U32 R22, RZ, RZ, R12 ;  /* 0x000000ffff167224 */ /* 0x000fe400078e000c */
[----:B------:R-:W-:Y:S01]  /*22e0*/  IMAD.MOV.U32 R23, RZ, RZ, R13 ;  /* 0x000000ffff177224 */ /* 0x000fe200078e000d */
[----:B------:R-:W-:Y:S06]  /*22f0*/  RET.REL.NODEC R16 `(_Z23vectorLabelDistance1UR4PKdPdS1_iiiPi) ;  /* 0xffffffdc10407950 */ /* 0x000fec0003c3ffff */
.L_x_181:
        /* <DEDUP_REMOVED lines=16> */
.L_x_534:


//--------------------- .text._Z23vectorLabelDistance1UR2PKdPdS1_iiiPi --------------------------
	.section	.text._Z23vectorLabelDistance1UR2PKdPdS1_iiiPi,"ax",@progbits
	.align	128
        .global         _Z23vectorLabelDistance1UR2PKdPdS1_iiiPi
        .type           _Z23vectorLabelDistance1UR2PKdPdS1_iiiPi,@function
        .size           _Z23vectorLabelDistance1UR2PKdPdS1_iiiPi,(.L_x_535 - _Z23vectorLabelDistance1UR2PKdPdS1_iiiPi)
        .other          _Z23vectorLabelDistance1UR2PKdPdS1_iiiPi,@"STO_CUDA_ENTRY STV_DEFAULT"
_Z23vectorLabelDistance1UR2PKdPdS1_iiiPi:
.text._Z23vectorLabelDistance1UR2PKdPdS1_iiiPi:
        /* <DEDUP_REMOVED lines=28> */
[C---:B------:R-:W-:Y:S02]  /*01c0*/  LOP3.LUT R26, R5.reuse, 0x7ffffff8, RZ, 0xc0, !PT ;  /* 0x7ffffff8051a7812 */ /* 0x040fe400078ec0ff */
[----:B------:R-:W-:Y:S02]  /*01d0*/  LOP3.LUT R24, R5, 0x7, RZ, 0xc0, !PT ;  /* 0x0000000705187812 */ /* 0x000fe400078ec0ff */
[----:B0-----:R-:W-:Y:S01]  /*01e0*/  LEA R6, P0, R8, UR8, 0x3 ;  /* 0x0000000808067c11 */ /* 0x001fe2000f8018ff */
[----:B------:R-:W-:-:S03]  /*01f0*/  IMAD.MOV R26, RZ, RZ, -R26 ;  /* 0x000000ffff1a7224 */ /* 0x000fc600078e0a1a */
[----:B------:R-:W-:Y:S02]  /*0200*/  IADD3 R6, P1, PT, R6, 0x40, RZ ;  /* 0x0000004006067810 */ /* 0x000fe40007f3e0ff */
[----:B------:R-:W-:-:S05]  /*0210*/  LEA.HI.X R25, R8, UR9, R4, 0x3, P0 ;  /* 0x0000000908197c11 */ /* 0x000fca00080f1c04 */
[----:B------:R-:W-:-:S07]  /*0220*/  IMAD.X R25, RZ, RZ, R25, P1 ;  /* 0x000000ffff197224 */ /* 0x000fce00008e0619 */
.L_x_192:
        /* <DEDUP_REMOVED lines=16> */
.L_x_186:
        /* <DEDUP_REMOVED lines=65> */
[----:B-1----:R-:W-:Y:S01]  /*0740*/  IADD3 R12, P2, PT, R12, 0x80, RZ ;  /* 0x000000800c0c7810 */ /* 0x002fe20007f5e0ff */
[----:B------:R-:W-:Y:S02]  /*0750*/  VIADD R28, R28, 0x10 ;  /* 0x000000101c1c7836 */ /* 0x000fe40000000000 */
[----:B------:R-:W-:Y:S02]  /*0760*/  IMAD.X R15, RZ, RZ, R15, P3 ;  /* 0x000000ffff0f7224 */ /* 0x000fe400018e060f */
[----:B------:R-:W-:Y:S01]  /*0770*/  IMAD.X R13, RZ, RZ, R13, P2 ;  /* 0x000000ffff0d7224 */ /* 0x000fe200010e060d */
[----:B---3--:R-:W-:-:S08]  /*0780*/  DADD R20, R20, -R22 ;  /* 0x0000000014147229 */ /* 0x008fd00000000816 */
[----:B------:R-:W-:Y:S01]  /*0790*/  DFMA R20, R20, R20, R16 ;  /* 0x000000141414722b */ /* 0x000fe20000000010 */
[----:B------:R-:W-:Y:S10]  /*07a0*/  @P0 BRA `(.L_x_186) ;  /* 0xfffffff800e00947 */ /* 0x000ff4000383ffff */
.L_x_185:
        /* <DEDUP_REMOVED lines=16> */
[----:B------:R-:W3:Y:S01]  /*08b0*/  LDG.E.64.CONSTANT R14, desc[UR6][R14.64+0x8] ;  /* 0x000008060e0e7981 */ /* 0x000ee2000c1e9b00 */
[----:B--2---:R-:W-:-:S08]  /*08c0*/  DADD R16, R22, -R16 ;  /* 0x0000000016107229 */ /* 0x004fd00000000810 */
[----:B------:R-:W-:Y:S01]  /*08d0*/  DFMA R20, R16, R16, R20 ;  /* 0x000000101014722b */ /* 0x000fe20000000014 */
[----:B------:R-:W-:-:S04]  /*08e0*/  IADD3 R16, P0, PT, R27, R28, RZ ;  /* 0x0000001c1b107210 */ /* 0x000fc80007f1e0ff */
[----:B------:R-:W-:Y:S01]  /*08f0*/  LEA R22, P2, R16, UR10, 0x3 ;  /* 0x0000000a10167c11 */ /* 0x000fe2000f8418ff */
[----:B------:R-:W-:Y:S01]  /*0900*/  IMAD.X R17, RZ, RZ, RZ, P0 ;  /* 0x000000ffff117224 */ /* 0x000fe200000e06ff */
[----:B---3--:R-:W-:-:S04]  /*0910*/  DADD R18, R14, -R18 ;  /* 0x000000000e127229 */ /* 0x008fc80000000812 */
[----:B------:R-:W-:Y:S02]  /*0920*/  LEA.HI.X R23, R16, UR11, R17, 0x3, P2 ;  /* 0x0000000b10177c11 */ /* 0x000fe400090f1c11 */
[----:B------:R-:W2:Y:S04]  /*0930*/  LDG.E.64.CONSTANT R16, desc[UR6][R12.64+0x10] ;  /* 0x000010060c107981 */ /* 0x000ea8000c1e9b00 */
[----:B------:R-:W2:Y:S01]  /*0940*/  LDG.E.64.CONSTANT R14, desc[UR6][R22.64+0x10] ;  /* 0x00001006160e7981 */ /* 0x000ea2000c1e9b00 */
[----:B------:R-:W-:-:S03]  /*0950*/  DFMA R18, R18, R18, R20 ;  /* 0x000000121212722b */ /* 0x000fc60000000014 */
        /* <DEDUP_REMOVED lines=14> */
[----:B------:R-:W3:Y:S05]  /*0a40*/  LDG.E.64.CONSTANT R16, desc[UR6][R22.64+0x30] ;  /* 0x0000300616107981 */ /* 0x000eea000c1e9b00 */
[----:B------:R-:W-:Y:S02]  /*0a50*/  DFMA R18, R14, R14, R18 ;  /* 0x0000000e0e12722b */ /* 0x000fe40000000012 */
[----:B------:R-:W3:Y:S04]  /*0a60*/  LDG.E.64.CONSTANT R14, desc[UR6][R12.64+0x30] ;  /* 0x000030060c0e7981 */ /* 0x000ee8000c1e9b00 */
[----:B------:R-:W2:Y:S01]  /*0a70*/  LDG.E.64.CONSTANT R12, desc[UR6][R12.64+0x38] ;  /* 0x000038060c0c7981 */ /* 0x000ea2000c1e9b00 */
[----:B------:R-:W-:Y:S01]  /*0a80*/  VIADD R28, R28, 0x8 ;  /* 0x000000081c1c7836 */ /* 0x000fe20000000000 */
[----:B---3--:R-:W-:-:S08]  /*0a90*/  DADD R14, R16, -R14 ;  /* 0x00000000100e7229 */ /* 0x008fd0000000080e */
[----:B------:R-:W-:Y:S02]  /*0aa0*/  DFMA R18, R14, R14, R18 ;  /* 0x0000000e0e12722b */ /* 0x000fe40000000012 */
[----:B--2---:R-:W-:-:S08]  /*0ab0*/  DADD R20, R20, -R12 ;  /* 0x0000000014147229 */ /* 0x004fd0000000080c */
[----:B------:R-:W-:-:S11]  /*0ac0*/  DFMA R20, R20, R20, R18 ;  /* 0x000000141414722b */ /* 0x000fd60000000012 */
.L_x_188:
        /* <DEDUP_REMOVED lines=17> */
[----:B------:R-:W-:-:S07]  /*0be0*/  IADD3 R22, P1, PT, R27, R28, RZ ;  /* 0x0000001c1b167210 */ /* 0x000fce0007f3e0ff */
[----:B------:R-:W-:Y:S02]  /*0bf0*/  DFMA R20, R16, R16, R20 ;  /* 0x000000101014722b */ /* 0x000fe40000000014 */
[----:B---3--:R-:W-:Y:S01]  /*0c00*/  DADD R16, R14, -R12 ;  /* 0x000000000e107229 */ /* 0x008fe2000000080c */
[----:B------:R-:W-:Y:S01]  /*0c10*/  IMAD.X R13, RZ, RZ, RZ, P1 ;  /* 0x000000ffff0d7224 */ /* 0x000fe200008e06ff */
[C---:B------:R-:W-:Y:S01]  /*0c20*/  LEA R12, P2, R22.reuse, UR10, 0x3 ;  /* 0x0000000a160c7c11 */ /* 0x040fe2000f8418ff */
[----:B------:R-:W2:Y:S03]  /*0c30*/  LDG.E.64.CONSTANT R14, desc[UR6][R18.64+0x10] ;  /* 0x00001006120e7981 */ /* 0x000ea6000c1e9b00 */
[----:B------:R-:W-:Y:S02]  /*0c40*/  LEA.HI.X R13, R22, UR11, R13, 0x3, P2 ;  /* 0x0000000b160d7c11 */ /* 0x000fe400090f1c0d */
[----:B------:R-:W-:Y:S01]  /*0c50*/  DFMA R20, R16, R16, R20 ;  /* 0x000000101014722b */ /* 0x000fe20000000014 */
[----:B------:R-:W3:Y:S04]  /*0c60*/  LDG.E.64.CONSTANT R22, desc[UR6][R18.64+0x18] ;  /* 0x0000180612167981 */ /* 0x000ee8000c1e9b00 */
[----:B------:R-:W2:Y:S04]  /*0c70*/  LDG.E.64.CONSTANT R16, desc[UR6][R12.64+0x10] ;  /* 0x000010060c107981 */ /* 0x000ea8000c1e9b00 */
[----:B------:R-:W3:Y:S01]  /*0c80*/  LDG.E.64.CONSTANT R12, desc[UR6][R12.64+0x18] ;  /* 0x000018060c0c7981 */ /* 0x000ee2000c1e9b00 */
[----:B------:R-:W-:Y:S01]  /*0c90*/  VIADD R28, R28, 0x4 ;  /* 0x000000041c1c7836 */ /* 0x000fe20000000000 */
[----:B--2---:R-:W-:-:S08]  /*0ca0*/  DADD R14, R16, -R14 ;  /* 0x00000000100e7229 */ /* 0x004fd0000000080e */
[----:B------:R-:W-:Y:S02]  /*0cb0*/  DFMA R20, R14, R14, R20 ;  /* 0x0000000e0e14722b */ /* 0x000fe40000000014 */
[----:B---3--:R-:W-:-:S08]  /*0cc0*/  DADD R22, R12, -R22 ;  /* 0x000000000c167229 */ /* 0x008fd00000000816 */
[----:B------:R-:W-:-:S11]  /*0cd0*/  DFMA R20, R22, R22, R20 ;  /* 0x000000161614722b */ /* 0x000fd60000000014 */
.L_x_189:
        /* <DEDUP_REMOVED lines=17> */
.L_x_187:
        /* <DEDUP_REMOVED lines=18> */
[----:B------:R-:W-:Y:S05]  /*0f10*/  CALL.REL.NOINC `($__internal_6_$__cuda_sm20_dsqrt_rn_f64_mediumpath_v1) ;  /* 0x0000001000b07944 */ /* 0x000fea0003c00000 */
[----:B------:R-:W-:Y:S02]  /*0f20*/  IMAD.MOV.U32 R22, RZ, RZ, R12 ;  /* 0x000000ffff167224 */ /* 0x000fe400078e000c */
[----:B------:R-:W-:-:S07]  /*0f30*/  IMAD.MOV.U32 R23, RZ, RZ, R13 ;  /* 0x000000ffff177224 */ /* 0x000fce00078e000d */
.L_x_191:
[----:B------:R-:W-:Y:S05]  /*0f40*/  BSYNC.RECONVERGENT B1 ;  /* 0x0000000000017941 */ /* 0x000fea0003800200 */
.L_x_190:
        /* <DEDUP_REMOVED lines=13> */
.L_x_184:
        /* <DEDUP_REMOVED lines=8> */
.L_x_194:
        /* <DEDUP_REMOVED lines=15> */
.L_x_193:
        /* <DEDUP_REMOVED lines=15> */
.L_x_195:
        /* <DEDUP_REMOVED lines=13> */
.L_x_196:
[----:B------:R-:W-:Y:S05]  /*1350*/  @P1 BRA `(.L_x_183) ;  /* 0x0000000000181947 */ /* 0x000fea0003800000 */
[----:B------:R-:W0:Y:S01]  /*1360*/  LDCU.64 UR4, c[0x0][0x390] ;  /* 0x00007200ff0477ac */ /* 0x000e220008000a00 */
[----:B------:R-:W-:-:S05]  /*1370*/  IADD3 R3, P0, PT, R3, R10, RZ ;  /* 0x0000000a03037210 */ /* 0x000fca0007f1e0ff */
[----:B------:R-:W-:Y:S01]  /*1380*/  IMAD.X R2, RZ, RZ, R2, P0 ;  /* 0x000000ffff027224 */ /* 0x000fe200000e0602 */
[----:B0-----:R-:W-:-:S04]  /*1390*/  LEA R4, P0, R3, UR4, 0x3 ;  /* 0x0000000403047c11 */ /* 0x001fc8000f8018ff */
[----:B------:R-:W-:-:S05]  /*13a0*/  LEA.HI.X R5, R3, UR5, R2, 0x3, P0 ;  /* 0x0000000503057c11 */ /* 0x000fca00080f1c02 */
[----:B------:R2:W-:Y:S04]  /*13b0*/  STG.E.64 desc[UR6][R4.64], RZ ;  /* 0x000000ff04007986 */ /* 0x0005e8000c101b06 */
.L_x_183:
[----:B------:R-:W-:Y:S05]  /*13c0*/  BSYNC.RECONVERGENT B0 ;  /* 0x0000000000007941 */ /* 0x000fea0003800200 */
.L_x_182:
        /* <DEDUP_REMOVED lines=16> */
[----:B------:R-:W1:Y:S01]  /*14d0*/  LDCU.64 UR4, c[0x0][0x390] ;  /* 0x00007200ff0477ac */ /* 0x000e620008000a00 */
[----:B------:R-:W-:Y:S01]  /*14e0*/  LOP3.LUT R4, R7, 0x7ffffff0, RZ, 0xc0, !PT ;  /* 0x7ffffff007047812 */ /* 0x000fe200078ec0ff */
[----:B------:R-:W-:Y:S02]  /*14f0*/  IMAD.MOV.U32 R27, RZ, RZ, RZ ;  /* 0x000000ffff1b7224 */ /* 0x000fe400078e00ff */
[----:B------:R-:W-:Y:S02]  /*1500*/  IMAD.MOV.U32 R2, RZ, RZ, RZ ;  /* 0x000000ffff027224 */ /* 0x000fe400078e00ff */
[----:B------:R-:W-:Y:S02]  /*1510*/  IMAD.MOV.U32 R18, RZ, RZ, -0x1 ;  /* 0xffffffffff127424 */ /* 0x000fe400078e00ff */
[----:B------:R-:W-:Y:S01]  /*1520*/  IMAD.MOV.U32 R19, RZ, RZ, 0x7fefffff ;  /* 0x7fefffffff137424 */ /* 0x000fe200078e00ff */
[----:B-1----:R-:W-:-:S04]  /*1530*/  LEA R8, P1, R10, UR4, 0x3 ;  /* 0x000000040a087c11 */ /* 0x002fc8000f8218ff */
[----:B------:R-:W-:Y:S02]  /*1540*/  IADD3 R8, P2, PT, R8, 0x40, RZ ;  /* 0x0000004008087810 */ /* 0x000fe40007f5e0ff */
[----:B------:R-:W-:-:S05]  /*1550*/  LEA.HI.X R9, R10, UR5, R5, 0x3, P1 ;  /* 0x000000050a097c11 */ /* 0x000fca00088f1c05 */
[----:B------:R-:W-:-:S07]  /*1560*/  IMAD.X R9, RZ, RZ, R9, P2 ;  /* 0x000000ffff097224 */ /* 0x000fce00010e0609 */
.L_x_201:
        /* <DEDUP_REMOVED lines=85> */
.L_x_200:
[----:B------:R-:W-:Y:S05]  /*1ac0*/  BSYNC.RECONVERGENT B1 ;  /* 0x0000000000017941 */ /* 0x000fea0003800200 */
.L_x_199:
        /* <DEDUP_REMOVED lines=53> */
.L_x_203:
[----:B------:R-:W-:Y:S05]  /*1e20*/  BSYNC.RECONVERGENT B1 ;  /* 0x0000000000017941 */ /* 0x000fea0003800200 */
.L_x_202:
        /* <DEDUP_REMOVED lines=14> */
[----:B-1----:R-:W5:Y:S01]  /*1f10*/  LDG.E.64 R8, desc[UR6][R12.64+0x18] ;  /* 0x000018060c087981 */ /* 0x002f62000c1e1b00 */
        /* <DEDUP_REMOVED lines=17> */
.L_x_205:
[----:B------:R-:W-:Y:S05]  /*2030*/  BSYNC.RECONVERGENT B1 ;  /* 0x0000000000017941 */ /* 0x000fea0003800200 */
.L_x_204:
[----:B------:R-:W-:Y:S05]  /*2040*/  @!P0 BRA `(.L_x_198) ;  /* 0x00000000004c8947 */ /* 0x000fea0003800000 */
[----:B------:R-:W0:Y:S01]  /*2050*/  LDCU.64 UR4, c[0x0][0x390] ;  /* 0x00007200ff0477ac */ /* 0x000e220008000a00 */
[----:B-1----:R-:W-:Y:S01]  /*2060*/  IADD3 R9, P0, PT, R4, R10, RZ ;  /* 0x0000000a04097210 */ /* 0x002fe20007f1e0ff */
[----:B------:R-:W-:-:S04]  /*2070*/  IMAD.MOV R3, RZ, RZ, -R7 ;  /* 0x000000ffff037224 */ /* 0x000fc800078e0a07 */
[----:B------:R-:W-:Y:S01]  /*2080*/  IMAD.X R6, RZ, RZ, R5, P0 ;  /* 0x000000ffff067224 */ /* 0x000fe200000e0605 */
[----:B0-----:R-:W-:-:S04]  /*2090*/  LEA R8, P1, R9, UR4, 0x3 ;  /* 0x0000000409087c11 */ /* 0x001fc8000f8218ff */
[----:B------:R-:W-:-:S09]  /*20a0*/  LEA.HI.X R9, R9, UR5, R6, 0x3, P1 ;  /* 0x0000000509097c11 */ /* 0x000fd200088f1c06 */
.L_x_206:
        /* <DEDUP_REMOVED lines=13> */
.L_x_198:
[----:B------:R-:W-:Y:S05]  /*2180*/  BSYNC.RECONVERGENT B0 ;  /* 0x0000000000007941 */ /* 0x000fea0003800200 */
.L_x_197:
[----:B------:R-:W0:Y:S02]  /*2190*/  LDCU.64 UR4, c[0x0][0x3a8] ;  /* 0x00007500ff0477ac */ /* 0x000e240008000a00 */
[----:B0-2---:R-:W-:-:S04]  /*21a0*/  LEA R4, P0, R0, UR4, 0x2 ;  /* 0x0000000400047c11 */ /* 0x005fc8000f8010ff */
[----:B------:R-:W-:-:S05]  /*21b0*/  LEA.HI.X R5, R0, UR5, RZ, 0x2, P0 ;  /* 0x0000000500057c11 */ /* 0x000fca00080f14ff */
[----:B------:R-:W-:Y:S01]  /*21c0*/  STG.E desc[UR6][R4.64], R2 ;  /* 0x0000000204007986 */ /* 0x000fe2000c101906 */
[----:B------:R-:W-:Y:S05]  /*21d0*/  EXIT ;  /* 0x000000000000794d */ /* 0x000fea0003800000 */
        .weak           $__internal_6_$__cuda_sm20_dsqrt_rn_f64_mediumpath_v1
        .type           $__internal_6_$__cuda_sm20_dsqrt_rn_f64_mediumpath_v1,@function
        .size           $__internal_6_$__cuda_sm20_dsqrt_rn_f64_mediumpath_v1,(.L_x_535 - $__internal_6_$__cuda_sm20_dsqrt_rn_f64_mediumpath_v1)
$__internal_6_$__cuda_sm20_dsqrt_rn_f64_mediumpath_v1:
        /* <DEDUP_REMOVED lines=12> */
.L_x_208:
        /* <DEDUP_REMOVED lines=24> */
.L_x_210:
[----:B------:R-:W-:-:S11]  /*2420*/  DADD R12, R20, R20 ;  /* 0x00000000140c7229 */ /* 0x000fd60000000014 */
.L_x_209:
[----:B------:R-:W-:Y:S05]  /*2430*/  BSYNC.RECONVERGENT B2 ;  /* 0x0000000000027941 */ /* 0x000fea0003800200 */
.L_x_207:
[----:B------:R-:W-:-:S04]  /*2440*/  IMAD.MOV.U32 R23, RZ, RZ, 0x0 ;  /* 0x00000000ff177424 */ /* 0x000fc800078e00ff */
[----:B------:R-:W-:Y:S05]  /*2450*/  RET.REL.NODEC R22 `(_Z23vectorLabelDistance1UR2PKdPdS1_iiiPi) ;  /* 0xffffffd816e87950 */ /* 0x000fea0003c3ffff */
.L_x_211:
        /* <DEDUP_REMOVED lines=10> */
.L_x_535:


//--------------------- .text._Z20vectorLabelDistance1PKdPdS1_iiiPi --------------------------
	.section	.text._Z20vectorLabelDistance1PKdPdS1_iiiPi,"ax",@progbits
	.align	128
        .global         _Z20vectorLabelDistance1PKdPdS1_iiiPi
        .type           _Z20vectorLabelDistance1PKdPdS1_iiiPi,@function
        .size           _Z20vectorLabelDistance1PKdPdS1_iiiPi,(.L_x_536 - _Z20vectorLabelDistance1PKdPdS1_iiiPi)
        .other          _Z20vectorLabelDistance1PKdPdS1_iiiPi,@"STO_CUDA_ENTRY STV_DEFAULT"
_Z20vectorLabelDistance1PKdPdS1_iiiPi:
.text._Z20vectorLabelDistance1PKdPdS1_iiiPi:
        /* <DEDUP_REMOVED lines=21> */
[C---:B------:R-:W-:Y:S01]  /*0150*/  LOP3.LUT R3, R11.reuse, 0x7ffffff8, RZ, 0xc0, !PT ;  /* 0x7ffffff80b037812 */ /* 0x040fe200078ec0ff */
[----:B------:R-:W-:Y:S01]  /*0160*/  IMAD.WIDE.U32 R6, R0, R11, RZ ;  /* 0x0000000b00067225 */ /* 0x000fe200078e00ff */
[----:B------:R-:W-:Y:S01]  /*0170*/  UMOV UR4, URZ ;  /* 0x000000ff00047c82 */ /* 0x000fe20008000000 */
[----:B------:R-:W-:Y:S02]  /*0180*/  LOP3.LUT R4, R11, 0x7, RZ, 0xc0, !PT ;  /* 0x000000070b047812 */ /* 0x000fe400078ec0ff */
[----:B------:R-:W-:Y:S02]  /*0190*/  IMAD.MOV.U32 R5, RZ, RZ, RZ ;  /* 0x000000ffff057224 */ /* 0x000fe400078e00ff */
[----:B------:R-:W-:Y:S02]  /*01a0*/  VIADD R25, R7, UR4 ;  /* 0x0000000407197c36 */ /* 0x000fe40008000000 */
[----:B------:R-:W-:-:S07]  /*01b0*/  IMAD.MOV R24, RZ, RZ, -R3 ;  /* 0x000000ffff187224 */ /* 0x000fce00078e0a03 */
.L_x_222:
[----:B------:R-:W0:Y:S01]  /*01c0*/  LDC R26, c[0x0][0x39c] ;  /* 0x0000e700ff1a7b82 */ /* 0x000e220000000800 */
[----:B------:R-:W-:Y:S01]  /*01d0*/  IMAD.MOV.U32 R28, RZ, RZ, RZ ;  /* 0x000000ffff1c7224 */ /* 0x000fe200078e00ff */
[----:B------:R-:W-:Y:S02]  /*01e0*/  CS2R R16, SRZ ;  /* 0x0000000000107805 */ /* 0x000fe4000001ff00 */
[----:B0-----:R-:W-:Y:S01]  /*01f0*/  ISETP.GE.U32.AND P0, PT, R26, 0x8, PT ;  /* 0x000000081a00780c */ /* 0x001fe20003f06070 */
[----:B------:R-:W-:-:S12]  /*0200*/  IMAD R27, R5, R26, RZ ;  /* 0x0000001a051b7224 */ /* 0x000fd800078e02ff */
[----:B------:R-:W-:Y:S05]  /*0210*/  @!P0 BRA `(.L_x_215) ;  /* 0x0000000000d88947 */ /* 0x000fea0003800000 */
[----:B------:R-:W0:Y:S01]  /*0220*/  LDC.64 R10, c[0x0][0x388] ;  /* 0x0000e200ff0a7b82 */ /* 0x000e220000000a00 */
[----:B------:R-:W1:Y:S01]  /*0230*/  LDCU.64 UR4, c[0x0][0x380] ;  /* 0x00007000ff0477ac */ /* 0x000e620008000a00 */
[----:B------:R-:W-:Y:S01]  /*0240*/  IMAD.MOV.U32 R28, RZ, RZ, R24 ;  /* 0x000000ffff1c7224 */ /* 0x000fe200078e0018 */
[----:B------:R-:W-:Y:S02]  /*0250*/  CS2R R16, SRZ ;  /* 0x0000000000107805 */ /* 0x000fe4000001ff00 */
[----:B-1----:R-:W-:-:S04]  /*0260*/  LEA R14, P0, R6, UR4, 0x3 ;  /* 0x00000004060e7c11 */ /* 0x002fc8000f8018ff */
[----:B------:R-:W-:Y:S01]  /*0270*/  IADD3 R14, P1, PT, R14, 0x20, RZ ;  /* 0x000000200e0e7810 */ /* 0x000fe20007f3e0ff */
[----:B0-----:R-:W-:-:S03]  /*0280*/  IMAD.WIDE.U32 R10, R27, 0x8, R10 ;  /* 0x000000081b0a7825 */ /* 0x001fc600078e000a */
[----:B------:R-:W-:Y:S02]  /*0290*/  IADD3 R15, P2, PT, R10, 0x20, RZ ;  /* 0x000000200a0f7810 */ /* 0x000fe40007f5e0ff */
[----:B------:R-:W-:-:S03]  /*02a0*/  LEA.HI.X R10, R6, UR5, R25, 0x3, P0 ;  /* 0x00000005060a7c11 */ /* 0x000fc600080f1c19 */
[----:B------:R-:W-:Y:S02]  /*02b0*/  IMAD.X R18, RZ, RZ, R11, P2 ;  /* 0x000000ffff127224 */ /* 0x000fe400010e060b */
[----:B------:R-:W-:-:S07]  /*02c0*/  IMAD.X R11, RZ, RZ, R10, P1 ;  /* 0x000000ffff0b7224 */ /* 0x000fce00008e060a */
.L_x_216:
        /* <DEDUP_REMOVED lines=13> */
[----:B------:R-:W-:Y:S01]  /*03a0*/  DFMA R18, R18, R18, R16 ;  /* 0x000000121212722b */ /* 0x000fe20000000010 */
        /* <DEDUP_REMOVED lines=28> */
[----:B------:R-:W-:-:S07]  /*0570*/  IMAD.MOV.U32 R28, RZ, RZ, R3 ;  /* 0x000000ffff1c7224 */ /* 0x000fce00078e0003 */
.L_x_215:
[----:B------:R-:W-:-:S13]  /*0580*/  ISETP.NE.AND P0, PT, R4, RZ, PT ;  /* 0x000000ff0400720c */ /* 0x000fda0003f05270 */
[----:B------:R-:W-:Y:S05]  /*0590*/  @!P0 BRA `(.L_x_217) ;  /* 0x0000000400208947 */ /* 0x000fea0003800000 */
[----:B------:R-:W-:-:S05]  /*05a0*/  VIADD R10, R4, 0xffffffff ;  /* 0xffffffff040a7836 */ /* 0x000fca0000000000 */
[----:B------:R-:W-:-:S13]  /*05b0*/  ISETP.GE.U32.AND P0, PT, R10, 0x3, PT ;  /* 0x000000030a00780c */ /* 0x000fda0003f06070 */
[----:B------:R-:W-:Y:S05]  /*05c0*/  @!P0 BRA `(.L_x_218) ;  /* 0x0000000000748947 */ /* 0x000fea0003800000 */
[----:B------:R-:W0:Y:S01]  /*05d0*/  LDC.64 R22, c[0x0][0x388] ;  /* 0x0000e200ff167b82 */ /* 0x000e220000000a00 */
[----:B------:R-:W1:Y:S01]  /*05e0*/  LDCU.128 UR8, c[0x0][0x380] ;  /* 0x00007000ff0877ac */ /* 0x000e620008000c00 */
[----:B------:R-:W-:Y:S01]  /*05f0*/  IADD3 R12, P0, PT, R28, R6, RZ ;  /* 0x000000061c0c7210 */ /* 0x000fe20007f1e0ff */
[C---:B------:R-:W-:Y:S01]  /*0600*/  IMAD.IADD R11, R27.reuse, 0x1, R28 ;  /* 0x000000011b0b7824 */ /* 0x040fe200078e021c */
[----:B------:R-:W-:-:S03]  /*0610*/  IADD3 R10, P2, PT, R27, R28, RZ ;  /* 0x0000001c1b0a7210 */ /* 0x000fc60007f5e0ff */
[----:B------:R-:W-:Y:S01]  /*0620*/  IMAD.X R13, RZ, RZ, R25, P0 ;  /* 0x000000ffff0d7224 */ /* 0x000fe200000e0619 */
[----:B-1----:R-:W-:Y:S02]  /*0630*/  LEA R20, P1, R12, UR8, 0x3 ;  /* 0x000000080c147c11 */ /* 0x002fe4000f8218ff */
[----:B------:R-:W-:Y:S02]  /*0640*/  LEA R14, P0, R10, UR10, 0x3 ;  /* 0x0000000a0a0e7c11 */ /* 0x000fe4000f8018ff */
[----:B------:R-:W-:Y:S01]  /*0650*/  LEA.HI.X R21, R12, UR9, R13, 0x3, P1 ;  /* 0x000000090c157c11 */ /* 0x000fe200088f1c0d */
[----:B0-----:R-:W-:-:S04]  /*0660*/  IMAD.WIDE.U32 R22, R11, 0x8, R22 ;  /* 0x000000080b167825 */ /* 0x001fc800078e0016 */
[----:B------:R-:W-:Y:S01]  /*0670*/  IMAD.X R11, RZ, RZ, RZ, P2 ;  /* 0x000000ffff0b7224 */ /* 0x000fe200010e06ff */
[----:B------:R-:W2:Y:S04]  /*0680*/  LDG.E.64.CONSTANT R18, desc[UR6][R20.64] ;  /* 0x0000000614127981 */ /* 0x000ea8000c1e9b00 */
[----:B------:R-:W2:Y:S01]  /*0690*/  LDG.E.64.CONSTANT R22, desc[UR6][R22.64] ;  /* 0x0000000616167981 */ /* 0x000ea2000c1e9b00 */
[----:B------:R-:W-:-:S03]  /*06a0*/  LEA.HI.X R15, R10, UR11, R11, 0x3, P0 ;  /* 0x0000000b0a0f7c11 */ /* 0x000fc600080f1c0b */
[----:B------:R-:W3:Y:S04]  /*06b0*/  LDG.E.64.CONSTANT R12, desc[UR6][R20.64+0x8] ;  /* 0x00000806140c7981 */ /* 0x000ee8000c1e9b00 */
[----:B------:R-:W3:Y:S01]  /*06c0*/  LDG.E.64.CONSTANT R10, desc[UR6][R14.64+0x8] ;  /* 0x000008060e0a7981 */ /* 0x000ee2000c1e9b00 */
[----:B--2---:R-:W-:-:S03]  /*06d0*/  DADD R18, R22, -R18 ;  /* 0x0000000016127229 */ /* 0x004fc60000000812 */
[----:B------:R-:W2:Y:S01]  /*06e0*/  LDG.E.64.CONSTANT R22, desc[UR6][R14.64+0x18] ;  /* 0x000018060e167981 */ /* 0x000ea2000c1e9b00 */
[----:B---3--:R-:W-:-:S04]  /*06f0*/  DADD R10, R10, -R12 ;  /* 0x000000000a0a7229 */ /* 0x008fc8000000080c */
[----:B------:R-:W-:Y:S01]  /*0700*/  DFMA R18, R18, R18, R16 ;  /* 0x000000121212722b */ /* 0x000fe20000000010 */
[----:B------:R-:W3:Y:S04]  /*0710*/  LDG.E.64.CONSTANT R12, desc[UR6][R20.64+0x10] ;  /* 0x00001006140c7981 */ /* 0x000ee8000c1e9b00 */
[----:B------:R-:W3:Y:S04]  /*0720*/  LDG.E.64.CONSTANT R16, desc[UR6][R14.64+0x10] ;  /* 0x000010060e107981 */ /* 0x000ee8000c1e9b00 */
[----:B------:R-:W2:Y:S01]  /*0730*/  LDG.E.64.CONSTANT R20, desc[UR6][R20.64+0x18] ;  /* 0x0000180614147981 */ /* 0x000ea2000c1e9b00 */
[----:B------:R-:W-:Y:S01]  /*0740*/  DFMA R18, R10, R10, R18 ;  /* 0x0000000a0a12722b */ /* 0x000fe20000000012 */
[----:B------:R-:W-:Y:S01]  /*0750*/  VIADD R28, R28, 0x4 ;  /* 0x000000041c1c7836 */ /* 0x000fe20000000000 */
[----:B---3--:R-:W-:-:S02]  /*0760*/  DADD R12, R16, -R12 ;  /* 0x00000000100c7229 */ /* 0x008fc4000000080c */
[----:B--2---:R-:W-:-:S06]  /*0770*/  DADD R22, R22, -R20 ;  /* 0x0000000016167229 */ /* 0x004fcc0000000814 */
[----:B------:R-:W-:-:S08]  /*0780*/  DFMA R18, R12, R12, R18 ;  /* 0x0000000c0c12722b */ /* 0x000fd00000000012 */
[----:B------:R-:W-:-:S11]  /*0790*/  DFMA R16, R22, R22, R18 ;  /* 0x000000161610722b */ /* 0x000fd60000000012 */
.L_x_218:
[----:B------:R-:W-:-:S13]  /*07a0*/  LOP3.LUT P0, R10, R26, 0x3, RZ, 0xc0, !PT ;  /* 0x000000031a0a7812 */ /* 0x000fda000780c0ff */
[----:B------:R-:W-:Y:S05]  /*07b0*/  @!P0 BRA `(.L_x_217) ;  /* 0x0000000000988947 */ /* 0x000fea0003800000 */
[----:B------:R-:W-:Y:S02]  /*07c0*/  ISETP.NE.AND P0, PT, R10, 0x1, PT ;  /* 0x000000010a00780c */ /* 0x000fe40003f05270 */
[----:B------:R-:W-:-:S04]  /*07d0*/  LOP3.LUT R26, R26, 0x1, RZ, 0xc0, !PT ;  /* 0x000000011a1a7812 */ /* 0x000fc800078ec0ff */
[----:B------:R-:W-:-:S07]  /*07e0*/  ISETP.NE.U32.AND P1, PT, R26, 0x1, PT ;  /* 0x000000011a00780c */ /* 0x000fce0003f25070 */
[----:B------:R-:W-:Y:S06]  /*07f0*/  @!P0 BRA `(.L_x_219) ;  /* 0x0000000000548947 */ /* 0x000fec0003800000 */
        /* <DEDUP_REMOVED lines=10> */
[----:B------:R-:W-:Y:S02]  /*08a0*/  IMAD.X R11, RZ, RZ, RZ, P3 ;  /* 0x000000ffff0b7224 */ /* 0x000fe400018e06ff */
[----:B------:R-:W2:Y:S03]  /*08b0*/  LDG.E.64.CONSTANT R18, desc[UR6][R18.64] ;  /* 0x0000000612127981 */ /* 0x000ea6000c1e9b00 */
[----:B------:R-:W-:Y:S02]  /*08c0*/  LEA.HI.X R13, R14, UR11, R11, 0x3, P0 ;  /* 0x0000000b0e0d7c11 */ /* 0x000fe400080f1c0b */
[----:B------:R-:W2:Y:S04]  /*08d0*/  LDG.E.64.CONSTANT R14, desc[UR6][R20.64] ;  /* 0x00000006140e7981 */ /* 0x000ea8000c1e9b00 */
[----:B------:R-:W3:Y:S04]  /*08e0*/  LDG.E.64.CONSTANT R10, desc[UR6][R20.64+0x8] ;  /* 0x00000806140a7981 */ /* 0x000ee8000c1e9b00 */
[----:B------:R-:W3:Y:S01]  /*08f0*/  LDG.E.64.CONSTANT R12, desc[UR6][R12.64+0x8] ;  /* 0x000008060c0c7981 */ /* 0x000ee2000c1e9b00 */
[----:B------:R-:W-:Y:S01]  /*0900*/  VIADD R28, R28, 0x2 ;  /* 0x000000021c1c7836 */ /* 0x000fe20000000000 */
[----:B--2---:R-:W-:-:S02]  /*0910*/  DADD R14, R18, -R14 ;  /* 0x00000000120e7229 */ /* 0x004fc4000000080e */
[----:B---3--:R-:W-:-:S06]  /*0920*/  DADD R10, R12, -R10 ;  /* 0x000000000c0a7229 */ /* 0x008fcc000000080a */
[----:B------:R-:W-:-:S08]  /*0930*/  DFMA R16, R14, R14, R16 ;  /* 0x0000000e0e10722b */ /* 0x000fd00000000010 */
[----:B------:R-:W-:-:S11]  /*0940*/  DFMA R16, R10, R10, R16 ;  /* 0x0000000a0a10722b */ /* 0x000fd60000000010 */
.L_x_219:
        /* <DEDUP_REMOVED lines=13> */
.L_x_217:
        /* <DEDUP_REMOVED lines=19> */
[----:B------:R-:W-:Y:S05]  /*0b50*/  CALL.REL.NOINC `($__internal_7_$__cuda_sm20_dsqrt_rn_f64_mediumpath_v1) ;  /* 0x0000001000a87944 */ /* 0x000fea0003c00000 */
.L_x_221:
[----:B------:R-:W-:Y:S05]  /*0b60*/  BSYNC.RECONVERGENT B1 ;  /* 0x0000000000017941 */ /* 0x000fea0003800200 */
.L_x_220:
        /* <DEDUP_REMOVED lines=13> */
.L_x_214:
        /* <DEDUP_REMOVED lines=8> */
.L_x_224:
        /* <DEDUP_REMOVED lines=15> */
.L_x_223:
        /* <DEDUP_REMOVED lines=15> */
.L_x_225:
        /* <DEDUP_REMOVED lines=13> */
.L_x_226:
[----:B------:R-:W-:Y:S05]  /*0f70*/  @P1 BRA `(.L_x_213) ;  /* 0x0000000000181947 */ /* 0x000fea0003800000 */
[----:B------:R-:W0:Y:S01]  /*0f80*/  LDCU.64 UR4, c[0x0][0x390] ;  /* 0x00007200ff0477ac */ /* 0x000e220008000a00 */
[----:B------:R-:W-:-:S05]  /*0f90*/  IADD3 R3, P0, PT, R3, R8, RZ ;  /* 0x0000000803037210 */ /* 0x000fca0007f1e0ff */
[----:B------:R-:W-:Y:S01]  /*0fa0*/  IMAD.X R2, RZ, RZ, R2, P0 ;  /* 0x000000ffff027224 */ /* 0x000fe200000e0602 */
[----:B01----:R-:W-:-:S04]  /*0fb0*/  LEA R6, P0, R3, UR4, 0x3 ;  /* 0x0000000403067c11 */ /* 0x003fc8000f8018ff */
[----:B------:R-:W-:-:S05]  /*0fc0*/  LEA.HI.X R7, R3, UR5, R2, 0x3, P0 ;  /* 0x0000000503077c11 */ /* 0x000fca00080f1c02 */
[----:B------:R2:W-:Y:S04]  /*0fd0*/  STG.E.64 desc[UR6][R6.64], RZ ;  /* 0x000000ff06007986 */ /* 0x0005e8000c101b06 */
.L_x_213:
[----:B------:R-:W-:Y:S05]  /*0fe0*/  BSYNC.RECONVERGENT B0 ;  /* 0x0000000000007941 */ /* 0x000fea0003800200 */
.L_x_212:
        /* <DEDUP_REMOVED lines=26> */
.L_x_231:
        /* <DEDUP_REMOVED lines=85> */
.L_x_230:
[----:B------:R-:W-:Y:S05]  /*16e0*/  BSYNC.RECONVERGENT B1 ;  /* 0x0000000000017941 */ /* 0x000fea0003800200 */
.L_x_229:
        /* <DEDUP_REMOVED lines=53> */
.L_x_233:
[----:B------:R-:W-:Y:S05]  /*1a40*/  BSYNC.RECONVERGENT B1 ;  /* 0x0000000000017941 */ /* 0x000fea0003800200 */
.L_x_232:
        /* <DEDUP_REMOVED lines=32> */
.L_x_235:
[----:B------:R-:W-:Y:S05]  /*1c50*/  BSYNC.RECONVERGENT B1 ;  /* 0x0000000000017941 */ /* 0x000fea0003800200 */
.L_x_234:
[----:B------:R-:W-:Y:S05]  /*1c60*/  @!P0 BRA `(.L_x_228) ;  /* 0x00000000004c8947 */ /* 0x000fea0003800000 */
[----:B------:R-:W3:Y:S01]  /*1c70*/  LDCU.64 UR4, c[0x0][0x390] ;  /* 0x00007200ff0477ac */ /* 0x000ee20008000a00 */
[----:B------:R-:W-:Y:S01]  /*1c80*/  IADD3 R8, P0, PT, R4, R8, RZ ;  /* 0x0000000804087210 */ /* 0x000fe20007f1e0ff */
[----:B------:R-:W-:-:S04]  /*1c90*/  IMAD.MOV R5, RZ, RZ, -R5 ;  /* 0x000000ffff057224 */ /* 0x000fc800078e0a05 */
[----:B------:R-:W-:Y:S01]  /*1ca0*/  IMAD.X R25, RZ, RZ, R25, P0 ;  /* 0x000000ffff197224 */ /* 0x000fe200000e0619 */
[----:B---3--:R-:W-:-:S04]  /*1cb0*/  LEA R3, P1, R8, UR4, 0x3 ;  /* 0x0000000408037c11 */ /* 0x008fc8000f8218ff */
[----:B------:R-:W-:-:S09]  /*1cc0*/  LEA.HI.X R8, R8, UR5, R25, 0x3, P1 ;  /* 0x0000000508087c11 */ /* 0x000fd200088f1c19 */
.L_x_236:
        /* <DEDUP_REMOVED lines=13> */
.L_x_228:
[----:B------:R-:W-:Y:S05]  /*1da0*/  BSYNC.RECONVERGENT B0 ;  /* 0x0000000000007941 */ /* 0x000fea0003800200 */
.L_x_227:
[----:B------:R-:W3:Y:S02]  /*1db0*/  LDCU.64 UR4, c[0x0][0x3a8] ;  /* 0x00007500ff0477ac */ /* 0x000ee40008000a00 */
[----:B---3--:R-:W-:-:S04]  /*1dc0*/  LEA R4, P0, R0, UR4, 0x2 ;  /* 0x0000000400047c11 */ /* 0x008fc8000f8010ff */
[----:B------:R-:W-:-:S05]  /*1dd0*/  LEA.HI.X R5, R0, UR5, RZ, 0x2, P0 ;  /* 0x0000000500057c11 */ /* 0x000fca00080f14ff */
[----:B------:R-:W-:Y:S01]  /*1de0*/  STG.E desc[UR6][R4.64], R2 ;  /* 0x0000000204007986 */ /* 0x000fe2000c101906 */
[----:B------:R-:W-:Y:S05]  /*1df0*/  EXIT ;  /* 0x000000000000794d */ /* 0x000fea0003800000 */
        .weak           $__internal_7_$__cuda_sm20_dsqrt_rn_f64_mediumpath_v1
        .type           $__internal_7_$__cuda_sm20_dsqrt_rn_f64_mediumpath_v1,@function
        .size           $__internal_7_$__cuda_sm20_dsqrt_rn_f64_mediumpath_v1,(.L_x_536 - $__internal_7_$__cuda_sm20_dsqrt_rn_f64_mediumpath_v1)
$__internal_7_$__cuda_sm20_dsqrt_rn_f64_mediumpath_v1:
        /* <DEDUP_REMOVED lines=14> */
.L_x_238:
        /* <DEDUP_REMOVED lines=24> */
.L_x_240:
[----:B------:R-:W-:-:S11]  /*2060*/  DADD R12, R10, R10 ;  /* 0x000000000a0c7229 */ /* 0x000fd6000000000a */
.L_x_239:
[----:B------:R-:W-:Y:S05]  /*2070*/  BSYNC.RECONVERGENT B2 ;  /* 0x0000000000027941 */ /* 0x000fea0003800200 */
.L_x_237:
[----:B------:R-:W-:Y:S02]  /*2080*/  IMAD.MOV.U32 R17, RZ, RZ, 0x0 ;  /* 0x00000000ff117424 */ /* 0x000fe400078e00ff */
[----:B------:R-:W-:Y:S02]  /*2090*/  IMAD.MOV.U32 R20, RZ, RZ, R12 ;  /* 0x000000ffff147224 */ /* 0x000fe400078e000c */
[----:B------:R-:W-:Y:S01]  /*20a0*/  IMAD.MOV.U32 R21, RZ, RZ, R13 ;  /* 0x000000ffff157224 */ /* 0x000fe200078e000d */
[----:B------:R-:W-:Y:S06]  /*20b0*/  RET.REL.NODEC R16 `(_Z20vectorLabelDistance1PKdPdS1_iiiPi) ;  /* 0xffffffdc10d07950 */ /* 0x000fec0003c3ffff */
.L_x_241:
        /* <DEDUP_REMOVED lines=12> */
.L_x_536:


//--------------------- .text._Z19vectorLabelDistancePdS_S_iiiPi --------------------------
	.section	.text._Z19vectorLabelDistancePdS_S_iiiPi,"ax",@progbits
	.align	128
        .global         _Z19vectorLabelDistancePdS_S_iiiPi
        .type           _Z19vectorLabelDistancePdS_S_iiiPi,@function
        .size           _Z19vectorLabelDistancePdS_S_iiiPi,(.L_x_537 - _Z19vectorLabelDistancePdS_S_iiiPi)
        .other          _Z19vectorLabelDistancePdS_S_iiiPi,@"STO_CUDA_ENTRY STV_DEFAULT"
_Z19vectorLabelDistancePdS_S_iiiPi:
.text._Z19vectorLabelDistancePdS_S_iiiPi:
        /* <DEDUP_REMOVED lines=28> */
.L_x_252:
        /* <DEDUP_REMOVED lines=17> */
.L_x_246:
[----:B------:R-:W-:Y:S02]  /*02d0*/  IMAD.MOV.U32 R10, RZ, RZ, R14 ;  /* 0x000000ffff0a7224 */ /* 0x000fe400078e000e */
[----:B------:R-:W-:Y:S02]  /*02e0*/  IMAD.MOV.U32 R12, RZ, RZ, R15 ;  /* 0x000000ffff0c7224 */ /* 0x000fe400078e000f */
[----:B------:R-:W-:Y:S01]  /*02f0*/  IMAD.MOV.U32 R13, RZ, RZ, R18 ;  /* 0x000000ffff0d7224 */ /* 0x000fe200078e0012 */
[----:B------:R-:W2:Y:S04]  /*0300*/  LDG.E.64 R14, desc[UR6][R10.64+-0x20] ;  /* 0xffffe0060a0e7981 */ /* 0x000ea8000c1e1b00 */
[----:B------:R-:W2:Y:S04]  /*0310*/  LDG.E.64 R22, desc[UR6][R12.64+-0x20] ;  /* 0xffffe0060c167981 */ /* 0x000ea8000c1e1b00 */
[----:B------:R-:W3:Y:S04]  /*0320*/  LDG.E.64 R20, desc[UR6][R12.64+-0x18] ;  /* 0xffffe8060c147981 */ /* 0x000ee8000c1e1b00 */
[----:B------:R-:W3:Y:S01]  /*0330*/  LDG.E.64 R18, desc[UR6][R10.64+-0x18] ;  /* 0xffffe8060a127981 */ /* 0x000ee2000c1e1b00 */
[----:B--2---:R-:W-:-:S03]  /*0340*/  DADD R14, R22, -R14 ;  /* 0x00000000160e7229 */ /* 0x004fc6000000080e */
[----:B------:R-:W2:Y:S05]  /*0350*/  LDG.E.64 R22, desc[UR6][R12.64+-0x10] ;  /* 0xfffff0060c167981 */ /* 0x000eaa000c1e1b00 */
[----:B------:R-:W-:Y:S02]  /*0360*/  DFMA R16, R14, R14, R16 ;  /* 0x0000000e0e10722b */ /* 0x000fe40000000010 */
[----:B---3--:R-:W-:Y:S01]  /*0370*/  DADD R18, R20, -R18 ;  /* 0x0000000014127229 */ /* 0x008fe20000000812 */
[----:B------:R-:W2:Y:S04]  /*0380*/  LDG.E.64 R14, desc[UR6][R10.64+-0x10] ;  /* 0xfffff0060a0e7981 */ /* 0x000ea8000c1e1b00 */
[----:B------:R-:W3:Y:S03]  /*0390*/  LDG.E.64 R20, desc[UR6][R12.64+-0x8] ;  /* 0xfffff8060c147981 */ /* 0x000ee6000c1e1b00 */
[----:B------:R-:W-:Y:S01]  /*03a0*/  DFMA R18, R18, R18, R16 ;  /* 0x000000121212722b */ /* 0x000fe20000000010 */
        /* <DEDUP_REMOVED lines=10> */
[----:B------:R-:W2:Y:S01]  /*0450*/  LDG.E.64 R22, desc[UR6][R10.64+0x18] ;  /* 0x000018060a167981 */ /* 0x000ea2000c1e1b00 */
[----:B---3--:R-:W-:-:S04]  /*0460*/  DADD R18, R20, -R18 ;  /* 0x0000000014127229 */ /* 0x008fc80000000812 */
[----:B------:R-:W-:Y:S02]  /*0470*/  DFMA R20, R14, R14, R16 ;  /* 0x0000000e0e14722b */ /* 0x000fe40000000010 */
[----:B------:R-:W3:Y:S04]  /*0480*/  LDG.E.64 R14, desc[UR6][R12.64+0x10] ;  /* 0x000010060c0e7981 */ /* 0x000ee8000c1e1b00 */
[----:B------:R-:W3:Y:S02]  /*0490*/  LDG.E.64 R16, desc[UR6][R10.64+0x10] ;  /* 0x000010060a107981 */ /* 0x000ee4000c1e1b00 */
[----:B------:R-:W-:Y:S02]  /*04a0*/  DFMA R18, R18, R18, R20 ;  /* 0x000000121212722b */ /* 0x000fe40000000014 */
[----:B------:R-:W2:Y:S01]  /*04b0*/  LDG.E.64 R20, desc[UR6][R12.64+0x18] ;  /* 0x000018060c147981 */ /* 0x000ea2000c1e1b00 */
        /* <DEDUP_REMOVED lines=12> */
.L_x_245:
        /* <DEDUP_REMOVED lines=16> */
[----:B------:R-:W2:Y:S04]  /*0680*/  LDG.E.64 R18, desc[UR6][R20.64] ;  /* 0x0000000614127981 */ /* 0x000ea8000c1e1b00 */
[----:B------:R-:W2:Y:S01]  /*0690*/  LDG.E.64 R22, desc[UR6][R22.64] ;  /* 0x0000000616167981 */ /* 0x000ea2000c1e1b00 */
[----:B------:R-:W-:-:S03]  /*06a0*/  LEA.HI.X R15, R10, UR11, R11, 0x3, P0 ;  /* 0x0000000b0a0f7c11 */ /* 0x000fc600080f1c0b */
[----:B------:R-:W3:Y:S04]  /*06b0*/  LDG.E.64 R12, desc[UR6][R20.64+0x8] ;  /* 0x00000806140c7981 */ /* 0x000ee8000c1e1b00 */
[----:B------:R-:W3:Y:S01]  /*06c0*/  LDG.E.64 R10, desc[UR6][R14.64+0x8] ;  /* 0x000008060e0a7981 */ /* 0x000ee2000c1e1b00 */
[----:B--2---:R-:W-:-:S03]  /*06d0*/  DADD R18, R22, -R18 ;  /* 0x0000000016127229 */ /* 0x004fc60000000812 */
[----:B------:R-:W2:Y:S01]  /*06e0*/  LDG.E.64 R22, desc[UR6][R14.64+0x18] ;  /* 0x000018060e167981 */ /* 0x000ea2000c1e1b00 */
[----:B---3--:R-:W-:-:S04]  /*06f0*/  DADD R10, R10, -R12 ;  /* 0x000000000a0a7229 */ /* 0x008fc8000000080c */
[----:B------:R-:W-:Y:S01]  /*0700*/  DFMA R18, R18, R18, R16 ;  /* 0x000000121212722b */ /* 0x000fe20000000010 */
[----:B------:R-:W3:Y:S04]  /*0710*/  LDG.E.64 R12, desc[UR6][R20.64+0x10] ;  /* 0x00001006140c7981 */ /* 0x000ee8000c1e1b00 */
[----:B------:R-:W3:Y:S04]  /*0720*/  LDG.E.64 R16, desc[UR6][R14.64+0x10] ;  /* 0x000010060e107981 */ /* 0x000ee8000c1e1b00 */
[----:B------:R-:W2:Y:S01]  /*0730*/  LDG.E.64 R20, desc[UR6][R20.64+0x18] ;  /* 0x0000180614147981 */ /* 0x000ea2000c1e1b00 */
[----:B------:R-:W-:Y:S01]  /*0740*/  DFMA R18, R10, R10, R18 ;  /* 0x0000000a0a12722b */ /* 0x000fe20000000012 */
[----:B------:R-:W-:Y:S01]  /*0750*/  VIADD R28, R28, 0x4 ;  /* 0x000000041c1c7836 */ /* 0x000fe20000000000 */
[----:B---3--:R-:W-:-:S02]  /*0760*/  DADD R12, R16, -R12 ;  /* 0x00000000100c7229 */ /* 0x008fc4000000080c */
[----:B--2---:R-:W-:-:S06]  /*0770*/  DADD R22, R22, -R20 ;  /* 0x0000000016167229 */ /* 0x004fcc0000000814 */
[----:B------:R-:W-:-:S08]  /*0780*/  DFMA R18, R12, R12, R18 ;  /* 0x0000000c0c12722b */ /* 0x000fd00000000012 */
[----:B------:R-:W-:-:S11]  /*0790*/  DFMA R16, R22, R22, R18 ;  /* 0x000000161610722b */ /* 0x000fd60000000012 */
.L_x_248:
        /* <DEDUP_REMOVED lines=17> */
[----:B------:R-:W2:Y:S03]  /*08b0*/  LDG.E.64 R18, desc[UR6][R18.64] ;  /* 0x0000000612127981 */ /* 0x000ea6000c1e1b00 */
[----:B------:R-:W-:Y:S02]  /*08c0*/  LEA.HI.X R13, R14, UR11, R11, 0x3, P0 ;  /* 0x0000000b0e0d7c11 */ /* 0x000fe400080f1c0b */
[----:B------:R-:W2:Y:S04]  /*08d0*/  LDG.E.64 R14, desc[UR6][R20.64] ;  /* 0x00000006140e7981 */ /* 0x000ea8000c1e1b00 */
[----:B------:R-:W3:Y:S04]  /*08e0*/  LDG.E.64 R10, desc[UR6][R20.64+0x8] ;  /* 0x00000806140a7981 */ /* 0x000ee8000c1e1b00 */
[----:B------:R-:W3:Y:S01]  /*08f0*/  LDG.E.64 R12, desc[UR6][R12.64+0x8] ;  /* 0x000008060c0c7981 */ /* 0x000ee2000c1e1b00 */
[----:B------:R-:W-:Y:S01]  /*0900*/  VIADD R28, R28, 0x2 ;  /* 0x000000021c1c7836 */ /* 0x000fe20000000000 */
[----:B--2---:R-:W-:-:S02]  /*0910*/  DADD R14, R18, -R14 ;  /* 0x00000000120e7229 */ /* 0x004fc4000000080e */
[----:B---3--:R-:W-:-:S06]  /*0920*/  DADD R10, R12, -R10 ;  /* 0x000000000c0a7229 */ /* 0x008fcc000000080a */
[----:B------:R-:W-:-:S08]  /*0930*/  DFMA R16, R14, R14, R16 ;  /* 0x0000000e0e10722b */ /* 0x000fd00000000010 */
[----:B------:R-:W-:-:S11]  /*0940*/  DFMA R16, R10, R10, R16 ;  /* 0x0000000a0a10722b */ /* 0x000fd60000000010 */
.L_x_249:
        /* <DEDUP_REMOVED lines=9> */
[----:B------:R-:W2:Y:S04]  /*09e0*/  LDG.E.64 R12, desc[UR6][R12.64] ;  /* 0x000000060c0c7981 */ /* 0x000ea8000c1e1b00 */
[----:B------:R-:W2:Y:S02]  /*09f0*/  LDG.E.64 R10, desc[UR6][R10.64] ;  /* 0x000000060a0a7981 */ /* 0x000ea4000c1e1b00 */
[----:B--2---:R-:W-:-:S08]  /*0a00*/  DADD R14, R10, -R12 ;  /* 0x000000000a0e7229 */ /* 0x004fd0000000080c */
[----:B------:R-:W-:-:S11]  /*0a10*/  DFMA R16, R14, R14, R16 ;  /* 0x0000000e0e10722b */ /* 0x000fd60000000010 */
.L_x_247:
        /* <DEDUP_REMOVED lines=19> */
[----:B------:R-:W-:Y:S05]  /*0b50*/  CALL.REL.NOINC `($__internal_8_$__cuda_sm20_dsqrt_rn_f64_mediumpath_v1) ;  /* 0x0000001000a87944 */ /* 0x000fea0003c00000 */
.L_x_251:
[----:B------:R-:W-:Y:S05]  /*0b60*/  BSYNC.RECONVERGENT B1 ;  /* 0x0000000000017941 */ /* 0x000fea0003800200 */
.L_x_250:
        /* <DEDUP_REMOVED lines=13> */
.L_x_244:
        /* <DEDUP_REMOVED lines=8> */
.L_x_254:
        /* <DEDUP_REMOVED lines=15> */
.L_x_253:
        /* <DEDUP_REMOVED lines=15> */
.L_x_255:
        /* <DEDUP_REMOVED lines=13> */
.L_x_256:
[----:B------:R-:W-:Y:S05]  /*0f70*/  @P1 BRA `(.L_x_243) ;  /* 0x0000000000181947 */ /* 0x000fea0003800000 */
[----:B------:R-:W0:Y:S01]  /*0f80*/  LDCU.64 UR4, c[0x0][0x390] ;  /* 0x00007200ff0477ac */ /* 0x000e220008000a00 */
[----:B------:R-:W-:-:S05]  /*0f90*/  IADD3 R3, P0, PT, R3, R8, RZ ;  /* 0x0000000803037210 */ /* 0x000fca0007f1e0ff */
[----:B------:R-:W-:Y:S01]  /*0fa0*/  IMAD.X R2, RZ, RZ, R2, P0 ;  /* 0x000000ffff027224 */ /* 0x000fe200000e0602 */
[----:B01----:R-:W-:-:S04]  /*0fb0*/  LEA R6, P0, R3, UR4, 0x3 ;  /* 0x0000000403067c11 */ /* 0x003fc8000f8018ff */
[----:B------:R-:W-:-:S05]  /*0fc0*/  LEA.HI.X R7, R3, UR5, R2, 0x3, P0 ;  /* 0x0000000503077c11 */ /* 0x000fca00080f1c02 */
[----:B------:R2:W-:Y:S04]  /*0fd0*/  STG.E.64 desc[UR6][R6.64], RZ ;  /* 0x000000ff06007986 */ /* 0x0005e8000c101b06 */
.L_x_243:
[----:B------:R-:W-:Y:S05]  /*0fe0*/  BSYNC.RECONVERGENT B0 ;  /* 0x0000000000007941 */ /* 0x000fea0003800200 */
.L_x_242:
        /* <DEDUP_REMOVED lines=26> */
.L_x_261:
        /* <DEDUP_REMOVED lines=85> */
.L_x_260:
[----:B------:R-:W-:Y:S05]  /*16e0*/  BSYNC.RECONVERGENT B1 ;  /* 0x0000000000017941 */ /* 0x000fea0003800200 */
.L_x_259:
        /* <DEDUP_REMOVED lines=53> */
.L_x_263:
[----:B------:R-:W-:Y:S05]  /*1a40*/  BSYNC.RECONVERGENT B1 ;  /* 0x0000000000017941 */ /* 0x000fea0003800200 */
.L_x_262:
        /* <DEDUP_REMOVED lines=32> */
.L_x_265:
[----:B------:R-:W-:Y:S05]  /*1c50*/  BSYNC.RECONVERGENT B1 ;  /* 0x0000000000017941 */ /* 0x000fea0003800200 */
.L_x_264:
[----:B------:R-:W-:Y:S05]  /*1c60*/  @!P0 BRA `(.L_x_258) ;  /* 0x00000000004c8947 */ /* 0x000fea0003800000 */
[----:B------:R-:W3:Y:S01]  /*1c70*/  LDCU.64 UR4, c[0x0][0x390] ;  /* 0x00007200ff0477ac */ /* 0x000ee20008000a00 */
[----:B------:R-:W-:Y:S01]  /*1c80*/  IADD3 R8, P0, PT, R4, R8, RZ ;  /* 0x0000000804087210 */ /* 0x000fe20007f1e0ff */
[----:B------:R-:W-:-:S04]  /*1c90*/  IMAD.MOV R5, RZ, RZ, -R5 ;  /* 0x000000ffff057224 */ /* 0x000fc800078e0a05 */
[----:B------:R-:W-:Y:S01]  /*1ca0*/  IMAD.X R25, RZ, RZ, R25, P0 ;  /* 0x000000ffff197224 */ /* 0x000fe200000e0619 */
[----:B---3--:R-:W-:-:S04]  /*1cb0*/  LEA R3, P1, R8, UR4, 0x3 ;  /* 0x0000000408037c11 */ /* 0x008fc8000f8218ff */
[----:B------:R-:W-:-:S09]  /*1cc0*/  LEA.HI.X R8, R8, UR5, R25, 0x3, P1 ;  /* 0x0000000508087c11 */ /* 0x000fd200088f1c19 */
.L_x_266:
        /* <DEDUP_REMOVED lines=13> */
.L_x_258:
[----:B------:R-:W-:Y:S05]  /*1da0*/  BSYNC.RECONVERGENT B0 ;  /* 0x0000000000007941 */ /* 0x000fea0003800200 */
.L_x_257:
[----:B------:R-:W3:Y:S02]  /*1db0*/  LDCU.64 UR4, c[0x0][0x3a8] ;  /* 0x00007500ff0477ac */ /* 0x000ee40008000a00 */
[----:B---3--:R-:W-:-:S04]  /*1dc0*/  LEA R4, P0, R0, UR4, 0x2 ;  /* 0x0000000400047c11 */ /* 0x008fc8000f8010ff */
[----:B------:R-:W-:-:S05]  /*1dd0*/  LEA.HI.X R5, R0, UR5, RZ, 0x2, P0 ;  /* 0x0000000500057c11 */ /* 0x000fca00080f14ff */
[----:B------:R-:W-:Y:S01]  /*1de0*/  STG.E desc[UR6][R4.64], R2 ;  /* 0x0000000204007986 */ /* 0x000fe2000c101906 */
[----:B------:R-:W-:Y:S05]  /*1df0*/  EXIT ;  /* 0x000000000000794d */ /* 0x000fea0003800000 */
        .weak           $__internal_8_$__cuda_sm20_dsqrt_rn_f64_mediumpath_v1
        .type           $__internal_8_$__cuda_sm20_dsqrt_rn_f64_mediumpath_v1,@function
        .size           $__internal_8_$__cuda_sm20_dsqrt_rn_f64_mediumpath_v1,(.L_x_537 - $__internal_8_$__cuda_sm20_dsqrt_rn_f64_mediumpath_v1)
$__internal_8_$__cuda_sm20_dsqrt_rn_f64_mediumpath_v1:
        /* <DEDUP_REMOVED lines=14> */
.L_x_268:
        /* <DEDUP_REMOVED lines=24> */
.L_x_270:
[----:B------:R-:W-:-:S11]  /*2060*/  DADD R12, R10, R10 ;  /* 0x000000000a0c7229 */ /* 0x000fd6000000000a */
.L_x_269:
[----:B------:R-:W-:Y:S05]  /*2070*/  BSYNC.RECONVERGENT B2 ;  /* 0x0000000000027941 */ /* 0x000fea0003800200 */
.L_x_267:
[----:B------:R-:W-:Y:S02]  /*2080*/  IMAD.MOV.U32 R17, RZ, RZ, 0x0 ;  /* 0x00000000ff117424 */ /* 0x000fe400078e00ff */
[----:B------:R-:W-:Y:S02]  /*2090*/  IMAD.MOV.U32 R20, RZ, RZ, R12 ;  /* 0x000000ffff147224 */ /* 0x000fe400078e000c */
[----:B------:R-:W-:Y:S01]  /*20a0*/  IMAD.MOV.U32 R21, RZ, RZ, R13 ;  /* 0x000000ffff157224 */ /* 0x000fe200078e000d */
[----:B------:R-:W-:Y:S06]  /*20b0*/  RET.REL.NODEC R16 `(_Z19vectorLabelDistancePdS_S_iiiPi) ;  /* 0xffffffdc10d07950 */ /* 0x000fec0003c3ffff */
.L_x_271:
        /* <DEDUP_REMOVED lines=12> */
.L_x_537:


//--------------------- .text._Z10labelMins1PiPKdii --------------------------
	.section	.text._Z10labelMins1PiPKdii,"ax",@progbits
	.align	128
        .global         _Z10labelMins1PiPKdii
        .type           _Z10labelMins1PiPKdii,@function
        .size           _Z10labelMins1PiPKdii,(.L_x_567 - _Z10labelMins1PiPKdii)
        .other          _Z10labelMins1PiPKdii,@"STO_CUDA_ENTRY STV_DEFAULT"
_Z10labelMins1PiPKdii:
.text._Z10labelMins1PiPKdii:
        /* <DEDUP_REMOVED lines=10> */
[----:B------:R-:W0:Y:S01]  /*00a0*/  LDCU UR5, c[0x0][0x390] ;  /* 0x00007200ff0577ac */ /* 0x000e220008000800 */
[----:B------:R-:W-:Y:S01]  /*00b0*/  IMAD.MOV.U32 R0, RZ, RZ, RZ ;  /* 0x000000ffff007224 */ /* 0x000fe200078e00ff */
[----:B------:R-:W1:Y:S01]  /*00c0*/  LDCU.64 UR8, c[0x0][0x358] ;  /* 0x00006b00ff0877ac */ /* 0x000e620008000a00 */
[----:B0-----:R-:W-:-:S09]  /*00d0*/  UISETP.GE.AND UP0, UPT, UR5, 0x1, UPT ;  /* 0x000000010500788c */ /* 0x001fd2000bf06270 */
[----:B-1----:R-:W-:Y:S05]  /*00e0*/  BRA.U !UP0, `(.L_x_272) ;  /* 0x0000000d08447547 */ /* 0x002fea000b800000 */
[----:B------:R-:W-:Y:S02]  /*00f0*/  UISETP.GE.U32.AND UP0, UPT, UR5, 0x10, UPT ;  /* 0x000000100500788c */ /* 0x000fe4000bf06070 */
[----:B------:R-:W-:Y:S01]  /*0100*/  IMAD.WIDE.U32 R8, R2, UR5, RZ ;  /* 0x0000000502087c25 */ /* 0x000fe2000f8e00ff */
[----:B------:R-:W-:Y:S01]  /*0110*/  UMOV UR4, URZ ;  /* 0x000000ff00047c82 */ /* 0x000fe20008000000 */
[----:B------:R-:W-:Y:S02]  /*0120*/  ULOP3.LUT UR6, UR5, 0xf, URZ, 0xc0, !UPT ;  /* 0x0000000f05067892 */ /* 0x000fe4000f8ec0ff */
[----:B------:R-:W-:Y:S02]  /*0130*/  IMAD.MOV.U32 R3, RZ, RZ, RZ ;  /* 0x000000ffff037224 */ /* 0x000fe400078e00ff */
[----:B------:R-:W-:Y:S01]  /*0140*/  IMAD.MOV.U32 R0, RZ, RZ, RZ ;  /* 0x000000ffff007224 */ /* 0x000fe200078e00ff */
[----:B------:R-:W-:Y:S01]  /*0150*/  UISETP.NE.AND UP1, UPT, UR6, URZ, UPT ;  /* 0x000000ff0600728c */ /* 0x000fe2000bf25270 */
[----:B------:R-:W-:-:S02]  /*0160*/  IMAD.MOV.U32 R24, RZ, RZ, -0x1 ;  /* 0xffffffffff187424 */ /* 0x000fc400078e00ff */
[----:B------:R-:W-:Y:S02]  /*0170*/  IMAD.MOV.U32 R25, RZ, RZ, 0x7fefffff ;  /* 0x7fefffffff197424 */ /* 0x000fe400078e00ff */
[----:B------:R-:W-:Y:S01]  /*0180*/  VIADD R4, R9, UR4 ;  /* 0x0000000409047c36 */ /* 0x000fe20008000000 */
[----:B------:R-:W-:Y:S06]  /*0190*/  BRA.U !UP0, `(.L_x_273) ;  /* 0x0000000508807547 */ /* 0x000fec000b800000 */
[----:B------:R-:W0:Y:S01]  /*01a0*/  LDCU.64 UR10, c[0x0][0x388] ;  /* 0x00007100ff0a77ac */ /* 0x000e220008000a00 */
[----:B------:R-:W-:Y:S02]  /*01b0*/  IMAD.MOV.U32 R26, RZ, RZ, RZ ;  /* 0x000000ffff1a7224 */ /* 0x000fe400078e00ff */
[----:B------:R-:W-:Y:S01]  /*01c0*/  IMAD.MOV.U32 R0, RZ, RZ, RZ ;  /* 0x000000ffff007224 */ /* 0x000fe200078e00ff */
[----:B------:R-:W-:Y:S01]  /*01d0*/  ULOP3.LUT UR4, UR5, 0x7ffffff0, URZ, 0xc0, !UPT ;  /* 0x7ffffff005047892 */ /* 0x000fe2000f8ec0ff */
[----:B------:R-:W-:Y:S02]  /*01e0*/  IMAD.MOV.U32 R24, RZ, RZ, -0x1 ;  /* 0xffffffffff187424 */ /* 0x000fe400078e00ff */
[----:B------:R-:W-:-:S03]  /*01f0*/  IMAD.MOV.U32 R25, RZ, RZ, 0x7fefffff ;  /* 0x7fefffffff197424 */ /* 0x000fc600078e00ff */
[----:B------:R-:W-:Y:S01]  /*0200*/  IMAD.U32 R3, RZ, RZ, UR4 ;  /* 0x00000004ff037e24 */ /* 0x000fe2000f8e00ff */
[----:B0-----:R-:W-:-:S04]  /*0210*/  LEA R6, P0, R8, UR10, 0x3 ;  /* 0x0000000a08067c11 */ /* 0x001fc8000f8018ff */
[----:B------:R-:W-:Y:S02]  /*0220*/  IADD3 R6, P1, PT, R6, 0x40, RZ ;  /* 0x0000004006067810 */ /* 0x000fe40007f3e0ff */
[----:B------:R-:W-:-:S05]  /*0230*/  LEA.HI.X R7, R8, UR11, R4, 0x3, P0 ;  /* 0x0000000b08077c11 */ /* 0x000fca00080f1c04 */
[----:B------:R-:W-:-:S07]  /*0240*/  IMAD.X R7, RZ, RZ, R7, P1 ;  /* 0x000000ffff077224 */ /* 0x000fce00008e0607 */
.L_x_274:
[----:B------:R-:W2:Y:S04]  /*0250*/  LDG.E.64.CONSTANT R10, desc[UR8][R6.64+-0x40] ;  /* 0xffffc008060a7981 */ /* 0x000ea8000c1e9b00 */
[----:B------:R-:W3:Y:S04]  /*0260*/  LDG.E.64.CONSTANT R22, desc[UR8][R6.64+-0x38] ;  /* 0xffffc80806167981 */ /* 0x000ee8000c1e9b00 */
[----:B------:R-:W4:Y:S04]  /*0270*/  LDG.E.64.CONSTANT R14, desc[UR8][R6.64+-0x30] ;  /* 0xffffd008060e7981 */ /* 0x000f28000c1e9b00 */
[----:B------:R-:W5:Y:S04]  /*0280*/  LDG.E.64.CONSTANT R20, desc[UR8][R6.64+-0x28] ;  /* 0xffffd80806147981 */ /* 0x000f68000c1e9b00 */
[----:B------:R-:W5:Y:S04]  /*0290*/  LDG.E.64.CONSTANT R18, desc[UR8][R6.64+-0x20] ;  /* 0xffffe00806127981 */ /* 0x000f68000c1e9b00 */
[----:B------:R-:W5:Y:S04]  /*02a0*/  LDG.E.64.CONSTANT R16, desc[UR8][R6.64+-0x18] ;  /* 0xffffe80806107981 */ /* 0x000f68000c1e9b00 */
[----:B------:R-:W5:Y:S01]  /*02b0*/  LDG.E.64.CONSTANT R12, desc[UR8][R6.64+-0x10] ;  /* 0xfffff008060c7981 */ /* 0x000f62000c1e9b00 */
[----:B--2---:R-:W-:-:S06]  /*02c0*/  DSETP.GEU.AND P3, PT, R10, R24, PT ;  /* 0x000000180a00722a */ /* 0x004fcc0003f6e000 */
[----:B------:R-:W-:Y:S02]  /*02d0*/  FSEL R10, R10, R24, !P3 ;  /* 0x000000180a0a7208 */ /* 0x000fe40005800000 */
[----:B------:R-:W-:Y:S02]  /*02e0*/  FSEL R11, R11, R25, !P3 ;  /* 0x000000190b0b7208 */ /* 0x000fe40005800000 */
[----:B------:R-:W2:Y:S04]  /*02f0*/  LDG.E.64.CONSTANT R24, desc[UR8][R6.64+-0x8] ;  /* 0xfffff80806187981 */ /* 0x000ea8000c1e9b00 */
[----:B---3--:R-:W-:-:S06]  /*0300*/  DSETP.GEU.AND P4, PT, R22, R10, PT ;  /* 0x0000000a1600722a */ /* 0x008fcc0003f8e000 */
[----:B------:R-:W-:Y:S02]  /*0310*/  FSEL R10, R22, R10, !P4 ;  /* 0x0000000a160a7208 */ /* 0x000fe40006000000 */
[----:B------:R-:W-:Y:S02]  /*0320*/  FSEL R11, R23, R11, !P4 ;  /* 0x0000000b170b7208 */ /* 0x000fe40006000000 */
[----:B------:R-:W3:Y:S04]  /*0330*/  LDG.E.64.CONSTANT R22, desc[UR8][R6.64] ;  /* 0x0000000806167981 */ /* 0x000ee8000c1e9b00 */
[----:B----4-:R-:W-:-:S06]  /*0340*/  DSETP.GEU.AND P5, PT, R14, R10, PT ;  /* 0x0000000a0e00722a */ /* 0x010fcc0003fae000 */
[----:B------:R-:W-:Y:S02]  /*0350*/  FSEL R14, R14, R10, !P5 ;  /* 0x0000000a0e0e7208 */ /* 0x000fe40006800000 */
[----:B------:R-:W-:Y:S02]  /*0360*/  FSEL R15, R15, R11, !P5 ;  /* 0x0000000b0f0f7208 */ /* 0x000fe40006800000 */
[----:B------:R-:W4:Y:S04]  /*0370*/  LDG.E.64.CONSTANT R10, desc[UR8][R6.64+0x8] ;  /* 0x00000808060a7981 */ /* 0x000f28000c1e9b00 */
[----:B-----5:R-:W-:-:S06]  /*0380*/  DSETP.GEU.AND P6, PT, R20, R14, PT ;  /* 0x0000000e1400722a */ /* 0x020fcc0003fce000 */
[----:B------:R-:W-:Y:S02]  /*0390*/  FSEL R14, R20, R14, !P6 ;  /* 0x0000000e140e7208 */ /* 0x000fe40007000000 */
[----:B------:R-:W-:Y:S02]  /*03a0*/  FSEL R15, R21, R15, !P6 ;  /* 0x0000000f150f7208 */ /* 0x000fe40007000000 */
[----:B------:R-:W5:Y:S04]  /*03b0*/  LDG.E.64.CONSTANT R20, desc[UR8][R6.64+0x10] ;  /* 0x0000100806147981 */ /* 0x000f68000c1e9b00 */
[----:B------:R-:W-:-:S06]  /*03c0*/  DSETP.GEU.AND P0, PT, R18, R14, PT ;  /* 0x0000000e1200722a */ /* 0x000fcc0003f0e000 */
[----:B------:R-:W-:Y:S02]  /*03d0*/  FSEL R14, R18, R14, !P0 ;  /* 0x0000000e120e7208 */ /* 0x000fe40004000000 */
[----:B------:R-:W-:Y:S02]  /*03e0*/  FSEL R15, R19, R15, !P0 ;  /* 0x0000000f130f7208 */ /* 0x000fe40004000000 */
[----:B------:R-:W5:Y:S04]  /*03f0*/  LDG.E.64.CONSTANT R18, desc[UR8][R6.64+0x18] ;  /* 0x0000180806127981 */ /* 0x000f68000c1e9b00 */
[----:B------:R-:W-:-:S06]  /*0400*/  DSETP.GEU.AND P1, PT, R16, R14, PT ;  /* 0x0000000e1000722a */ /* 0x000fcc0003f2e000 */
[----:B------:R-:W-:Y:S02]  /*0410*/  FSEL R14, R16, R14, !P1 ;  /* 0x0000000e100e7208 */ /* 0x000fe40004800000 */
[----:B------:R-:W-:Y:S02]  /*0420*/  FSEL R15, R17, R15, !P1 ;  /* 0x0000000f110f7208 */ /* 0x000fe40004800000 */
[----:B------:R-:W5:Y:S04]  /*0430*/  LDG.E.64.CONSTANT R16, desc[UR8][R6.64+0x20] ;  /* 0x0000200806107981 */ /* 0x000f68000c1e9b00 */
[----:B------:R-:W-:Y:S01]  /*0440*/  DSETP.GEU.AND P2, PT, R12, R14, PT ;  /* 0x0000000e0c00722a */ /* 0x000fe20003f4e000 */
[----:B------:R-:W-:-:S05]  /*0450*/  SEL R0, R26, R0, !P3 ;  /* 0x000000001a007207 */ /* 0x000fca0005800000 */
[----:B------:R-:W-:Y:S02]  /*0460*/  FSEL R12, R12, R14, !P2 ;  /* 0x0000000e0c0c7208 */ /* 0x000fe40005000000 */
[----:B------:R-:W-:Y:S02]  /*0470*/  FSEL R13, R13, R15, !P2 ;  /* 0x0000000f0d0d7208 */ /* 0x000fe40005000000 */
[----:B------:R-:W5:Y:S01]  /*0480*/  LDG.E.64.CONSTANT R14, desc[UR8][R6.64+0x28] ;  /* 0x00002808060e7981 */ /* 0x000f62000c1e9b00 */
[----:B------:R-:W-:-:S03]  /*0490*/  @!P4 VIADD R0, R26, 0x1 ;  /* 0x000000011a00c836 */ /* 0x000fc60000000000 */
[----:B--2---:R-:W-:-:S06]  /*04a0*/  DSETP.GEU.AND P3, PT, R24, R12, PT ;  /* 0x0000000c1800722a */ /* 0x004fcc0003f6e000 */
[----:B------:R-:W-:Y:S02]  /*04b0*/  FSEL R24, R24, R12, !P3 ;  /* 0x0000000c18187208 */ /* 0x000fe40005800000 */
[----:B------:R-:W-:Y:S02]  /*04c0*/  FSEL R25, R25, R13, !P3 ;  /* 0x0000000d19197208 */ /* 0x000fe40005800000 */
[----:B------:R-:W2:Y:S04]  /*04d0*/  LDG.E.64.CONSTANT R12, desc[UR8][R6.64+0x30] ;  /* 0x00003008060c7981 */ /* 0x000ea8000c1e9b00 */
[----:B---3--:R-:W-:-:S06]  /*04e0*/  DSETP.GEU.AND P4, PT, R22, R24, PT ;  /* 0x000000181600722a */ /* 0x008fcc0003f8e000 */
[----:B------:R-:W-:Y:S02]  /*04f0*/  FSEL R22, R22, R24, !P4 ;  /* 0x0000001816167208 */ /* 0x000fe40006000000 */
[----:B------:R-:W-:Y:S02]  /*0500*/  FSEL R23, R23, R25, !P4 ;  /* 0x0000001917177208 */ /* 0x000fe40006000000 */
[----:B------:R0:W3:Y:S01]  /*0510*/  LDG.E.64.CONSTANT R24, desc[UR8][R6.64+0x38] ;  /* 0x0000380806187981 */ /* 0x0000e2000c1e9b00 */
[----:B------:R-:W-:-:S03]  /*0520*/  @!P5 VIADD R0, R26, 0x2 ;  /* 0x000000021a00d836 */ /* 0x000fc60000000000 */
        /* <DEDUP_REMOVED lines=8> */
[----:B------:R-:W-:Y:S01]  /*05b0*/  DSETP.GEU.AND P0, PT, R18, R10, PT ;  /* 0x0000000a1200722a */ /* 0x000fe20003f0e000 */
        /* <DEDUP_REMOVED lines=15> */
[----:B------:R-:W-:-:S02]  /*06b0*/  @!P1 VIADD R0, R26, 0xc ;  /* 0x0000000c1a009836 */ /* 0x000fc40000000000 */
[----:B------:R-:W-:Y:S01]  /*06c0*/  @!P2 VIADD R0, R26, 0xd ;  /* 0x0000000d1a00a836 */ /* 0x000fe20000000000 */
[----:B0-----:R-:W-:-:S05]  /*06d0*/  IADD3 R6, P2, PT, R6, 0x80, RZ ;  /* 0x0000008006067810 */ /* 0x001fca0007f5e0ff */
[----:B------:R-:W-:Y:S01]  /*06e0*/  IMAD.X R7, RZ, RZ, R7, P2 ;  /* 0x000000ffff077224 */ /* 0x000fe200010e0607 */
[----:B--2---:R-:W-:-:S06]  /*06f0*/  DSETP.GEU.AND P3, PT, R12, R10, PT ;  /* 0x0000000a0c00722a */ /* 0x004fcc0003f6e000 */
[----:B------:R-:W-:Y:S02]  /*0700*/  FSEL R10, R12, R10, !P3 ;  /* 0x0000000a0c0a7208 */ /* 0x000fe40005800000 */
[----:B------:R-:W-:-:S06]  /*0710*/  FSEL R11, R13, R11, !P3 ;  /* 0x0000000b0d0b7208 */ /* 0x000fcc0005800000 */
[----:B---3--:R-:W-:Y:S01]  /*0720*/  DSETP.GEU.AND P0, PT, R24, R10, PT ;  /* 0x0000000a1800722a */ /* 0x008fe20003f0e000 */
[----:B------:R-:W-:-:S13]  /*0730*/  @!P3 VIADD R0, R26, 0xe ;  /* 0x0000000e1a00b836 */ /* 0x000fda0000000000 */
[C---:B------:R-:W-:Y:S02]  /*0740*/  @!P0 VIADD R0, R26.reuse, 0xf ;  /* 0x0000000f1a008836 */ /* 0x040fe40000000000 */
[----:B------:R-:W-:-:S05]  /*0750*/  VIADD R26, R26, 0x10 ;  /* 0x000000101a1a7836 */ /* 0x000fca0000000000 */
[----:B------:R-:W-:Y:S02]  /*0760*/  ISETP.NE.AND P1, PT, R26, R3, PT ;  /* 0x000000031a00720c */ /* 0x000fe40003f25270 */
[----:B------:R-:W-:Y:S02]  /*0770*/  FSEL R24, R24, R10, !P0 ;  /* 0x0000000a18187208 */ /* 0x000fe40004000000 */
[----:B------:R-:W-:-:S09]  /*0780*/  FSEL R25, R25, R11, !P0 ;  /* 0x0000000b19197208 */ /* 0x000fd20004000000 */
[----:B------:R-:W-:Y:S05]  /*0790*/  @P1 BRA `(.L_x_274) ;  /* 0xfffffff800ac1947 */ /* 0x000fea000383ffff */
.L_x_273:
[----:B------:R-:W-:Y:S05]  /*07a0*/  BRA.U !UP1, `(.L_x_272) ;  /* 0x0000000509947547 */ /* 0x000fea000b800000 */
[----:B------:R-:W-:Y:S02]  /*07b0*/  UISETP.GE.U32.AND UP0, UPT, UR6, 0x8, UPT ;  /* 0x000000080600788c */ /* 0x000fe4000bf06070 */
[----:B------:R-:W-:-:S04]  /*07c0*/  ULOP3.LUT UR7, UR5, 0x7, URZ, 0xc0, !UPT ;  /* 0x0000000705077892 */ /* 0x000fc8000f8ec0ff */
[----:B------:R-:W-:-:S03]  /*07d0*/  UISETP.NE.AND UP1, UPT, UR7, URZ, UPT ;  /* 0x000000ff0700728c */ /* 0x000fc6000bf25270 */
[----:B------:R-:W-:Y:S08]  /*07e0*/  BRA.U !UP0, `(.L_x_275) ;  /* 0x0000000108b87547 */ /* 0x000ff0000b800000 */
[----:B------:R-:W0:Y:S01]  /*07f0*/  LDCU.64 UR10, c[0x0][0x388] ;  /* 0x00007100ff0a77ac */ /* 0x000e220008000a00 */
[----:B------:R-:W-:-:S05]  /*0800*/  IADD3 R5, P0, PT, R3, R8, RZ ;  /* 0x0000000803057210 */ /* 0x000fca0007f1e0ff */
[----:B------:R-:W-:Y:S01]  /*0810*/  IMAD.X R6, RZ, RZ, R4, P0 ;  /* 0x000000ffff067224 */ /* 0x000fe200000e0604 */
[----:B0-----:R-:W-:-:S04]  /*0820*/  LEA R26, P0, R5, UR10, 0x3 ;  /* 0x0000000a051a7c11 */ /* 0x001fc8000f8018ff */
[----:B------:R-:W-:-:S05]  /*0830*/  LEA.HI.X R27, R5, UR11, R6, 0x3, P0 ;  /* 0x0000000b051b7c11 */ /* 0x000fca00080f1c06 */
[----:B------:R-:W2:Y:S04]  /*0840*/  LDG.E.64.CONSTANT R6, desc[UR8][R26.64] ;  /* 0x000000081a067981 */ /* 0x000ea8000c1e9b00 */
[----:B------:R-:W3:Y:S04]  /*0850*/  LDG.E.64.CONSTANT R10, desc[UR8][R26.64+0x8] ;  /* 0x000008081a0a7981 */ /* 0x000ee8000c1e9b00 */
[----:B------:R-:W4:Y:S04]  /*0860*/  LDG.E.64.CONSTANT R12, desc[UR8][R26.64+0x10] ;  /* 0x000010081a0c7981 */ /* 0x000f28000c1e9b00 */
[----:B------:R-:W5:Y:S04]  /*0870*/  LDG.E.64.CONSTANT R14, desc[UR8][R26.64+0x18] ;  /* 0x000018081a0e7981 */ /* 0x000f68000c1e9b00 */
[----:B------:R-:W5:Y:S04]  /*0880*/  LDG.E.64.CONSTANT R16, desc[UR8][R26.64+0x20] ;  /* 0x000020081a107981 */ /* 0x000f68000c1e9b00 */
[----:B------:R-:W5:Y:S04]  /*0890*/  LDG.E.64.CONSTANT R18, desc[UR8][R26.64+0x28] ;  /* 0x000028081a127981 */ /* 0x000f68000c1e9b00 */
[----:B------:R-:W5:Y:S04]  /*08a0*/  LDG.E.64.CONSTANT R20, desc[UR8][R26.64+0x30] ;  /* 0x000030081a147981 */ /* 0x000f68000c1e9b00 */
[----:B------:R-:W5:Y:S01]  /*08b0*/  LDG.E.64.CONSTANT R22, desc[UR8][R26.64+0x38] ;  /* 0x000038081a167981 */ /* 0x000f62000c1e9b00 */
        /* <DEDUP_REMOVED lines=33> */
.L_x_275:
        /* <DEDUP_REMOVED lines=31> */
.L_x_276:
[----:B------:R-:W-:Y:S05]  /*0cc0*/  BRA.U !UP1, `(.L_x_272) ;  /* 0x00000001094c7547 */ /* 0x000fea000b800000 */
[----:B------:R-:W0:Y:S01]  /*0cd0*/  LDCU.64 UR6, c[0x0][0x388] ;  /* 0x00007100ff0677ac */ /* 0x000e220008000a00 */
[----:B------:R-:W-:Y:S01]  /*0ce0*/  IADD3 R7, P0, PT, R3, R8, RZ ;  /* 0x0000000803077210 */ /* 0x000fe20007f1e0ff */
[----:B------:R-:W-:-:S04]  /*0cf0*/  UIADD3 UR4, UPT, UPT, -UR4, URZ, URZ ;  /* 0x000000ff04047290 */ /* 0x000fc8000fffe1ff */
[----:B------:R-:W-:Y:S01]  /*0d00*/  IMAD.X R4, RZ, RZ, R4, P0 ;  /* 0x000000ffff047224 */ /* 0x000fe200000e0604 */
[----:B0-----:R-:W-:-:S04]  /*0d10*/  LEA R6, P1, R7, UR6, 0x3 ;  /* 0x0000000607067c11 */ /* 0x001fc8000f8218ff */
[----:B------:R-:W-:-:S09]  /*0d20*/  LEA.HI.X R7, R7, UR7, R4, 0x3, P1 ;  /* 0x0000000707077c11 */ /* 0x000fd200088f1c04 */
.L_x_277:
[----:B------:R-:W-:Y:S02]  /*0d30*/  IMAD.MOV.U32 R4, RZ, RZ, R6 ;  /* 0x000000ffff047224 */ /* 0x000fe400078e0006 */
[----:B------:R-:W-:-:S06]  /*0d40*/  IMAD.MOV.U32 R5, RZ, RZ, R7 ;  /* 0x000000ffff057224 */ /* 0x000fcc00078e0007 */
[----:B------:R-:W2:Y:S01]  /*0d50*/  LDG.E.64.CONSTANT R4, desc[UR8][R4.64] ;  /* 0x0000000804047981 */ /* 0x000ea2000c1e9b00 */
[----:B------:R-:W-:Y:S01]  /*0d60*/  UIADD3 UR4, UPT, UPT, UR4, 0x1, URZ ;  /* 0x0000000104047890 */ /* 0x000fe2000fffe0ff */
[----:B------:R-:W-:-:S03]  /*0d70*/  IADD3 R6, P1, PT, R6, 0x8, RZ ;  /* 0x0000000806067810 */ /* 0x000fc60007f3e0ff */
[----:B------:R-:W-:Y:S02]  /*0d80*/  UISETP.NE.AND UP0, UPT, UR4, URZ, UPT ;  /* 0x000000ff0400728c */ /* 0x000fe4000bf05270 */
[----:B------:R-:W-:Y:S01]  /*0d90*/  IMAD.X R7, RZ, RZ, R7, P1 ;  /* 0x000000ffff077224 */ /* 0x000fe200008e0607 */
[----:B--2---:R-:W-:-:S06]  /*0da0*/  DSETP.GEU.AND P0, PT, R4, R24, PT ;  /* 0x000000180400722a */ /* 0x004fcc0003f0e000 */
[C---:B------:R-:W-:Y:S01]  /*0db0*/  SEL R0, R3.reuse, R0, !P0 ;  /* 0x0000000003007207 */ /* 0x040fe20004000000 */
[----:B------:R-:W-:Y:S01]  /*0dc0*/  VIADD R3, R3, 0x1 ;  /* 0x0000000103037836 */ /* 0x000fe20000000000 */
[----:B------:R-:W-:Y:S02]  /*0dd0*/  FSEL R24, R4, R24, !P0 ;  /* 0x0000001804187208 */ /* 0x000fe40004000000 */
[----:B------:R-:W-:Y:S01]  /*0de0*/  FSEL R25, R5, R25, !P0 ;  /* 0x0000001905197208 */ /* 0x000fe20004000000 */
[----:B------:R-:W-:Y:S06]  /*0df0*/  BRA.U UP0, `(.L_x_277) ;  /* 0xfffffffd00cc7547 */ /* 0x000fec000b83ffff */
.L_x_272:
[----:B------:R-:W0:Y:S02]  /*0e00*/  LDCU.64 UR4, c[0x0][0x380] ;  /* 0x00007000ff0477ac */ /* 0x000e240008000a00 */
[----:B0-----:R-:W-:-:S04]  /*0e10*/  LEA R4, P0, R2, UR4, 0x2 ;  /* 0x0000000402047c11 */ /* 0x001fc8000f8010ff */
[----:B------:R-:W-:-:S05]  /*0e20*/  LEA.HI.X R5, R2, UR5, RZ, 0x2, P0 ;  /* 0x0000000502057c11 */ /* 0x000fca00080f14ff */
[----:B------:R-:W-:Y:S01]  /*0e30*/  STG.E desc[UR8][R4.64], R0 ;  /* 0x0000000004007986 */ /* 0x000fe2000c101908 */
[----:B------:R-:W-:Y:S05]  /*0e40*/  EXIT ;  /* 0x000000000000794d */ /* 0x000fea0003800000 */
.L_x_278:
        /* <DEDUP_REMOVED lines=11> */
.L_x_567:


//--------------------- .text._Z9labelMinsPiPdii  --------------------------
	.section	.text._Z9labelMinsPiPdii,"ax",@progbits
	.align	128
        .global         _Z9labelMinsPiPdii
        .type           _Z9labelMinsPiPdii,@function
        .size           _Z9labelMinsPiPdii,(.L_x_568 - _Z9labelMinsPiPdii)
        .other          _Z9labelMinsPiPdii,@"STO_CUDA_ENTRY STV_DEFAULT"
_Z9labelMinsPiPdii:
.text._Z9labelMinsPiPdii:
        /* <DEDUP_REMOVED lines=37> */
.L_x_281:
        /* <DEDUP_REMOVED lines=36> */
[----:B------:R-:W-:-:S03]  /*0490*/  @!P4 VIADD R0, R26, 0x1 ;  /* 0x000000011a00c836 */ /* 0x000fc60000000000 */
[----:B--2---:R-:W-:-:S06]  /*04a0*/  DSETP.GEU.AND P3, PT, R24, R12, PT ;  /* 0x0000000c1800722a */ /* 0x004fcc0003f6e000 */
[----:B------:R-:W-:Y:S02]  /*04b0*/  FSEL R24, R24, R12, !P3 ;  /* 0x0000000c18187208 */ /* 0x000fe40005800000 */
[----:B------:R-:W-:Y:S02]  /*04c0*/  FSEL R25, R25, R13, !P3 ;  /* 0x0000000d19197208 */ /* 0x000fe40005800000 */
[----:B------:R-:W2:Y:S04]  /*04d0*/  LDG.E.64 R12, desc[UR8][R6.64+0x30] ;  /* 0x00003008060c7981 */ /* 0x000ea8000c1e1b00 */
[----:B---3--:R-:W-:-:S06]  /*04e0*/  DSETP.GEU.AND P4, PT, R22, R24, PT ;  /* 0x000000181600722a */ /* 0x008fcc0003f8e000 */
[----:B------:R-:W-:Y:S02]  /*04f0*/  FSEL R22, R22, R24, !P4 ;  /* 0x0000001816167208 */ /* 0x000fe40006000000 */
[----:B------:R-:W-:Y:S02]  /*0500*/  FSEL R23, R23, R25, !P4 ;  /* 0x0000001917177208 */ /* 0x000fe40006000000 */
[----:B------:R0:W3:Y:S01]  /*0510*/  LDG.E.64 R24, desc[UR8][R6.64+0x38] ;  /* 0x0000380806187981 */ /* 0x0000e2000c1e1b00 */
        /* <DEDUP_REMOVED lines=40> */
.L_x_280:
        /* <DEDUP_REMOVED lines=16> */
[----:B------:R-:W5:Y:S04]  /*08a0*/  LDG.E.64 R20, desc[UR8][R26.64+0x30] ;  /* 0x000030081a147981 */ /* 0x000f68000c1e1b00 */
        /* <DEDUP_REMOVED lines=34> */
.L_x_282:
        /* <DEDUP_REMOVED lines=31> */
.L_x_283:
[----:B------:R-:W-:Y:S05]  /*0cc0*/  BRA.U !UP1, `(.L_x_279) ;  /* 0x00000001094c7547 */ /* 0x000fea000b800000 */
[----:B------:R-:W0:Y:S01]  /*0cd0*/  LDCU.64 UR6, c[0x0][0x388] ;  /* 0x00007100ff0677ac */ /* 0x000e220008000a00 */
[----:B------:R-:W-:Y:S01]  /*0ce0*/  IADD3 R7, P0, PT, R3, R8, RZ ;  /* 0x0000000803077210 */ /* 0x000fe20007f1e0ff */
[----:B------:R-:W-:-:S04]  /*0cf0*/  UIADD3 UR4, UPT, UPT, -UR4, URZ, URZ ;  /* 0x000000ff04047290 */ /* 0x000fc8000fffe1ff */
[----:B------:R-:W-:Y:S01]  /*0d00*/  IMAD.X R4, RZ, RZ, R4, P0 ;  /* 0x000000ffff047224 */ /* 0x000fe200000e0604 */
[----:B0-----:R-:W-:-:S04]  /*0d10*/  LEA R6, P1, R7, UR6, 0x3 ;  /* 0x0000000607067c11 */ /* 0x001fc8000f8218ff */
[----:B------:R-:W-:-:S09]  /*0d20*/  LEA.HI.X R7, R7, UR7, R4, 0x3, P1 ;  /* 0x0000000707077c11 */ /* 0x000fd200088f1c04 */
.L_x_284:
[----:B------:R-:W-:Y:S02]  /*0d30*/  IMAD.MOV.U32 R4, RZ, RZ, R6 ;  /* 0x000000ffff047224 */ /* 0x000fe400078e0006 */
[----:B------:R-:W-:-:S06]  /*0d40*/  IMAD.MOV.U32 R5, RZ, RZ, R7 ;  /* 0x000000ffff057224 */ /* 0x000fcc00078e0007 */
[----:B------:R-:W2:Y:S01]  /*0d50*/  LDG.E.64 R4, desc[UR8][R4.64] ;  /* 0x0000000804047981 */ /* 0x000ea2000c1e1b00 */
        /* <DEDUP_REMOVED lines=10> */
.L_x_279:
[----:B------:R-:W0:Y:S02]  /*0e00*/  LDCU.64 UR4, c[0x0][0x380] ;  /* 0x00007000ff0477ac */ /* 0x000e240008000a00 */
[----:B0-----:R-:W-:-:S04]  /*0e10*/  LEA R4, P0, R2, UR4, 0x2 ;  /* 0x0000000402047c11 */ /* 0x001fc8000f8010ff */
[----:B------:R-:W-:-:S05]  /*0e20*/  LEA.HI.X R5, R2, UR5, RZ, 0x2, P0 ;  /* 0x0000000502057c11 */ /* 0x000fca00080f14ff */
[----:B------:R-:W-:Y:S01]  /*0e30*/  STG.E desc[UR8][R4.64], R0 ;  /* 0x0000000004007986 */ /* 0x000fe2000c101908 */
[----:B------:R-:W-:Y:S05]  /*0e40*/  EXIT ;  /* 0x000000000000794d */ /* 0x000fea0003800000 */
.L_x_285:
        /* <DEDUP_REMOVED lines=11> */
.L_x_568:


//--------------------- .text._Z28centroidConstantDistance2UR8PKdPdiiii --------------------------
	.section	.text._Z28centroidConstantDistance2UR8PKdPdiiii,"ax",@progbits
	.align	128
        .global         _Z28centroidConstantDistance2UR8PKdPdiiii
        .type           _Z28centroidConstantDistance2UR8PKdPdiiii,@function
        .size           _Z28centroidConstantDistance2UR8PKdPdiiii,(.L_x_538 - _Z28centroidConstantDistance2UR8PKdPdiiii)
        .other          _Z28centroidConstantDistance2UR8PKdPdiiii,@"STO_CUDA_ENTRY STV_DEFAULT"
_Z28centroidConstantDistance2UR8PKdPdiiii:
.text._Z28centroidConstantDistance2UR8PKdPdiiii:
        /* <DEDUP_REMOVED lines=11> */
[----:B------:R-:W-:Y:S01]  /*00b0*/  CS2R R12, SRZ ;  /* 0x00000000000c7805 */ /* 0x000fe2000001ff00 */
[----:B------:R-:W1:Y:S01]  /*00c0*/  LDCU.64 UR8, c[0x0][0x358] ;  /* 0x00006b00ff0877ac */ /* 0x000e620008000a00 */
[----:B0-----:R-:W-:-:S09]  /*00d0*/  UISETP.GE.AND UP0, UPT, UR4, 0x1, UPT ;  /* 0x000000010400788c */ /* 0x001fd2000bf06270 */
[----:B-1----:R-:W-:Y:S05]  /*00e0*/  BRA.U !UP0, `(.L_x_286) ;  /* 0x0000000908087547 */ /* 0x002fea000b800000 */
[----:B------:R-:W-:Y:S02]  /*00f0*/  UISETP.GE.U32.AND UP1, UPT, UR4, 0x9, UPT ;  /* 0x000000090400788c */ /* 0x000fe4000bf26070 */
[----:B------:R-:W-:Y:S01]  /*0100*/  IMAD.WIDE.U32 R4, R0, UR4, RZ ;  /* 0x0000000400047c25 */ /* 0x000fe2000f8e00ff */
[----:B------:R-:W-:Y:S01]  /*0110*/  UMOV UR5, URZ ;  /* 0x000000ff00057c82 */ /* 0x000fe20008000000 */
[----:B------:R-:W-:Y:S01]  /*0120*/  UIADD3 UR6, UPT, UPT, UR4, -0x1, URZ ;  /* 0xffffffff04067890 */ /* 0x000fe2000fffe0ff */
[----:B------:R-:W-:Y:S01]  /*0130*/  CS2R R12, SRZ ;  /* 0x00000000000c7805 */ /* 0x000fe2000001ff00 */
[----:B------:R-:W-:Y:S01]  /*0140*/  VIADD R17, R5, UR5 ;  /* 0x0000000505117c36 */ /* 0x000fe20008000000 */
[----:B------:R-:W-:Y:S01]  /*0150*/  UMOV UR4, URZ ;  /* 0x000000ff00047c82 */ /* 0x000fe20008000000 */
[----:B------:R-:W-:Y:S01]  /*0160*/  ULOP3.LUT UP0, URZ, UR6, 0x8, URZ, 0xc0, !UPT ;  /* 0x0000000806ff7892 */ /* 0x000fe2000f80c0ff */
[----:B------:R-:W-:Y:S10]  /*0170*/  BRA.U !UP1, `(.L_x_287) ;  /* 0x0000000509487547 */ /* 0x000ff4000b800000 */
[----:B------:R-:W0:Y:S01]  /*0180*/  LDCU.64 UR4, c[0x0][0x380] ;  /* 0x00007000ff0477ac */ /* 0x000e220008000a00 */
[----:B------:R-:W-:Y:S01]  /*0190*/  CS2R R12, SRZ ;  /* 0x00000000000c7805 */ /* 0x000fe2000001ff00 */
[----:B------:R-:W-:-:S04]  /*01a0*/  ULEA.HI UR6, UR6, 0x1, URZ, 0x1d ;  /* 0x0000000106067891 */ /* 0x000fc8000f8fe8ff */
[----:B------:R-:W-:-:S04]  /*01b0*/  ULOP3.LUT UR6, UR6, 0x3ffffffe, URZ, 0xc0, !UPT ;  /* 0x3ffffffe06067892 */ /* 0x000fc8000f8ec0ff */
[----:B------:R-:W-:Y:S01]  /*01c0*/  UIADD3 UR6, UPT, UPT, -UR6, URZ, URZ ;  /* 0x000000ff06067290 */ /* 0x000fe2000fffe1ff */
[----:B0-----:R-:W-:Y:S01]  /*01d0*/  LEA R2, P0, R4, UR4, 0x3 ;  /* 0x0000000404027c11 */ /* 0x001fe2000f8018ff */
[----:B------:R-:W-:-:S03]  /*01e0*/  UMOV UR4, URZ ;  /* 0x000000ff00047c82 */ /* 0x000fc60008000000 */
[----:B------:R-:W-:Y:S02]  /*01f0*/  IADD3 R2, P1, PT, R2, 0x40, RZ ;  /* 0x0000004002027810 */ /* 0x000fe40007f3e0ff */
[----:B------:R-:W-:Y:S01]  /*0200*/  LEA.HI.X R3, R4, UR5, R17, 0x3, P0 ;  /* 0x0000000504037c11 */ /* 0x000fe200080f1c11 */
[----:B------:R-:W-:-:S04]  /*0210*/  UMOV UR5, 0x40 ;  /* 0x0000004000057882 */ /* 0x000fc80000000000 */
[----:B------:R-:W-:-:S07]  /*0220*/  IMAD.X R3, RZ, RZ, R3, P1 ;  /* 0x000000ffff037224 */ /* 0x000fce00008e0603 */
.L_x_288:
[----:B------:R-:W2:Y:S04]  /*0230*/  LDG.E.64.CONSTANT R14, desc[UR8][R2.64+-0x40] ;  /* 0xffffc008020e7981 */ /* 0x000ea8000c1e9b00 */
[----:B------:R-:W3:Y:S04]  /*0240*/  LDG.E.64.CONSTANT R24, desc[UR8][R2.64+-0x38] ;  /* 0xffffc80802187981 */ /* 0x000ee8000c1e9b00 */
[----:B------:R-:W4:Y:S04]  /*0250*/  LDG.E.64.CONSTANT R18, desc[UR8][R2.64+-0x30] ;  /* 0xffffd00802127981 */ /* 0x000f28000c1e9b00 */
[----:B------:R-:W5:Y:S04]  /*0260*/  LDG.E.64.CONSTANT R20, desc[UR8][R2.64+-0x28] ;  /* 0xffffd80802147981 */ /* 0x000f68000c1e9b00 */
[----:B------:R-:W5:Y:S04]  /*0270*/  LDG.E.64.CONSTANT R22, desc[UR8][R2.64+-0x20] ;  /* 0xffffe00802167981 */ /* 0x000f68000c1e9b00 */
[----:B------:R-:W5:Y:S04]  /*0280*/  LDG.E.64.CONSTANT R10, desc[UR8][R2.64+-0x18] ;  /* 0xffffe808020a7981 */ /* 0x000f68000c1e9b00 */
[----:B------:R-:W5:Y:S01]  /*0290*/  LDG.E.64.CONSTANT R6, desc[UR8][R2.64+-0x10] ;  /* 0xfffff00802067981 */ /* 0x000f62000c1e9b00 */
[----:B------:R-:W2:Y:S03]  /*02a0*/  LDCU.64 UR10, c[0x3][UR5+-0x40] ;  /* 0x00fff800050a77ac */ /* 0x000ea60008000a00 */
[----:B------:R-:W5:Y:S01]  /*02b0*/  LDG.E.64.CONSTANT R8, desc[UR8][R2.64+-0x8] ;  /* 0xfffff80802087981 */ /* 0x000f62000c1e9b00 */
[----:B------:R-:W3:Y:S01]  /*02c0*/  LDCU.64 UR12, c[0x3][UR5+-0x38] ;  /* 0x00fff900050c77ac */ /* 0x000ee20008000a00 */
[----:B------:R-:W5:Y:S01]  /*02d0*/  LDCU.64 UR14, c[0x3][UR5+-0x28] ;  /* 0x00fffb00050e77ac */ /* 0x000f620008000a00 */
[----:B--2---:R-:W-:Y:S01]  /*02e0*/  DADD R26, -R14, UR10 ;  /* 0x0000000a0e1a7e29 */ /* 0x004fe20008000100 */
[----:B------:R-:W4:Y:S01]  /*02f0*/  LDCU.64 UR10, c[0x3][UR5+-0x30] ;  /* 0x00fffa00050a77ac */ /* 0x000f220008000a00 */
[----:B------:R-:W2:Y:S01]  /*0300*/  LDG.E.64.CONSTANT R14, desc[UR8][R2.64] ;  /* 0x00000008020e7981 */ /* 0x000ea2000c1e9b00 */
[----:B---3--:R-:W-:-:S05]  /*0310*/  DADD R24, -R24, UR12 ;  /* 0x0000000c18187e29 */ /* 0x008fca0008000100 */
[----:B------:R-:W-:Y:S01]  /*0320*/  DFMA R26, R26, R26, R12 ;  /* 0x0000001a1a1a722b */ /* 0x000fe2000000000c */
[----:B------:R-:W3:Y:S07]  /*0330*/  LDG.E.64.CONSTANT R12, desc[UR8][R2.64+0x8] ;  /* 0x00000808020c7981 */ /* 0x000eee000c1e9b00 */
[----:B------:R-:W-:Y:S02]  /*0340*/  DFMA R26, R24, R24, R26 ;  /* 0x00000018181a722b */ /* 0x000fe4000000001a */
[----:B----4-:R-:W-:Y:S01]  /*0350*/  DADD R24, -R18, UR10 ;  /* 0x0000000a12187e29 */ /* 0x010fe20008000100 */
[----:B------:R-:W0:Y:S01]  /*0360*/  LDCU.64 UR10, c[0x3][UR5+-0x20] ;  /* 0x00fffc00050a77ac */ /* 0x000e220008000a00 */
[----:B------:R-:W4:Y:S01]  /*0370*/  LDG.E.64.CONSTANT R18, desc[UR8][R2.64+0x10] ;  /* 0x0000100802127981 */ /* 0x000f22000c1e9b00 */
[----:B------:R-:W1:Y:S05]  /*0380*/  LDCU.64 UR12, c[0x3][UR5+-0x18] ;  /* 0x00fffd00050c77ac */ /* 0x000e6a0008000a00 */
[----:B------:R-:W-:-:S02]  /*0390*/  DFMA R26, R24, R24, R26 ;  /* 0x00000018181a722b */ /* 0x000fc4000000001a */
[----:B-----5:R-:W-:Y:S01]  /*03a0*/  DADD R24, -R20, UR14 ;  /* 0x0000000e14187e29 */ /* 0x020fe20008000100 */
[----:B------:R-:W5:Y:S01]  /*03b0*/  LDG.E.64.CONSTANT R20, desc[UR8][R2.64+0x18] ;  /* 0x0000180802147981 */ /* 0x000f62000c1e9b00 */
[----:B------:R-:W1:Y:S06]  /*03c0*/  LDCU.64 UR14, c[0x3][UR5+-0x10] ;  /* 0x00fffe00050e77ac */ /* 0x000e6c0008000a00 */
[----:B------:R-:W-:Y:S02]  /*03d0*/  DFMA R26, R24, R24, R26 ;  /* 0x00000018181a722b */ /* 0x000fe4000000001a */
[----:B0-----:R-:W-:Y:S01]  /*03e0*/  DADD R24, -R22, UR10 ;  /* 0x0000000a16187e29 */ /* 0x001fe20008000100 */
[----:B------:R-:W5:Y:S07]  /*03f0*/  LDG.E.64.CONSTANT R22, desc[UR8][R2.64+0x20] ;  /* 0x0000200802167981 */ /* 0x000f6e000c1e9b00 */
[----:B------:R-:W-:-:S02]  /*0400*/  DFMA R26, R24, R24, R26 ;  /* 0x00000018181a722b */ /* 0x000fc4000000001a */
[----:B-1----:R-:W-:Y:S01]  /*0410*/  DADD R24, -R10, UR12 ;  /* 0x0000000c0a187e29 */ /* 0x002fe20008000100 */
[----:B------:R-:W5:Y:S07]  /*0420*/  LDG.E.64.CONSTANT R10, desc[UR8][R2.64+0x28] ;  /* 0x00002808020a7981 */ /* 0x000f6e000c1e9b00 */
[----:B------:R-:W-:Y:S02]  /*0430*/  DFMA R26, R24, R24, R26 ;  /* 0x00000018181a722b */ /* 0x000fe4000000001a */
[----:B------:R-:W-:Y:S01]  /*0440*/  DADD R24, -R6, UR14 ;  /* 0x0000000e06187e29 */ /* 0x000fe20008000100 */
[----:B------:R-:W5:Y:S07]  /*0450*/  LDG.E.64.CONSTANT R6, desc[UR8][R2.64+0x30] ;  /* 0x0000300802067981 */ /* 0x000f6e000c1e9b00 */
[----:B------:R-:W-:-:S02]  /*0460*/  DFMA R26, R24, R24, R26 ;  /* 0x00000018181a722b */ /* 0x000fc4000000001a */
[----:B------:R0:W5:Y:S01]  /*0470*/  LDG.E.64.CONSTANT R24, desc[UR8][R2.64+0x38] ;  /* 0x0000380802187981 */ /* 0x000162000c1e9b00 */
[----:B------:R-:W1:Y:S01]  /*0480*/  LDCU.64 UR10, c[0x3][UR5+-0x8] ;  /* 0x00ffff00050a77ac */ /* 0x000e620008000a00 */
[----:B------:R-:W2:Y:S01]  /*0490*/  LDCU.64 UR12, c[0x3][UR5] ;  /* 0x00c00000050c77ac */ /* 0x000ea20008000a00 */
[----:B------:R-:W3:Y:S01]  /*04a0*/  LDCU.64 UR14, c[0x3][UR5+0x8] ;  /* 0x00c00100050e77ac */ /* 0x000ee20008000a00 */
[----:B-1----:R-:W-:Y:S01]  /*04b0*/  DADD R8, -R8, UR10 ;  /* 0x0000000a08087e29 */ /* 0x002fe20008000100 */
[----:B------:R-:W4:Y:S07]  /*04c0*/  LDCU.64 UR10, c[0x3][UR5+0x10] ;  /* 0x00c00200050a77ac */ /* 0x000f2e0008000a00 */
[----:B------:R-:W-:Y:S01]  /*04d0*/  DFMA R26, R8, R8, R26 ;  /* 0x00000008081a722b */ /* 0x000fe2000000001a */
[----:B------:R-:W-:-:S04]  /*04e0*/  UIADD3 UR6, UPT, UPT, UR6, 0x2, URZ ;  /* 0x0000000206067890 */ /* 0x000fc8000fffe0ff */
[----:B------:R-:W-:Y:S01]  /*04f0*/  UISETP.NE.AND UP1, UPT, UR6, URZ, UPT ;  /* 0x000000ff0600728c */ /* 0x000fe2000bf25270 */
[----:B0-----:R-:W-:Y:S01]  /*0500*/  IADD3 R2, P0, PT, R2, 0x80, RZ ;  /* 0x0000008002027810 */ /* 0x001fe20007f1e0ff */
[----:B------:R-:W-:-:S04]  /*0510*/  UIADD3 UR4, UPT, UPT, UR4, 0x10, URZ ;  /* 0x0000001004047890 */ /* 0x000fc8000fffe0ff */
[----:B------:R-:W-:Y:S01]  /*0520*/  IMAD.X R3, RZ, RZ, R3, P0 ;  /* 0x000000ffff037224 */ /* 0x000fe200000e0603 */
[----:B--2---:R-:W-:Y:S01]  /*0530*/  DADD R14, -R14, UR12 ;  /* 0x0000000c0e0e7e29 */ /* 0x004fe20008000100 */
[----:B------:R-:W5:Y:S07]  /*0540*/  LDCU.64 UR12, c[0x3][UR5+0x18] ;  /* 0x00c00300050c77ac */ /* 0x000f6e0008000a00 */
[----:B------:R-:W-:Y:S02]  /*0550*/  DFMA R26, R14, R14, R26 ;  /* 0x0000000e0e1a722b */ /* 0x000fe4000000001a */
[----:B---3--:R-:W-:Y:S01]  /*0560*/  DADD R12, -R12, UR14 ;  /* 0x0000000e0c0c7e29 */ /* 0x008fe20008000100 */
[----:B------:R-:W0:Y:S07]  /*0570*/  LDCU.64 UR14, c[0x3][UR5+0x20] ;  /* 0x00c00400050e77ac */ /* 0x000e2e0008000a00 */
[----:B------:R-:W-:-:S02]  /*0580*/  DFMA R26, R12, R12, R26 ;  /* 0x0000000c0c1a722b */ /* 0x000fc4000000001a */
[----:B----4-:R-:W-:Y:S01]  /*0590*/  DADD R18, -R18, UR10 ;  /* 0x0000000a12127e29 */ /* 0x010fe20008000100 */
[----:B------:R-:W1:Y:S07]  /*05a0*/  LDCU.64 UR10, c[0x3][UR5+0x28] ;  /* 0x00c00500050a77ac */ /* 0x000e6e0008000a00 */
[----:B------:R-:W-:Y:S02]  /*05b0*/  DFMA R26, R18, R18, R26 ;  /* 0x00000012121a722b */ /* 0x000fe4000000001a */
[----:B-----5:R-:W-:Y:S01]  /*05c0*/  DADD R20, -R20, UR12 ;  /* 0x0000000c14147e29 */ /* 0x020fe20008000100 */
[----:B------:R-:W2:Y:S07]  /*05d0*/  LDCU.64 UR12, c[0x3][UR5+0x30] ;  /* 0x00c00600050c77ac */ /* 0x000eae0008000a00 */
[----:B------:R-:W-:-:S02]  /*05e0*/  DFMA R26, R20, R20, R26 ;  /* 0x00000014141a722b */ /* 0x000fc4000000001a */
[----:B0-----:R-:W-:Y:S01]  /*05f0*/  DADD R22, -R22, UR14 ;  /* 0x0000000e16167e29 */ /* 0x001fe20008000100 */
[----:B------:R-:W0:Y:S07]  /*0600*/  LDCU.64 UR14, c[0x3][UR5+0x38] ;  /* 0x00c00700050e77ac */ /* 0x000e2e0008000a00 */
[----:B------:R-:W-:Y:S02]  /*0610*/  DFMA R26, R22, R22, R26 ;  /* 0x00000016161a722b */ /* 0x000fe4000000001a */
[----:B-1----:R-:W-:-:S08]  /*0620*/  DADD R10, -R10, UR10 ;  /* 0x0000000a0a0a7e29 */ /* 0x002fd00008000100 */
[----:B------:R-:W-:Y:S02]  /*0630*/  DFMA R26, R10, R10, R26 ;  /* 0x0000000a0a1a722b */ /* 0x000fe4000000001a */
[----:B--2---:R-:W-:Y:S02]  /*0640*/  DADD R6, -R6, UR12 ;  /* 0x0000000c06067e29 */ /* 0x004fe40008000100 */
[----:B0-----:R-:W-:-:S06]  /*0650*/  DADD R24, -R24, UR14 ;  /* 0x0000000e18187e29 */ /* 0x001fcc0008000100 */
[----:B------:R-:W-:Y:S01]  /*0660*/  DFMA R26, R6, R6, R26 ;  /* 0x00000006061a722b */ /* 0x000fe2000000001a */
[----:B------:R-:W-:-:S07]  /*0670*/  UIADD3 UR5, UPT, UPT, UR5, 0x80, URZ ;  /* 0x0000008005057890 */ /* 0x000fce000fffe0ff */
[----:B------:R-:W-:Y:S01]  /*0680*/  DFMA R12, R24, R24, R26 ;  /* 0x00000018180c722b */ /* 0x000fe2000000001a */
[----:B------:R-:W-:Y:S10]  /*0690*/  BRA.U UP1, `(.L_x_288) ;  /* 0xfffffff901e47547 */ /* 0x000ff4000b83ffff */
.L_x_287:
[----:B------:R-:W-:Y:S05]  /*06a0*/  BRA.U UP0, `(.L_x_286) ;  /* 0x0000000100987547 */ /* 0x000fea000b800000 */
[----:B------:R-:W0:Y:S01]  /*06b0*/  LDCU.64 UR6, c[0x0][0x380] ;  /* 0x00007000ff0677ac */ /* 0x000e220008000a00 */
[----:B------:R-:W-:-:S05]  /*06c0*/  IADD3 R4, P0, PT, R4, UR4, RZ ;  /* 0x0000000404047c10 */ /* 0x000fca000ff1e0ff */
[----:B------:R-:W-:Y:S01]  /*06d0*/  IMAD.X R17, RZ, RZ, R17, P0 ;  /* 0x000000ffff117224 */ /* 0x000fe200000e0611 */
[----:B0-----:R-:W-:-:S04]  /*06e0*/  LEA R16, P0, R4, UR6, 0x3 ;  /* 0x0000000604107c11 */ /* 0x001fc8000f8018ff */
[----:B------:R-:W-:-:S05]  /*06f0*/  LEA.HI.X R17, R4, UR7, R17, 0x3, P0 ;  /* 0x0000000704117c11 */ /* 0x000fca00080f1c11 */
[----:B------:R-:W2:Y:S04]  /*0700*/  LDG.E.64.CONSTANT R18, desc[UR8][R16.64] ;  /* 0x0000000810127981 */ /* 0x000ea8000c1e9b00 */
[----:B------:R-:W3:Y:S04]  /*0710*/  LDG.E.64.CONSTANT R20, desc[UR8][R16.64+0x8] ;  /* 0x0000080810147981 */ /* 0x000ee8000c1e9b00 */
[----:B------:R-:W4:Y:S04]  /*0720*/  LDG.E.64.CONSTANT R10, desc[UR8][R16.64+0x10] ;  /* 0x00001008100a7981 */ /* 0x000f28000c1e9b00 */
[----:B------:R-:W5:Y:S04]  /*0730*/  LDG.E.64.CONSTANT R8, desc[UR8][R16.64+0x18] ;  /* 0x0000180810087981 */ /* 0x000f68000c1e9b00 */
[----:B------:R-:W4:Y:S04]  /*0740*/  LDG.E.64.CONSTANT R6, desc[UR8][R16.64+0x20] ;  /* 0x0000200810067981 */ /* 0x000f28000c1e9b00 */
[----:B------:R-:W5:Y:S04]  /*0750*/  LDG.E.64.CONSTANT R4, desc[UR8][R16.64+0x28] ;  /* 0x0000280810047981 */ /* 0x000f68000c1e9b00 */
[----:B------:R-:W5:Y:S04]  /*0760*/  LDG.E.64.CONSTANT R2, desc[UR8][R16.64+0x30] ;  /* 0x0000300810027981 */ /* 0x000f68000c1e9b00 */
[----:B------:R-:W5:Y:S01]  /*0770*/  LDG.E.64.CONSTANT R14, desc[UR8][R16.64+0x38] ;  /* 0x00003808100e7981 */ /* 0x000f62000c1e9b00 */
[----:B------:R-:W-:-:S12]  /*0780*/  USHF.L.U32 UR4, UR4, 0x3, URZ ;  /* 0x0000000304047899 */ /* 0x000fd800080006ff */
[----:B------:R-:W2:Y:S01]  /*0790*/  LDCU.64 UR6, c[0x3][UR4] ;  /* 0x00c00000040677ac */ /* 0x000ea20008000a00 */
[----:B------:R-:W3:Y:S01]  /*07a0*/  LDCU.64 UR10, c[0x3][UR4+0x8] ;  /* 0x00c00100040a77ac */ /* 0x000ee20008000a00 */
[----:B------:R-:W4:Y:S01]  /*07b0*/  LDCU.64 UR12, c[0x3][UR4+0x20] ;  /* 0x00c00400040c77ac */ /* 0x000f220008000a00 */
[----:B--2---:R-:W-:Y:S01]  /*07c0*/  DADD R18, -R18, UR6 ;  /* 0x0000000612127e29 */ /* 0x004fe20008000100 */
[----:B------:R-:W0:Y:S01]  /*07d0*/  LDCU.64 UR6, c[0x3][UR4+0x10] ;  /* 0x00c00200040677ac */ /* 0x000e220008000a00 */
[----:B---3--:R-:W-:Y:S01]  /*07e0*/  DADD R20, -R20, UR10 ;  /* 0x0000000a14147e29 */ /* 0x008fe20008000100 */
[----:B------:R-:W5:Y:S05]  /*07f0*/  LDCU.64 UR10, c[0x3][UR4+0x18] ;  /* 0x00c00300040a77ac */ /* 0x000f6a0008000a00 */
[----:B------:R-:W-:-:S08]  /*0800*/  DFMA R12, R18, R18, R12 ;  /* 0x00000012120c722b */ /* 0x000fd0000000000c */
[----:B------:R-:W-:Y:S02]  /*0810*/  DFMA R12, R20, R20, R12 ;  /* 0x00000014140c722b */ /* 0x000fe4000000000c */
[----:B----4-:R-:W-:Y:S02]  /*0820*/  DADD R6, -R6, UR12 ;  /* 0x0000000c06067e29 */ /* 0x010fe40008000100 */
[----:B0-----:R-:W-:Y:S01]  /*0830*/  DADD R10, -R10, UR6 ;  /* 0x000000060a0a7e29 */ /* 0x001fe20008000100 */
[----:B------:R-:W0:Y:S01]  /*0840*/  LDCU.64 UR6, c[0x3][UR4+0x28] ;  /* 0x00c00500040677ac */ /* 0x000e220008000a00 */
[----:B-----5:R-:W-:Y:S01]  /*0850*/  DADD R8, -R8, UR10 ;  /* 0x0000000a08087e29 */ /* 0x020fe20008000100 */
[----:B------:R-:W1:Y:S05]  /*0860*/  LDCU.64 UR10, c[0x3][UR4+0x30] ;  /* 0x00c00600040a77ac */ /* 0x000e6a0008000a00 */
[----:B------:R-:W-:Y:S01]  /*0870*/  DFMA R12, R10, R10, R12 ;  /* 0x0000000a0a0c722b */ /* 0x000fe2000000000c */
[----:B------:R-:W2:Y:S07]  /*0880*/  LDCU.64 UR4, c[0x3][UR4+0x38] ;  /* 0x00c00700040477ac */ /* 0x000eae0008000a00 */
[----:B------:R-:W-:-:S02]  /*0890*/  DFMA R12, R8, R8, R12 ;  /* 0x00000008080c722b */ /* 0x000fc4000000000c */
[----:B0-----:R-:W-:Y:S02]  /*08a0*/  DADD R4, -R4, UR6 ;  /* 0x0000000604047e29 */ /* 0x001fe40008000100 */
[----:B-1----:R-:W-:-:S04]  /*08b0*/  DADD R2, -R2, UR10 ;  /* 0x0000000a02027e29 */ /* 0x002fc80008000100 */
[----:B------:R-:W-:Y:S02]  /*08c0*/  DFMA R12, R6, R6, R12 ;  /* 0x00000006060c722b */ /* 0x000fe4000000000c */
[----:B--2---:R-:W-:-:S06]  /*08d0*/  DADD R14, -R14, UR4 ;  /* 0x000000040e0e7e29 */ /* 0x004fcc0008000100 */
[----:B------:R-:W-:-:S08]  /*08e0*/  DFMA R12, R4, R4, R12 ;  /* 0x00000004040c722b */ /* 0x000fd0000000000c */
[----:B------:R-:W-:-:S08]  /*08f0*/  DFMA R12, R2, R2, R12 ;  /* 0x00000002020c722b */ /* 0x000fd0000000000c */
[----:B------:R-:W-:-:S11]  /*0900*/  DFMA R12, R14, R14, R12 ;  /* 0x0000000e0e0c722b */ /* 0x000fd6000000000c */
.L_x_286:
[----:B------:R-:W0:Y:S01]  /*0910*/  MUFU.RSQ64H R5, R13 ;  /* 0x0000000d00057308 */ /* 0x000e220000001c00 */
[----:B------:R-:W-:Y:S01]  /*0920*/  IADD3 R4, PT, PT, R13, -0x3500000, RZ ;  /* 0xfcb000000d047810 */ /* 0x000fe20007ffe0ff */
[----:B------:R-:W-:Y:S01]  /*0930*/  IMAD.MOV.U32 R6, RZ, RZ, 0x0 ;  /* 0x00000000ff067424 */ /* 0x000fe200078e00ff */
[----:B------:R-:W-:Y:S01]  /*0940*/  BSSY.RECONVERGENT B0, `(.L_x_289) ;  /* 0x0000012000007945 */ /* 0x000fe20003800200 */
[----:B------:R-:W-:Y:S01]  /*0950*/  IMAD.MOV.U32 R7, RZ, RZ, 0x3fd80000 ;  /* 0x3fd80000ff077424 */ /* 0x000fe200078e00ff */
[----:B------:R-:W-:Y:S02]  /*0960*/  ISETP.GE.U32.AND P0, PT, R4, 0x7ca00000, PT ;  /* 0x7ca000000400780c */ /* 0x000fe40003f06070 */
        /* <DEDUP_REMOVED lines=12> */
[----:B------:R-:W-:Y:S05]  /*0a30*/  CALL.REL.NOINC `($__internal_9_$__cuda_sm20_dsqrt_rn_f64_mediumpath_v1) ;  /* 0x0000000000447944 */ /* 0x000fea0003c00000 */
[----:B------:R-:W-:Y:S01]  /*0a40*/  MOV R2, R4 ;  /* 0x0000000400027202 */ /* 0x000fe20000000f00 */
[----:B------:R-:W-:-:S07]  /*0a50*/  IMAD.MOV.U32 R3, RZ, RZ, R5 ;  /* 0x000000ffff037224 */ /* 0x000fce00078e0005 */
.L_x_290:
[----:B------:R-:W-:Y:S05]  /*0a60*/  BSYNC.RECONVERGENT B0 ;  /* 0x0000000000007941 */ /* 0x000fea0003800200 */
.L_x_289:
[----:B------:R-:W0:Y:S01]  /*0a70*/  LDCU UR7, c[0x0][0x398] ;  /* 0x00007300ff0777ac */ /* 0x000e220008000800 */
[----:B------:R-:W1:Y:S01]  /*0a80*/  LDCU UR6, c[0x0][0x390] ;  /* 0x00007200ff0677ac */ /* 0x000e620008000800 */
[----:B------:R-:W2:Y:S01]  /*0a90*/  LDCU.64 UR10, c[0x0][0x388] ;  /* 0x00007100ff0a77ac */ /* 0x000ea20008000a00 */
[----:B0-----:R-:W-:Y:S02]  /*0aa0*/  USHF.R.S32.HI UR5, URZ, 0x1f, UR7 ;  /* 0x0000001fff057899 */ /* 0x001fe40008011407 */
[----:B------:R-:W-:Y:S01]  /*0ab0*/  IMAD.U32 R4, RZ, RZ, UR7 ;  /* 0x00000007ff047e24 */ /* 0x000fe2000f8e00ff */
[----:B-1----:R-:W-:-:S03]  /*0ac0*/  USHF.R.S32.HI UR4, URZ, 0x1f, UR6 ;  /* 0x0000001fff047899 */ /* 0x002fc60008011406 */
[----:B------:R-:W-:-:S03]  /*0ad0*/  IMAD.U32 R5, RZ, RZ, UR5 ;  /* 0x00000005ff057e24 */ /* 0x000fc6000f8e00ff */
[C---:B------:R-:W-:Y:S02]  /*0ae0*/  IMAD R7, R0.reuse, UR4, RZ ;  /* 0x0000000400077c24 */ /* 0x040fe4000f8e02ff */
[----:B------:R-:W-:-:S05]  /*0af0*/  IMAD.WIDE.U32 R4, R0, UR6, R4 ;  /* 0x0000000600047c25 */ /* 0x000fca000f8e0004 */
[----:B------:R-:W-:Y:S02]  /*0b00*/  IADD3 R5, PT, PT, R5, R7, RZ ;  /* 0x0000000705057210 */ /* 0x000fe40007ffe0ff */
[----:B--2---:R-:W-:-:S04]  /*0b10*/  LEA R6, P0, R4, UR10, 0x3 ;  /* 0x0000000a04067c11 */ /* 0x004fc8000f8018ff */
[----:B------:R-:W-:-:S05]  /*0b20*/  LEA.HI.X R7, R4, UR11, R5, 0x3, P0 ;  /* 0x0000000b04077c11 */ /* 0x000fca00080f1c05 */
[----:B------:R-:W-:Y:S01]  /*0b30*/  STG.E.64 desc[UR8][R6.64], R2 ;  /* 0x0000000206007986 */ /* 0x000fe2000c101b08 */
[----:B------:R-:W-:Y:S05]  /*0b40*/  EXIT ;  /* 0x000000000000794d */ /* 0x000fea0003800000 */
        .weak           $__internal_9_$__cuda_sm20_dsqrt_rn_f64_mediumpath_v1
        .type           $__internal_9_$__cuda_sm20_dsqrt_rn_f64_mediumpath_v1,@function
        .size           $__internal_9_$__cuda_sm20_dsqrt_rn_f64_mediumpath_v1,(.L_x_538 - $__internal_9_$__cuda_sm20_dsqrt_rn_f64_mediumpath_v1)
$__internal_9_$__cuda_sm20_dsqrt_rn_f64_mediumpath_v1:
[----:B------:R-:W-:Y:S01]  /*0b50*/  ISETP.GE.U32.AND P0, PT, R4, -0x3400000, PT ;  /* 0xfcc000000400780c */ /* 0x000fe20003f06070 */
[----:B------:R-:W-:Y:S01]  /*0b60*/  BSSY.RECONVERGENT B1, `(.L_x_291) ;  /* 0x0000028000017945 */ /* 0x000fe20003800200 */
[----:B------:R-:W-:Y:S01]  /*0b70*/  IMAD.MOV.U32 R9, RZ, RZ, R7 ;  /* 0x000000ffff097224 */ /* 0x000fe200078e0007 */
[----:B------:R-:W-:Y:S01]  /*0b80*/  MOV R4, R14 ;  /* 0x0000000e00047202 */ /* 0x000fe20000000f00 */
[----:B------:R-:W-:Y:S02]  /*0b90*/  IMAD.MOV.U32 R6, RZ, RZ, R12 ;  /* 0x000000ffff067224 */ /* 0x000fe400078e000c */
[----:B------:R-:W-:Y:S02]  /*0ba0*/  IMAD.MOV.U32 R7, RZ, RZ, R13 ;  /* 0x000000ffff077224 */ /* 0x000fe400078e000d */
[----:B------:R-:W-:-:S05]  /*0bb0*/  IMAD.MOV.U32 R5, RZ, RZ, R15 ;  /* 0x000000ffff057224 */ /* 0x000fca00078e000f */
        /* <DEDUP_REMOVED lines=9> */
.L_x_292:
[----:B------:R-:W-:-:S14]  /*0c50*/  DSETP.NE.AND P0, PT, R6, RZ, PT ;  /* 0x000000ff0600722a */ /* 0x000fdc0003f05000 */
[----:B------:R-:W-:Y:S05]  /*0c60*/  @!P0 BRA `(.L_x_294) ;  /* 0x0000000000588947 */ /* 0x000fea0003800000 */
[----:B------:R-:W-:-:S13]  /*0c70*/  ISETP.GE.AND P0, PT, R7, RZ, PT ;  /* 0x000000ff0700720c */ /* 0x000fda0003f06270 */
[----:B------:R-:W-:Y:S01]  /*0c80*/  @!P0 IMAD.MOV.U32 R4, RZ, RZ, 0x0 ;  /* 0x00000000ff048424 */ /* 0x000fe200078e00ff */
[----:B------:R-:W-:Y:S01]  /*0c90*/  @!P0 MOV R5, 0xfff80000 ;  /* 0xfff8000000058802 */ /* 0x000fe20000000f00 */
        /* <DEDUP_REMOVED lines=14> */
[----:B------:R-:W-:-:S06]  /*0d80*/  IADD3 R9, PT, PT, R9, -0x100000, RZ ;  /* 0xfff0000009097810 */ /* 0x000fcc0007ffe0ff */
[----:B------:R-:W-:-:S08]  /*0d90*/  DFMA R10, R6, -R6, R4 ;  /* 0x80000006060a722b */ /* 0x000fd00000000004 */
[----:B------:R-:W-:-:S10]  /*0da0*/  DFMA R4, R8, R10, R6 ;  /* 0x0000000a0804722b */ /* 0x000fd40000000006 */
[----:B------:R-:W-:Y:S01]  /*0db0*/  VIADD R5, R5, 0xfcb00000 ;  /* 0xfcb0000005057836 */ /* 0x000fe20000000000 */
[----:B------:R-:W-:Y:S06]  /*0dc0*/  BRA `(.L_x_293) ;  /* 0x0000000000047947 */ /* 0x000fec0003800000 */
.L_x_294:
[----:B------:R-:W-:-:S11]  /*0dd0*/  DADD R4, R6, R6 ;  /* 0x0000000006047229 */ /* 0x000fd60000000006 */
.L_x_293:
[----:B------:R-:W-:Y:S05]  /*0de0*/  BSYNC.RECONVERGENT B1 ;  /* 0x0000000000017941 */ /* 0x000fea0003800200 */
.L_x_291:
[----:B------:R-:W-:-:S04]  /*0df0*/  IMAD.MOV.U32 R3, RZ, RZ, 0x0 ;  /* 0x00000000ff037424 */ /* 0x000fc800078e00ff */
[----:B------:R-:W-:Y:S05]  /*0e00*/  RET.REL.NODEC R2 `(_Z28centroidConstantDistance2UR8PKdPdiiii) ;  /* 0xfffffff0027c7950 */ /* 0x000fea0003c3ffff */
.L_x_295:
        /* <DEDUP_REMOVED lines=15> */
.L_x_538:


//--------------------- .text._Z28centroidConstantDistance2UR4PKdPdiiii --------------------------
	.section	.text._Z28centroidConstantDistance2UR4PKdPdiiii,"ax",@progbits
	.align	128
        .global         _Z28centroidConstantDistance2UR4PKdPdiiii
        .type           _Z28centroidConstantDistance2UR4PKdPdiiii,@function
        .size           _Z28centroidConstantDistance2UR4PKdPdiiii,(.L_x_539 - _Z28centroidConstantDistance2UR4PKdPdiiii)
        .other          _Z28centroidConstantDistance2UR4PKdPdiiii,@"STO_CUDA_ENTRY STV_DEFAULT"
_Z28centroidConstantDistance2UR4PKdPdiiii:
.text._Z28centroidConstantDistance2UR4PKdPdiiii:
        /* <DEDUP_REMOVED lines=17> */
[----:B------:R-:W-:Y:S01]  /*0110*/  UIADD3 UR7, UPT, UPT, UR4, -0x1, URZ ;  /* 0xffffffff04077890 */ /* 0x000fe2000fffe0ff */
[----:B------:R-:W-:Y:S01]  /*0120*/  CS2R R12, SRZ ;  /* 0x00000000000c7805 */ /* 0x000fe2000001ff00 */
[----:B------:R-:W-:Y:S01]  /*0130*/  UMOV UR5, URZ ;  /* 0x000000ff00057c82 */ /* 0x000fe20008000000 */
[----:B------:R-:W-:Y:S01]  /*0140*/  UMOV UR4, URZ ;  /* 0x000000ff00047c82 */ /* 0x000fe20008000000 */
[----:B------:R-:W-:Y:S01]  /*0150*/  ULEA.HI UR6, UR7, 0x1, URZ, 0x1e ;  /* 0x0000000107067891 */ /* 0x000fe2000f8ff0ff */
[----:B------:R-:W-:-:S03]  /*0160*/  VIADD R17, R5, UR5 ;  /* 0x0000000505117c36 */ /* 0x000fc60008000000 */
[----:B------:R-:W-:Y:S01]  /*0170*/  ULOP3.LUT UP0, UR16, UR6, 0x3, URZ, 0xc0, !UPT ;  /* 0x0000000306107892 */ /* 0x000fe2000f80c0ff */
[----:B------:R-:W-:Y:S11]  /*0180*/  BRA.U !UP1, `(.L_x_297) ;  /* 0x0000000509447547 */ /* 0x000ff6000b800000 */
[----:B------:R-:W0:Y:S01]  /*0190*/  LDCU.64 UR4, c[0x0][0x380] ;  /* 0x00007000ff0477ac */ /* 0x000e220008000a00 */
[----:B------:R-:W-:Y:S01]  /*01a0*/  CS2R R12, SRZ ;  /* 0x00000000000c7805 */ /* 0x000fe2000001ff00 */
        /* <DEDUP_REMOVED lines=8> */
.L_x_298:
        /* <DEDUP_REMOVED lines=71> */
.L_x_297:
[----:B------:R-:W-:Y:S05]  /*06a0*/  BRA.U !UP0, `(.L_x_296) ;  /* 0x0000000508047547 */ /* 0x000fea000b800000 */
[----:B------:R-:W-:Y:S02]  /*06b0*/  UISETP.NE.AND UP1, UPT, UR16, 0x1, UPT ;  /* 0x000000011000788c */ /* 0x000fe4000bf25270 */
[----:B------:R-:W-:-:S07]  /*06c0*/  ULOP3.LUT UP0, URZ, UR7, 0x4, URZ, 0xc0, !UPT ;  /* 0x0000000407ff7892 */ /* 0x000fce000f80c0ff */
[----:B------:R-:W-:Y:S05]  /*06d0*/  BRA.U !UP1, `(.L_x_299) ;  /* 0x00000001099c7547 */ /* 0x000fea000b800000 */
        /* <DEDUP_REMOVED lines=13> */
[----:B------:R-:W-:-:S02]  /*07b0*/  USHF.L.U32 UR6, UR4, 0x3, URZ ;  /* 0x0000000304067899 */ /* 0x000fc400080006ff */
[----:B------:R-:W-:-:S10]  /*07c0*/  UIADD3 UR4, UPT, UPT, UR4, 0x8, URZ ;  /* 0x0000000804047890 */ /* 0x000fd4000fffe0ff */
        /* <DEDUP_REMOVED lines=24> */
.L_x_299:
        /* <DEDUP_REMOVED lines=9> */
[----:B------:R-:W5:Y:S01]  /*09e0*/  LDG.E.64.CONSTANT R10, desc[UR8][R2.64+0x18] ;  /* 0x00001808020a7981 */ /* 0x000f62000c1e9b00 */
[----:B------:R-:W-:-:S12]  /*09f0*/  USHF.L.U32 UR4, UR4, 0x3, URZ ;  /* 0x0000000304047899 */ /* 0x000fd800080006ff */
[----:B------:R-:W2:Y:S01]  /*0a00*/  LDCU.64 UR6, c[0x3][UR4] ;  /* 0x00c00000040677ac */ /* 0x000ea20008000a00 */
[----:B------:R-:W3:Y:S01]  /*0a10*/  LDCU.64 UR10, c[0x3][UR4+0x8] ;  /* 0x00c00100040a77ac */ /* 0x000ee20008000a00 */
[----:B--2---:R-:W-:Y:S01]  /*0a20*/  DADD R4, -R4, UR6 ;  /* 0x0000000604047e29 */ /* 0x004fe20008000100 */
[----:B------:R-:W4:Y:S01]  /*0a30*/  LDCU.64 UR6, c[0x3][UR4+0x10] ;  /* 0x00c00200040677ac */ /* 0x000f220008000a00 */
[----:B---3--:R-:W-:Y:S01]  /*0a40*/  DADD R6, -R6, UR10 ;  /* 0x0000000a06067e29 */ /* 0x008fe20008000100 */
[----:B------:R-:W5:Y:S05]  /*0a50*/  LDCU.64 UR4, c[0x3][UR4+0x18] ;  /* 0x00c00300040477ac */ /* 0x000f6a0008000a00 */
[----:B------:R-:W-:-:S08]  /*0a60*/  DFMA R4, R4, R4, R12 ;  /* 0x000000040404722b */ /* 0x000fd0000000000c */
[----:B------:R-:W-:Y:S02]  /*0a70*/  DFMA R4, R6, R6, R4 ;  /* 0x000000060604722b */ /* 0x000fe40000000004 */
[----:B----4-:R-:W-:Y:S02]  /*0a80*/  DADD R8, -R8, UR6 ;  /* 0x0000000608087e29 */ /* 0x010fe40008000100 */
[----:B-----5:R-:W-:-:S06]  /*0a90*/  DADD R10, -R10, UR4 ;  /* 0x000000040a0a7e29 */ /* 0x020fcc0008000100 */
[----:B------:R-:W-:-:S08]  /*0aa0*/  DFMA R4, R8, R8, R4 ;  /* 0x000000080804722b */ /* 0x000fd00000000004 */
[----:B------:R-:W-:-:S11]  /*0ab0*/  DFMA R12, R10, R10, R4 ;  /* 0x0000000a0a0c722b */ /* 0x000fd60000000004 */
.L_x_296:
        /* <DEDUP_REMOVED lines=18> */
[----:B------:R-:W-:Y:S05]  /*0be0*/  CALL.REL.NOINC `($__internal_10_$__cuda_sm20_dsqrt_rn_f64_mediumpath_v1) ;  /* 0x0000000000447944 */ /* 0x000fea0003c00000 */
[----:B------:R-:W-:Y:S01]  /*0bf0*/  MOV R2, R4 ;  /* 0x0000000400027202 */ /* 0x000fe20000000f00 */
[----:B------:R-:W-:-:S07]  /*0c00*/  IMAD.MOV.U32 R3, RZ, RZ, R5 ;  /* 0x000000ffff037224 */ /* 0x000fce00078e0005 */
.L_x_301:
[----:B------:R-:W-:Y:S05]  /*0c10*/  BSYNC.RECONVERGENT B0 ;  /* 0x0000000000007941 */ /* 0x000fea0003800200 */
.L_x_300:
        /* <DEDUP_REMOVED lines=8> */
[----:B------:R-:W-:-:S04]  /*0ca0*/  IMAD.WIDE.U32 R4, R0, UR6, R4 ;  /* 0x0000000600047c25 */ /* 0x000fc8000f8e0004 */
[----:B------:R-:W-:Y:S01]  /*0cb0*/  IMAD.IADD R5, R5, 0x1, R7 ;  /* 0x0000000105057824 */ /* 0x000fe200078e0207 */
[----:B--2---:R-:W-:-:S04]  /*0cc0*/  LEA R6, P0, R4, UR10, 0x3 ;  /* 0x0000000a04067c11 */ /* 0x004fc8000f8018ff */
[----:B------:R-:W-:-:S05]  /*0cd0*/  LEA.HI.X R7, R4, UR11, R5, 0x3, P0 ;  /* 0x0000000b04077c11 */ /* 0x000fca00080f1c05 */
[----:B------:R-:W-:Y:S01]  /*0ce0*/  STG.E.64 desc[UR8][R6.64], R2 ;  /* 0x0000000206007986 */ /* 0x000fe2000c101b08 */
[----:B------:R-:W-:Y:S05]  /*0cf0*/  EXIT ;  /* 0x000000000000794d */ /* 0x000fea0003800000 */
        .weak           $__internal_10_$__cuda_sm20_dsqrt_rn_f64_mediumpath_v1
        .type           $__internal_10_$__cuda_sm20_dsqrt_rn_f64_mediumpath_v1,@function
        .size           $__internal_10_$__cuda_sm20_dsqrt_rn_f64_mediumpath_v1,(.L_x_539 - $__internal_10_$__cuda_sm20_dsqrt_rn_f64_mediumpath_v1)
$__internal_10_$__cuda_sm20_dsqrt_rn_f64_mediumpath_v1:
[----:B------:R-:W-:Y:S01]  /*0d00*/  ISETP.GE.U32.AND P0, PT, R4, -0x3400000, PT ;  /* 0xfcc000000400780c */ /* 0x000fe20003f06070 */
[----:B------:R-:W-:Y:S01]  /*0d10*/  BSSY.RECONVERGENT B1, `(.L_x_302) ;  /* 0x0000028000017945 */ /* 0x000fe20003800200 */
[----:B------:R-:W-:Y:S01]  /*0d20*/  MOV R9, R7 ;  /* 0x0000000700097202 */ /* 0x000fe20000000f00 */
[----:B------:R-:W-:Y:S02]  /*0d30*/  IMAD.MOV.U32 R6, RZ, RZ, R12 ;  /* 0x000000ffff067224 */ /* 0x000fe400078e000c */
[----:B------:R-:W-:Y:S02]  /*0d40*/  IMAD.MOV.U32 R7, RZ, RZ, R13 ;  /* 0x000000ffff077224 */ /* 0x000fe400078e000d */
[----:B------:R-:W-:Y:S02]  /*0d50*/  IMAD.MOV.U32 R4, RZ, RZ, R14 ;  /* 0x000000ffff047224 */ /* 0x000fe400078e000e */
[----:B------:R-:W-:-:S04]  /*0d60*/  IMAD.MOV.U32 R5, RZ, RZ, R15 ;  /* 0x000000ffff057224 */ /* 0x000fc800078e000f */
[----:B------:R-:W-:Y:S05]  /*0d70*/  @!P0 BRA `(.L_x_303) ;  /* 0x0000000000208947 */ /* 0x000fea0003800000 */
[----:B------:R-:W-:-:S10]  /*0d80*/  DFMA.RM R4, R4, R8, R10 ;  /* 0x000000080404722b */ /* 0x000fd4000000400a */
[----:B------:R-:W-:-:S04]  /*0d90*/  IADD3 R8, P0, PT, R4, 0x1, RZ ;  /* 0x0000000104087810 */ /* 0x000fc80007f1e0ff */
[----:B------:R-:W-:-:S06]  /*0da0*/  IADD3.X R9, PT, PT, RZ, R5, RZ, P0, !PT ;  /* 0x00000005ff097210 */ /* 0x000fcc00007fe4ff */
[----:B------:R-:W-:-:S08]  /*0db0*/  DFMA.RP R6, -R4, R8, R6 ;  /* 0x000000080406722b */ /* 0x000fd00000008106 */
[----:B------:R-:W-:-:S06]  /*0dc0*/  DSETP.GT.AND P0, PT, R6, RZ, PT ;  /* 0x000000ff0600722a */ /* 0x000fcc0003f04000 */
[----:B------:R-:W-:Y:S02]  /*0dd0*/  FSEL R4, R8, R4, P0 ;  /* 0x0000000408047208 */ /* 0x000fe40000000000 */
[----:B------:R-:W-:Y:S01]  /*0de0*/  FSEL R5, R9, R5, P0 ;  /* 0x0000000509057208 */ /* 0x000fe20000000000 */
[----:B------:R-:W-:Y:S06]  /*0df0*/  BRA `(.L_x_304) ;  /* 0x0000000000647947 */ /* 0x000fec0003800000 */
.L_x_303:
        /* <DEDUP_REMOVED lines=9> */
[----:B------:R-:W-:Y:S01]  /*0e90*/  IMAD.MOV.U32 R10, RZ, RZ, 0x0 ;  /* 0x00000000ff0a7424 */ /* 0x000fe200078e00ff */
[----:B------:R-:W-:Y:S01]  /*0ea0*/  MOV R11, 0x3fd80000 ;  /* 0x3fd80000000b7802 */ /* 0x000fe20000000f00 */
[----:B------:R-:W-:-:S03]  /*0eb0*/  IMAD.MOV.U32 R6, RZ, RZ, RZ ;  /* 0x000000ffff067224 */ /* 0x000fc600078e00ff */
        /* <DEDUP_REMOVED lines=12> */
.L_x_305:
[----:B------:R-:W-:-:S11]  /*0f80*/  DADD R4, R6, R6 ;  /* 0x0000000006047229 */ /* 0x000fd60000000006 */
.L_x_304:
[----:B------:R-:W-:Y:S05]  /*0f90*/  BSYNC.RECONVERGENT B1 ;  /* 0x0000000000017941 */ /* 0x000fea0003800200 */
.L_x_302:
[----:B------:R-:W-:-:S04]  /*0fa0*/  IMAD.MOV.U32 R3, RZ, RZ, 0x0 ;  /* 0x00000000ff037424 */ /* 0x000fc800078e00ff */
[----:B------:R-:W-:Y:S05]  /*0fb0*/  RET.REL.NODEC R2 `(_Z28centroidConstantDistance2UR4PKdPdiiii) ;  /* 0xfffffff002107950 */ /* 0x000fea0003c3ffff */
.L_x_306:
        /* <DEDUP_REMOVED lines=12> */
.L_x_539:


//--------------------- .text._Z28centroidConstantDistance2UR2PKdPdiiii --------------------------
	.section	.text._Z28centroidConstantDistance2UR2PKdPdiiii,"ax",@progbits
	.align	128
        .global         _Z28centroidConstantDistance2UR2PKdPdiiii
        .type           _Z28centroidConstantDistance2UR2PKdPdiiii,@function
        .size           _Z28centroidConstantDistance2UR2PKdPdiiii,(.L_x_540 - _Z28centroidConstantDistance2UR2PKdPdiiii)
        .other          _Z28centroidConstantDistance2UR2PKdPdiiii,@"STO_CUDA_ENTRY STV_DEFAULT"
_Z28centroidConstantDistance2UR2PKdPdiiii:
.text._Z28centroidConstantDistance2UR2PKdPdiiii:
        /* <DEDUP_REMOVED lines=23> */
[----:B------:R-:W-:-:S04]  /*0170*/  ULOP3.LUT UR7, UR6, 0x7, URZ, 0xc0, !UPT ;  /* 0x0000000706077892 */ /* 0x000fc8000f8ec0ff */
[----:B------:R-:W-:Y:S01]  /*0180*/  UISETP.NE.AND UP0, UPT, UR7, URZ, UPT ;  /* 0x000000ff0700728c */ /* 0x000fe2000bf05270 */
[----:B------:R-:W-:Y:S10]  /*0190*/  BRA.U !UP1, `(.L_x_308) ;  /* 0x0000000509447547 */ /* 0x000ff4000b800000 */
[----:B------:R-:W0:Y:S01]  /*01a0*/  LDCU.64 UR12, c[0x0][0x380] ;  /* 0x00007000ff0c77ac */ /* 0x000e220008000a00 */
[----:B------:R-:W-:Y:S01]  /*01b0*/  CS2R R12, SRZ ;  /* 0x00000000000c7805 */ /* 0x000fe2000001ff00 */
[----:B------:R-:W-:Y:S01]  /*01c0*/  ULOP3.LUT UR4, UR6, 0x7ffffff8, URZ, 0xc0, !UPT ;  /* 0x7ffffff806047892 */ /* 0x000fe2000f8ec0ff */
[----:B------:R-:W-:-:S03]  /*01d0*/  UMOV UR11, 0x40 ;  /* 0x00000040000b7882 */ /* 0x000fc60000000000 */
[----:B------:R-:W-:-:S03]  /*01e0*/  UIADD3 UR5, UPT, UPT, -UR4, URZ, URZ ;  /* 0x000000ff04057290 */ /* 0x000fc6000fffe1ff */
[----:B------:R-:W-:Y:S01]  /*01f0*/  UMOV UR4, URZ ;  /* 0x000000ff00047c82 */ /* 0x000fe20008000000 */
[----:B0-----:R-:W-:-:S04]  /*0200*/  LEA R2, P0, R4, UR12, 0x3 ;  /* 0x0000000c04027c11 */ /* 0x001fc8000f8018ff */
[----:B------:R-:W-:Y:S02]  /*0210*/  IADD3 R2, P1, PT, R2, 0x40, RZ ;  /* 0x0000004002027810 */ /* 0x000fe40007f3e0ff */
[----:B------:R-:W-:-:S05]  /*0220*/  LEA.HI.X R3, R4, UR13, R17, 0x3, P0 ;  /* 0x0000000d04037c11 */ /* 0x000fca00080f1c11 */
[----:B------:R-:W-:-:S07]  /*0230*/  IMAD.X R3, RZ, RZ, R3, P1 ;  /* 0x000000ffff037224 */ /* 0x000fce00008e0603 */
.L_x_309:
        /* <DEDUP_REMOVED lines=71> */
.L_x_308:
[----:B------:R-:W-:Y:S05]  /*06b0*/  BRA.U !UP0, `(.L_x_307) ;  /* 0x0000000508507547 */ /* 0x000fea000b800000 */
[----:B------:R-:W-:Y:S02]  /*06c0*/  UISETP.GE.U32.AND UP0, UPT, UR7, 0x4, UPT ;  /* 0x000000040700788c */ /* 0x000fe4000bf06070 */
[----:B------:R-:W-:-:S07]  /*06d0*/  ULOP3.LUT UP1, UR5, UR6, 0x3, URZ, 0xc0, !UPT ;  /* 0x0000000306057892 */ /* 0x000fce000f82c0ff */
        /* <DEDUP_REMOVED lines=40> */
.L_x_310:
        /* <DEDUP_REMOVED lines=13> */
[----:B------:R-:W-:-:S02]  /*0a30*/  USHF.L.U32 UR6, UR4, 0x3, URZ ;  /* 0x0000000304067899 */ /* 0x000fc400080006ff */
[----:B------:R-:W-:-:S10]  /*0a40*/  UIADD3 UR4, UPT, UPT, UR4, 0x4, URZ ;  /* 0x0000000404047890 */ /* 0x000fd4000fffe0ff */
        /* <DEDUP_REMOVED lines=12> */
.L_x_311:
[----:B------:R-:W-:Y:S05]  /*0b10*/  BRA.U UP0, `(.L_x_307) ;  /* 0x0000000100387547 */ /* 0x000fea000b800000 */
[----:B------:R-:W0:Y:S01]  /*0b20*/  LDCU.64 UR6, c[0x0][0x380] ;  /* 0x00007000ff0677ac */ /* 0x000e220008000a00 */
[----:B------:R-:W-:-:S05]  /*0b30*/  IADD3 R4, P0, PT, R4, UR4, RZ ;  /* 0x0000000404047c10 */ /* 0x000fca000ff1e0ff */
[----:B------:R-:W-:Y:S01]  /*0b40*/  IMAD.X R17, RZ, RZ, R17, P0 ;  /* 0x000000ffff117224 */ /* 0x000fe200000e0611 */
[----:B0-----:R-:W-:-:S04]  /*0b50*/  LEA R2, P0, R4, UR6, 0x3 ;  /* 0x0000000604027c11 */ /* 0x001fc8000f8018ff */
[----:B------:R-:W-:-:S05]  /*0b60*/  LEA.HI.X R3, R4, UR7, R17, 0x3, P0 ;  /* 0x0000000704037c11 */ /* 0x000fca00080f1c11 */
[----:B------:R-:W2:Y:S04]  /*0b70*/  LDG.E.64.CONSTANT R4, desc[UR8][R2.64] ;  /* 0x0000000802047981 */ /* 0x000ea8000c1e9b00 */
[----:B------:R-:W3:Y:S01]  /*0b80*/  LDG.E.64.CONSTANT R6, desc[UR8][R2.64+0x8] ;  /* 0x0000080802067981 */ /* 0x000ee2000c1e9b00 */
[----:B------:R-:W-:-:S12]  /*0b90*/  USHF.L.U32 UR4, UR4, 0x3, URZ ;  /* 0x0000000304047899 */ /* 0x000fd800080006ff */
[----:B------:R-:W2:Y:S01]  /*0ba0*/  LDCU.64 UR6, c[0x3][UR4] ;  /* 0x00c00000040677ac */ /* 0x000ea20008000a00 */
[----:B------:R-:W3:Y:S01]  /*0bb0*/  LDCU.64 UR4, c[0x3][UR4+0x8] ;  /* 0x00c00100040477ac */ /* 0x000ee20008000a00 */
[----:B--2---:R-:W-:Y:S02]  /*0bc0*/  DADD R4, -R4, UR6 ;  /* 0x0000000604047e29 */ /* 0x004fe40008000100 */
[----:B---3--:R-:W-:-:S06]  /*0bd0*/  DADD R6, -R6, UR4 ;  /* 0x0000000406067e29 */ /* 0x008fcc0008000100 */
[----:B------:R-:W-:-:S08]  /*0be0*/  DFMA R12, R4, R4, R12 ;  /* 0x00000004040c722b */ /* 0x000fd0000000000c */
[----:B------:R-:W-:-:S11]  /*0bf0*/  DFMA R12, R6, R6, R12 ;  /* 0x00000006060c722b */ /* 0x000fd6000000000c */
.L_x_307:
[----:B------:R-:W0:Y:S01]  /*0c00*/  MUFU.RSQ64H R5, R13 ;  /* 0x0000000d00057308 */ /* 0x000e220000001c00 */
[----:B------:R-:W-:Y:S01]  /*0c10*/  VIADD R4, R13, 0xfcb00000 ;  /* 0xfcb000000d047836 */ /* 0x000fe20000000000 */
[----:B------:R-:W-:Y:S01]  /*0c20*/  MOV R6, 0x0 ;  /* 0x0000000000067802 */ /* 0x000fe20000000f00 */
[----:B------:R-:W-:Y:S01]  /*0c30*/  IMAD.MOV.U32 R7, RZ, RZ, 0x3fd80000 ;  /* 0x3fd80000ff077424 */ /* 0x000fe200078e00ff */
[----:B------:R-:W-:Y:S02]  /*0c40*/  BSSY.RECONVERGENT B0, `(.L_x_312) ;  /* 0x0000011000007945 */ /* 0x000fe40003800200 */
        /* <DEDUP_REMOVED lines=13> */
[----:B------:R-:W-:Y:S05]  /*0d20*/  CALL.REL.NOINC `($__internal_11_$__cuda_sm20_dsqrt_rn_f64_mediumpath_v1) ;  /* 0x0000000000447944 */ /* 0x000fea0003c00000 */
[----:B------:R-:W-:Y:S02]  /*0d30*/  IMAD.MOV.U32 R2, RZ, RZ, R4 ;  /* 0x000000ffff027224 */ /* 0x000fe400078e0004 */
[----:B------:R-:W-:-:S07]  /*0d40*/  IMAD.MOV.U32 R3, RZ, RZ, R5 ;  /* 0x000000ffff037224 */ /* 0x000fce00078e0005 */
.L_x_313:
[----:B------:R-:W-:Y:S05]  /*0d50*/  BSYNC.RECONVERGENT B0 ;  /* 0x0000000000007941 */ /* 0x000fea0003800200 */
.L_x_312:
[----:B------:R-:W0:Y:S01]  /*0d60*/  LDCU UR7, c[0x0][0x398] ;  /* 0x00007300ff0777ac */ /* 0x000e220008000800 */
[----:B------:R-:W1:Y:S01]  /*0d70*/  LDCU UR6, c[0x0][0x390] ;  /* 0x00007200ff0677ac */ /* 0x000e620008000800 */
[----:B------:R-:W2:Y:S01]  /*0d80*/  LDCU.64 UR10, c[0x0][0x388] ;  /* 0x00007100ff0a77ac */ /* 0x000ea20008000a00 */
[----:B0-----:R-:W-:Y:S02]  /*0d90*/  USHF.R.S32.HI UR5, URZ, 0x1f, UR7 ;  /* 0x0000001fff057899 */ /* 0x001fe40008011407 */
[----:B------:R-:W-:Y:S01]  /*0da0*/  MOV R4, UR7 ;  /* 0x0000000700047c02 */ /* 0x000fe20008000f00 */
        /* <DEDUP_REMOVED lines=9> */
        .weak           $__internal_11_$__cuda_sm20_dsqrt_rn_f64_mediumpath_v1
        .type           $__internal_11_$__cuda_sm20_dsqrt_rn_f64_mediumpath_v1,@function
        .size           $__internal_11_$__cuda_sm20_dsqrt_rn_f64_mediumpath_v1,(.L_x_540 - $__internal_11_$__cuda_sm20_dsqrt_rn_f64_mediumpath_v1)
$__internal_11_$__cuda_sm20_dsqrt_rn_f64_mediumpath_v1:
        /* <DEDUP_REMOVED lines=16> */
.L_x_315:
        /* <DEDUP_REMOVED lines=9> */
[----:B------:R-:W-:Y:S01]  /*0fd0*/  MOV R10, 0x0 ;  /* 0x00000000000a7802 */ /* 0x000fe20000000f00 */
[----:B------:R-:W-:Y:S02]  /*0fe0*/  IMAD.MOV.U32 R6, RZ, RZ, RZ ;  /* 0x000000ffff067224 */ /* 0x000fe400078e00ff */
[----:B------:R-:W-:Y:S02]  /*0ff0*/  IMAD.MOV.U32 R11, RZ, RZ, 0x3fd80000 ;  /* 0x3fd80000ff0b7424 */ /* 0x000fe400078e00ff */
        /* <DEDUP_REMOVED lines=12> */
.L_x_317:
[----:B------:R-:W-:-:S11]  /*10c0*/  DADD R4, R6, R6 ;  /* 0x0000000006047229 */ /* 0x000fd60000000006 */
.L_x_316:
[----:B------:R-:W-:Y:S05]  /*10d0*/  BSYNC.RECONVERGENT B1 ;  /* 0x0000000000017941 */ /* 0x000fea0003800200 */
.L_x_314:
[----:B------:R-:W-:-:S04]  /*10e0*/  IMAD.MOV.U32 R3, RZ, RZ, 0x0 ;  /* 0x00000000ff037424 */ /* 0x000fc800078e00ff */
[----:B------:R-:W-:Y:S05]  /*10f0*/  RET.REL.NODEC R2 `(_Z28centroidConstantDistance2UR2PKdPdiiii) ;  /* 0xffffffec02c07950 */ /* 0x000fea0003c3ffff */
.L_x_318:
        /* <DEDUP_REMOVED lines=16> */
.L_x_540:


//--------------------- .text._Z25centroidConstantDistance2PKdPdiiii --------------------------
	.section	.text._Z25centroidConstantDistance2PKdPdiiii,"ax",@progbits
	.align	128
        .global         _Z25centroidConstantDistance2PKdPdiiii
        .type           _Z25centroidConstantDistance2PKdPdiiii,@function
        .size           _Z25centroidConstantDistance2PKdPdiiii,(.L_x_541 - _Z25centroidConstantDistance2PKdPdiiii)
        .other          _Z25centroidConstantDistance2PKdPdiiii,@"STO_CUDA_ENTRY STV_DEFAULT"
_Z25centroidConstantDistance2PKdPdiiii:
.text._Z25centroidConstantDistance2PKdPdiiii:
        /* <DEDUP_REMOVED lines=18> */
[----:B------:R-:W-:Y:S01]  /*0120*/  ULOP3.LUT UR6, UR8, 0xf, URZ, 0xc0, !UPT ;  /* 0x0000000f08067892 */ /* 0x000fe2000f8ec0ff */
[----:B------:R-:W-:Y:S01]  /*0130*/  CS2R R12, SRZ ;  /* 0x00000000000c7805 */ /* 0x000fe2000001ff00 */
[----:B------:R-:W-:Y:S01]  /*0140*/  VIADD R17, R5, UR5 ;  /* 0x0000000505117c36 */ /* 0x000fe20008000000 */
[----:B------:R-:W-:Y:S01]  /*0150*/  UMOV UR4, URZ ;  /* 0x000000ff00047c82 */ /* 0x000fe20008000000 */
[----:B------:R-:W-:Y:S01]  /*0160*/  UISETP.NE.AND UP0, UPT, UR6, URZ, UPT ;  /* 0x000000ff0600728c */ /* 0x000fe2000bf05270 */
[----:B------:R-:W-:Y:S10]  /*0170*/  BRA.U !UP1, `(.L_x_320) ;  /* 0x00000005093c7547 */ /* 0x000ff4000b800000 */
[----:B------:R-:W0:Y:S01]  /*0180*/  LDCU.64 UR12, c[0x0][0x380] ;  /* 0x00007000ff0c77ac */ /* 0x000e220008000a00 */
[----:B------:R-:W-:Y:S01]  /*0190*/  CS2R R12, SRZ ;  /* 0x00000000000c7805 */ /* 0x000fe2000001ff00 */
[----:B------:R-:W-:Y:S01]  /*01a0*/  ULOP3.LUT UR4, UR8, 0x7ffffff0, URZ, 0xc0, !UPT ;  /* 0x7ffffff008047892 */ /* 0x000fe2000f8ec0ff */
[----:B------:R-:W-:-:S03]  /*01b0*/  UMOV UR7, 0x40 ;  /* 0x0000004000077882 */ /* 0x000fc60000000000 */
[----:B------:R-:W-:Y:S01]  /*01c0*/  UIADD3 UR5, UPT, UPT, -UR4, URZ, URZ ;  /* 0x000000ff04057290 */ /* 0x000fe2000fffe1ff */
[----:B0-----:R-:W-:-:S04]  /*01d0*/  LEA R2, P0, R4, UR12, 0x3 ;  /* 0x0000000c04027c11 */ /* 0x001fc8000f8018ff */
[----:B------:R-:W-:Y:S02]  /*01e0*/  IADD3 R2, P1, PT, R2, 0x40, RZ ;  /* 0x0000004002027810 */ /* 0x000fe40007f3e0ff */
[----:B------:R-:W-:-:S05]  /*01f0*/  LEA.HI.X R3, R4, UR13, R17, 0x3, P0 ;  /* 0x0000000d04037c11 */ /* 0x000fca00080f1c11 */
[----:B------:R-:W-:-:S07]  /*0200*/  IMAD.X R3, RZ, RZ, R3, P1 ;  /* 0x000000ffff037224 */ /* 0x000fce00008e0603 */
.L_x_321:
        /* <DEDUP_REMOVED lines=45> */
[----:B0-----:R-:W-:-:S05]  /*04e0*/  IADD3 R2, P0, PT, R2, 0x80, RZ ;  /* 0x0000008002027810 */ /* 0x001fca0007f1e0ff */
        /* <DEDUP_REMOVED lines=24> */
.L_x_320:
[----:B------:R-:W-:Y:S05]  /*0670*/  BRA.U !UP0, `(.L_x_319) ;  /* 0x0000000508647547 */ /* 0x000fea000b800000 */
[----:B------:R-:W-:Y:S02]  /*0680*/  UISETP.GE.U32.AND UP0, UPT, UR6, 0x8, UPT ;  /* 0x000000080600788c */ /* 0x000fe4000bf06070 */
[----:B------:R-:W-:-:S04]  /*0690*/  ULOP3.LUT UR9, UR8, 0x7, URZ, 0xc0, !UPT ;  /* 0x0000000708097892 */ /* 0x000fc8000f8ec0ff */
[----:B------:R-:W-:-:S03]  /*06a0*/  UISETP.NE.AND UP1, UPT, UR9, URZ, UPT ;  /* 0x000000ff0900728c */ /* 0x000fc6000bf25270 */
[----:B------:R-:W-:Y:S08]  /*06b0*/  BRA.U !UP0, `(.L_x_322) ;  /* 0x00000001089c7547 */ /* 0x000ff0000b800000 */
        /* <DEDUP_REMOVED lines=39> */
.L_x_322:
        /* <DEDUP_REMOVED lines=28> */
.L_x_323:
[----:B------:R-:W-:Y:S05]  /*0af0*/  BRA.U !UP1, `(.L_x_319) ;  /* 0x0000000109447547 */ /* 0x000fea000b800000 */
[----:B------:R-:W0:Y:S01]  /*0b00*/  LDCU.64 UR6, c[0x0][0x380] ;  /* 0x00007000ff0677ac */ /* 0x000e220008000a00 */
[----:B------:R-:W-:Y:S01]  /*0b10*/  IADD3 R5, P0, PT, R4, UR4, RZ ;  /* 0x0000000404057c10 */ /* 0x000fe2000ff1e0ff */
[----:B------:R-:W-:-:S04]  /*0b20*/  USHF.L.U32 UR4, UR4, 0x3, URZ ;  /* 0x0000000304047899 */ /* 0x000fc800080006ff */
[----:B------:R-:W-:Y:S01]  /*0b30*/  IMAD.X R2, RZ, RZ, R17, P0 ;  /* 0x000000ffff027224 */ /* 0x000fe200000e0611 */
[----:B------:R-:W-:Y:S01]  /*0b40*/  UIADD3 UR5, UPT, UPT, -UR5, URZ, URZ ;  /* 0x000000ff05057290 */ /* 0x000fe2000fffe1ff */
[----:B0-----:R-:W-:-:S04]  /*0b50*/  LEA R4, P1, R5, UR6, 0x3 ;  /* 0x0000000605047c11 */ /* 0x001fc8000f8218ff */
[----:B------:R-:W-:-:S09]  /*0b60*/  LEA.HI.X R5, R5, UR7, R2, 0x3, P1 ;  /* 0x0000000705057c11 */ /* 0x000fd200088f1c02 */
.L_x_324:
[----:B------:R0:W2:Y:S01]  /*0b70*/  LDG.E.64.CONSTANT R2, desc[UR10][R4.64] ;  /* 0x0000000a04027981 */ /* 0x0000a2000c1e9b00 */
[----:B------:R-:W2:Y:S01]  /*0b80*/  LDCU.64 UR6, c[0x3][UR4] ;  /* 0x00c00000040677ac */ /* 0x000ea20008000a00 */
[----:B------:R-:W-:Y:S02]  /*0b90*/  UIADD3 UR5, UPT, UPT, UR5, 0x1, URZ ;  /* 0x0000000105057890 */ /* 0x000fe4000fffe0ff */
[----:B------:R-:W-:Y:S02]  /*0ba0*/  UIADD3 UR4, UPT, UPT, UR4, 0x8, URZ ;  /* 0x0000000804047890 */ /* 0x000fe4000fffe0ff */
[----:B------:R-:W-:Y:S01]  /*0bb0*/  UISETP.NE.AND UP0, UPT, UR5, URZ, UPT ;  /* 0x000000ff0500728c */ /* 0x000fe2000bf05270 */
[----:B0-----:R-:W-:-:S05]  /*0bc0*/  IADD3 R4, P0, PT, R4, 0x8, RZ ;  /* 0x0000000804047810 */ /* 0x001fca0007f1e0ff */
[----:B------:R-:W-:Y:S01]  /*0bd0*/  IMAD.X R5, RZ, RZ, R5, P0 ;  /* 0x000000ffff057224 */ /* 0x000fe200000e0605 */
[----:B--2---:R-:W-:-:S08]  /*0be0*/  DADD R2, -R2, UR6 ;  /* 0x0000000602027e29 */ /* 0x004fd00008000100 */
[----:B------:R-:W-:Y:S01]  /*0bf0*/  DFMA R12, R2, R2, R12 ;  /* 0x00000002020c722b */ /* 0x000fe2000000000c */
[----:B------:R-:W-:Y:S10]  /*0c00*/  BRA.U UP0, `(.L_x_324) ;  /* 0xfffffffd00d87547 */ /* 0x000ff4000b83ffff */
.L_x_319:
        /* <DEDUP_REMOVED lines=18> */
[----:B------:R-:W-:Y:S05]  /*0d30*/  CALL.REL.NOINC `($__internal_12_$__cuda_sm20_dsqrt_rn_f64_mediumpath_v1) ;  /* 0x0000000000447944 */ /* 0x000fea0003c00000 */
[----:B------:R-:W-:Y:S02]  /*0d40*/  IMAD.MOV.U32 R2, RZ, RZ, R4 ;  /* 0x000000ffff027224 */ /* 0x000fe400078e0004 */
[----:B------:R-:W-:-:S07]  /*0d50*/  IMAD.MOV.U32 R3, RZ, RZ, R5 ;  /* 0x000000ffff037224 */ /* 0x000fce00078e0005 */
.L_x_326:
[----:B------:R-:W-:Y:S05]  /*0d60*/  BSYNC.RECONVERGENT B0 ;  /* 0x0000000000007941 */ /* 0x000fea0003800200 */
.L_x_325:
        /* <DEDUP_REMOVED lines=14> */
        .weak           $__internal_12_$__cuda_sm20_dsqrt_rn_f64_mediumpath_v1
        .type           $__internal_12_$__cuda_sm20_dsqrt_rn_f64_mediumpath_v1,@function
        .size           $__internal_12_$__cuda_sm20_dsqrt_rn_f64_mediumpath_v1,(.L_x_541 - $__internal_12_$__cuda_sm20_dsqrt_rn_f64_mediumpath_v1)
$__internal_12_$__cuda_sm20_dsqrt_rn_f64_mediumpath_v1:
        /* <DEDUP_REMOVED lines=16> */
.L_x_328:
        /* <DEDUP_REMOVED lines=24> */
.L_x_330:
[----:B------:R-:W-:-:S11]  /*10d0*/  DADD R4, R6, R6 ;  /* 0x0000000006047229 */ /* 0x000fd60000000006 */
.L_x_329:
[----:B------:R-:W-:Y:S05]  /*10e0*/  BSYNC.RECONVERGENT B1 ;  /* 0x0000000000017941 */ /* 0x000fea0003800200 */
.L_x_327:
[----:B------:R-:W-:-:S04]  /*10f0*/  IMAD.MOV.U32 R3, RZ, RZ, 0x0 ;  /* 0x00000000ff037424 */ /* 0x000fc800078e00ff */
[----:B------:R-:W-:Y:S05]  /*1100*/  RET.REL.NODEC R2 `(_Z25centroidConstantDistance2PKdPdiiii) ;  /* 0xffffffec02bc7950 */ /* 0x000fea0003c3ffff */
.L_x_331:
        /* <DEDUP_REMOVED lines=15> */
.L_x_541:


//--------------------- .text._Z25centroidConstantDistance1PdS_iii --------------------------
	.section	.text._Z25centroidConstantDistance1PdS_iii,"ax",@progbits
	.align	128
        .global         _Z25centroidConstantDistance1PdS_iii
        .type           _Z25centroidConstantDistance1PdS_iii,@function
        .size           _Z25centroidConstantDistance1PdS_iii,(.L_x_542 - _Z25centroidConstantDistance1PdS_iii)
        .other          _Z25centroidConstantDistance1PdS_iii,@"STO_CUDA_ENTRY STV_DEFAULT"
_Z25centroidConstantDistance1PdS_iii:
.text._Z25centroidConstantDistance1PdS_iii:
[----:B------:R-:W-:Y:S01]  /*0000*/  LDC R1, c[0x0][0x37c] ;  /* 0x0000df00ff017b82 */ /* 0x000fe20000000800 */
[----:B------:R-:W0:Y:S01]  /*0010*/  S2R R3, SR_TID.X ;  /* 0x0000000000037919 */ /* 0x000e220000002100 */
[----:B------:R-:W1:Y:S06]  /*0020*/  LDCU UR8, c[0x0][0x394] ;  /* 0x00007280ff0877ac */ /* 0x000e6c0008000800 */
[----:B------:R-:W0:Y:S01]  /*0030*/  S2UR UR4, SR_CTAID.X ;  /* 0x00000000000479c3 */ /* 0x000e220000002500 */
[----:B------:R-:W-:Y:S01]  /*0040*/  CS2R R12, SRZ ;  /* 0x00000000000c7805 */ /* 0x000fe2000001ff00 */
[----:B------:R-:W2:Y:S06]  /*0050*/  LDCU.64 UR10, c[0x0][0x358] ;  /* 0x00006b00ff0a77ac */ /* 0x000eac0008000a00 */
[----:B------:R-:W0:Y:S01]  /*0060*/  LDC R0, c[0x0][0x360] ;  /* 0x0000d800ff007b82 */ /* 0x000e220000000800 */
[----:B-1----:R-:W-:Y:S01]  /*0070*/  UISETP.GE.AND UP0, UPT, UR8, 0x1, UPT ;  /* 0x000000010800788c */ /* 0x002fe2000bf06270 */
[----:B0-----:R-:W-:-:S08]  /*0080*/  IMAD R0, R0, UR4, R3 ;  /* 0x0000000400007c24 */ /* 0x001fd0000f8e0203 */
[----:B--2---:R-:W-:Y:S05]  /*0090*/  BRA.U !UP0, `(.L_x_332) ;  /* 0x0000000908c87547 */ /* 0x004fea000b800000 */
        /* <DEDUP_REMOVED lines=18> */
.L_x_334:
[----:B------:R-:W2:Y:S04]  /*01c0*/  LDG.E.64 R14, desc[UR10][R2.64+-0x40] ;  /* 0xffffc00a020e7981 */ /* 0x000ea8000c1e1b00 */
[----:B------:R-:W3:Y:S04]  /*01d0*/  LDG.E.64 R24, desc[UR10][R2.64+-0x38] ;  /* 0xffffc80a02187981 */ /* 0x000ee8000c1e1b00 */
[----:B------:R-:W4:Y:S04]  /*01e0*/  LDG.E.64 R18, desc[UR10][R2.64+-0x30] ;  /* 0xffffd00a02127981 */ /* 0x000f28000c1e1b00 */
[----:B------:R-:W5:Y:S04]  /*01f0*/  LDG.E.64 R20, desc[UR10][R2.64+-0x28] ;  /* 0xffffd80a02147981 */ /* 0x000f68000c1e1b00 */
[----:B------:R-:W5:Y:S04]  /*0200*/  LDG.E.64 R22, desc[UR10][R2.64+-0x20] ;  /* 0xffffe00a02167981 */ /* 0x000f68000c1e1b00 */
[----:B------:R-:W5:Y:S04]  /*0210*/  LDG.E.64 R10, desc[UR10][R2.64+-0x18] ;  /* 0xffffe80a020a7981 */ /* 0x000f68000c1e1b00 */
[----:B------:R-:W5:Y:S01]  /*0220*/  LDG.E.64 R6, desc[UR10][R2.64+-0x10] ;  /* 0xfffff00a02067981 */ /* 0x000f62000c1e1b00 */
[----:B------:R-:W2:Y:S03]  /*0230*/  LDCU.64 UR12, c[0x3][UR7+-0x40] ;  /* 0x00fff800070c77ac */ /* 0x000ea60008000a00 */
[----:B------:R-:W5:Y:S01]  /*0240*/  LDG.E.64 R8, desc[UR10][R2.64+-0x8] ;  /* 0xfffff80a02087981 */ /* 0x000f62000c1e1b00 */
[----:B------:R-:W3:Y:S01]  /*0250*/  LDCU.64 UR14, c[0x3][UR7+-0x38] ;  /* 0x00fff900070e77ac */ /* 0x000ee20008000a00 */
[----:B------:R-:W5:Y:S01]  /*0260*/  LDCU.64 UR16, c[0x3][UR7+-0x28] ;  /* 0x00fffb00071077ac */ /* 0x000f620008000a00 */
[----:B--2---:R-:W-:Y:S01]  /*0270*/  DADD R26, -R14, UR12 ;  /* 0x0000000c0e1a7e29 */ /* 0x004fe20008000100 */
[----:B------:R-:W4:Y:S01]  /*0280*/  LDCU.64 UR12, c[0x3][UR7+-0x30] ;  /* 0x00fffa00070c77ac */ /* 0x000f220008000a00 */
[----:B------:R-:W2:Y:S01]  /*0290*/  LDG.E.64 R14, desc[UR10][R2.64] ;  /* 0x0000000a020e7981 */ /* 0x000ea2000c1e1b00 */
[----:B---3--:R-:W-:-:S05]  /*02a0*/  DADD R24, -R24, UR14 ;  /* 0x0000000e18187e29 */ /* 0x008fca0008000100 */
[----:B------:R-:W-:Y:S01]  /*02b0*/  DFMA R26, R26, R26, R12 ;  /* 0x0000001a1a1a722b */ /* 0x000fe2000000000c */
[----:B------:R-:W3:Y:S07]  /*02c0*/  LDG.E.64 R12, desc[UR10][R2.64+0x8] ;  /* 0x0000080a020c7981 */ /* 0x000eee000c1e1b00 */
[----:B------:R-:W-:Y:S02]  /*02d0*/  DFMA R26, R24, R24, R26 ;  /* 0x00000018181a722b */ /* 0x000fe4000000001a */
[----:B----4-:R-:W-:Y:S01]  /*02e0*/  DADD R24, -R18, UR12 ;  /* 0x0000000c12187e29 */ /* 0x010fe20008000100 */
[----:B------:R-:W0:Y:S01]  /*02f0*/  LDCU.64 UR12, c[0x3][UR7+-0x20] ;  /* 0x00fffc00070c77ac */ /* 0x000e220008000a00 */
[----:B------:R-:W4:Y:S01]  /*0300*/  LDG.E.64 R18, desc[UR10][R2.64+0x10] ;  /* 0x0000100a02127981 */ /* 0x000f22000c1e1b00 */
[----:B------:R-:W1:Y:S05]  /*0310*/  LDCU.64 UR14, c[0x3][UR7+-0x18] ;  /* 0x00fffd00070e77ac */ /* 0x000e6a0008000a00 */
[----:B------:R-:W-:-:S02]  /*0320*/  DFMA R26, R24, R24, R26 ;  /* 0x00000018181a722b */ /* 0x000fc4000000001a */
[----:B-----5:R-:W-:Y:S01]  /*0330*/  DADD R24, -R20, UR16 ;  /* 0x0000001014187e29 */ /* 0x020fe20008000100 */
[----:B------:R-:W5:Y:S01]  /*0340*/  LDG.E.64 R20, desc[UR10][R2.64+0x18] ;  /* 0x0000180a02147981 */ /* 0x000f62000c1e1b00 */
[----:B------:R-:W1:Y:S06]  /*0350*/  LDCU.64 UR16, c[0x3][UR7+-0x10] ;  /* 0x00fffe00071077ac */ /* 0x000e6c0008000a00 */
[----:B------:R-:W-:Y:S02]  /*0360*/  DFMA R26, R24, R24, R26 ;  /* 0x00000018181a722b */ /* 0x000fe4000000001a */
[----:B0-----:R-:W-:Y:S01]  /*0370*/  DADD R24, -R22, UR12 ;  /* 0x0000000c16187e29 */ /* 0x001fe20008000100 */
[----:B------:R-:W5:Y:S07]  /*0380*/  LDG.E.64 R22, desc[UR10][R2.64+0x20] ;  /* 0x0000200a02167981 */ /* 0x000f6e000c1e1b00 */
[----:B------:R-:W-:-:S02]  /*0390*/  DFMA R26, R24, R24, R26 ;  /* 0x00000018181a722b */ /* 0x000fc4000000001a */
[----:B-1----:R-:W-:Y:S01]  /*03a0*/  DADD R24, -R10, UR14 ;  /* 0x0000000e0a187e29 */ /* 0x002fe20008000100 */
[----:B------:R-:W5:Y:S07]  /*03b0*/  LDG.E.64 R10, desc[UR10][R2.64+0x28] ;  /* 0x0000280a020a7981 */ /* 0x000f6e000c1e1b00 */
[----:B------:R-:W-:Y:S02]  /*03c0*/  DFMA R26, R24, R24, R26 ;  /* 0x00000018181a722b */ /* 0x000fe4000000001a */
[----:B------:R-:W-:Y:S01]  /*03d0*/  DADD R24, -R6, UR16 ;  /* 0x0000001006187e29 */ /* 0x000fe20008000100 */
[----:B------:R-:W5:Y:S07]  /*03e0*/  LDG.E.64 R6, desc[UR10][R2.64+0x30] ;  /* 0x0000300a02067981 */ /* 0x000f6e000c1e1b00 */
[----:B------:R-:W-:-:S02]  /*03f0*/  DFMA R26, R24, R24, R26 ;  /* 0x00000018181a722b */ /* 0x000fc4000000001a */
[----:B------:R0:W5:Y:S01]  /*0400*/  LDG.E.64 R24, desc[UR10][R2.64+0x38] ;  /* 0x0000380a02187981 */ /* 0x000162000c1e1b00 */
        /* <DEDUP_REMOVED lines=33> */
.L_x_333:
        /* <DEDUP_REMOVED lines=10> */
[----:B------:R-:W2:Y:S04]  /*06c0*/  LDG.E.64 R24, desc[UR10][R22.64] ;  /* 0x0000000a16187981 */ /* 0x000ea8000c1e1b00 */
[----:B------:R-:W3:Y:S04]  /*06d0*/  LDG.E.64 R18, desc[UR10][R22.64+0x8] ;  /* 0x0000080a16127981 */ /* 0x000ee8000c1e1b00 */
[----:B------:R-:W4:Y:S04]  /*06e0*/  LDG.E.64 R14, desc[UR10][R22.64+0x10] ;  /* 0x0000100a160e7981 */ /* 0x000f28000c1e1b00 */
[----:B------:R-:W5:Y:S04]  /*06f0*/  LDG.E.64 R10, desc[UR10][R22.64+0x18] ;  /* 0x0000180a160a7981 */ /* 0x000f68000c1e1b00 */
[----:B------:R-:W4:Y:S04]  /*0700*/  LDG.E.64 R8, desc[UR10][R22.64+0x20] ;  /* 0x0000200a16087981 */ /* 0x000f28000c1e1b00 */
[----:B------:R-:W5:Y:S04]  /*0710*/  LDG.E.64 R6, desc[UR10][R22.64+0x28] ;  /* 0x0000280a16067981 */ /* 0x000f68000c1e1b00 */
[----:B------:R-:W5:Y:S04]  /*0720*/  LDG.E.64 R2, desc[UR10][R22.64+0x30] ;  /* 0x0000300a16027981 */ /* 0x000f68000c1e1b00 */
[----:B------:R-:W5:Y:S01]  /*0730*/  LDG.E.64 R20, desc[UR10][R22.64+0x38] ;  /* 0x0000380a16147981 */ /* 0x000f62000c1e1b00 */
        /* <DEDUP_REMOVED lines=26> */
.L_x_335:
        /* <DEDUP_REMOVED lines=13> */
[----:B------:R-:W5:Y:S01]  /*09b0*/  LDG.E.64 R14, desc[UR10][R2.64+0x18] ;  /* 0x0000180a020e7981 */ /* 0x000f62000c1e1b00 */
        /* <DEDUP_REMOVED lines=14> */
.L_x_336:
        /* <DEDUP_REMOVED lines=8> */
.L_x_337:
[----:B------:R0:W2:Y:S01]  /*0b20*/  LDG.E.64 R2, desc[UR10][R4.64] ;  /* 0x0000000a04027981 */ /* 0x0000a2000c1e1b00 */
[----:B------:R-:W2:Y:S01]  /*0b30*/  LDCU.64 UR6, c[0x3][UR4] ;  /* 0x00c00000040677ac */ /* 0x000ea20008000a00 */
[----:B------:R-:W-:Y:S02]  /*0b40*/  UIADD3 UR5, UPT, UPT, UR5, 0x1, URZ ;  /* 0x0000000105057890 */ /* 0x000fe4000fffe0ff */
[----:B------:R-:W-:Y:S02]  /*0b50*/  UIADD3 UR4, UPT, UPT, UR4, 0x8, URZ ;  /* 0x0000000804047890 */ /* 0x000fe4000fffe0ff */
[----:B------:R-:W-:Y:S01]  /*0b60*/  UISETP.NE.AND UP0, UPT, UR5, URZ, UPT ;  /* 0x000000ff0500728c */ /* 0x000fe2000bf05270 */
[----:B0-----:R-:W-:-:S04]  /*0b70*/  IADD3 R4, P0, PT, R4, 0x8, RZ ;  /* 0x0000000804047810 */ /* 0x001fc80007f1e0ff */
[----:B------:R-:W-:Y:S01]  /*0b80*/  IADD3.X R5, PT, PT, RZ, R5, RZ, P0, !PT ;  /* 0x00000005ff057210 */ /* 0x000fe200007fe4ff */
[----:B--2---:R-:W-:-:S08]  /*0b90*/  DADD R2, -R2, UR6 ;  /* 0x0000000602027e29 */ /* 0x004fd00008000100 */
[----:B------:R-:W-:Y:S01]  /*0ba0*/  DFMA R12, R2, R2, R12 ;  /* 0x00000002020c722b */ /* 0x000fe2000000000c */
[----:B------:R-:W-:Y:S10]  /*0bb0*/  BRA.U UP0, `(.L_x_337) ;  /* 0xfffffffd00d87547 */ /* 0x000ff4000b83ffff */
.L_x_332:
        /* <DEDUP_REMOVED lines=18> */
[----:B------:R-:W-:Y:S05]  /*0ce0*/  CALL.REL.NOINC `($__internal_13_$__cuda_sm20_dsqrt_rn_f64_mediumpath_v1) ;  /* 0x0000000000447944 */ /* 0x000fea0003c00000 */
[----:B------:R-:W-:Y:S01]  /*0cf0*/  MOV R2, R4 ;  /* 0x0000000400027202 */ /* 0x000fe20000000f00 */
[----:B------:R-:W-:-:S07]  /*0d00*/  IMAD.MOV.U32 R3, RZ, RZ, R5 ;  /* 0x000000ffff037224 */ /* 0x000fce00078e0005 */
.L_x_339:
[----:B------:R-:W-:Y:S05]  /*0d10*/  BSYNC.RECONVERGENT B0 ;  /* 0x0000000000007941 */ /* 0x000fea0003800200 */
.L_x_338:
        /* <DEDUP_REMOVED lines=14> */
        .weak           $__internal_13_$__cuda_sm20_dsqrt_rn_f64_mediumpath_v1
        .type           $__internal_13_$__cuda_sm20_dsqrt_rn_f64_mediumpath_v1,@function
        .size           $__internal_13_$__cuda_sm20_dsqrt_rn_f64_mediumpath_v1,(.L_x_542 - $__internal_13_$__cuda_sm20_dsqrt_rn_f64_mediumpath_v1)
$__internal_13_$__cuda_sm20_dsqrt_rn_f64_mediumpath_v1:
        /* <DEDUP_REMOVED lines=16> */
.L_x_341:
        /* <DEDUP_REMOVED lines=24> */
.L_x_343:
[----:B------:R-:W-:-:S11]  /*1080*/  DADD R4, R6, R6 ;  /* 0x0000000006047229 */ /* 0x000fd60000000006 */
.L_x_342:
[----:B------:R-:W-:Y:S05]  /*1090*/  BSYNC.RECONVERGENT B1 ;  /* 0x0000000000017941 */ /* 0x000fea0003800200 */
.L_x_340:
[----:B------:R-:W-:-:S04]  /*10a0*/  IMAD.MOV.U32 R3, RZ, RZ, 0x0 ;  /* 0x00000000ff037424 */ /* 0x000fc800078e00ff */
[----:B------:R-:W-:Y:S05]  /*10b0*/  RET.REL.NODEC R2 `(_Z25centroidConstantDistance1PdS_iii) ;  /* 0xffffffec02d07950 */ /* 0x000fea0003c3ffff */
.L_x_344:
        /* <DEDUP_REMOVED lines=12> */
.L_x_542:


//--------------------- .text._Z24centroidConstantDistancePdS_iiii --------------------------
	.section	.text._Z24centroidConstantDistancePdS_iiii,"ax",@progbits
	.align	128
        .global         _Z24centroidConstantDistancePdS_iiii
        .type           _Z24centroidConstantDistancePdS_iiii,@function
        .size           _Z24centroidConstantDistancePdS_iiii,(.L_x_543 - _Z24centroidConstantDistancePdS_iiii)
        .other          _Z24centroidConstantDistancePdS_iiii,@"STO_CUDA_ENTRY STV_DEFAULT"
_Z24centroidConstantDistancePdS_iiii:
.text._Z24centroidConstantDistancePdS_iiii:
        /* <DEDUP_REMOVED lines=33> */
.L_x_347:
        /* <DEDUP_REMOVED lines=70> */
.L_x_346:
        /* <DEDUP_REMOVED lines=44> */
.L_x_348:
        /* <DEDUP_REMOVED lines=28> */
.L_x_349:
        /* <DEDUP_REMOVED lines=8> */
.L_x_350:
[----:B------:R0:W2:Y:S01]  /*0b70*/  LDG.E.64 R2, desc[UR10][R4.64] ;  /* 0x0000000a04027981 */ /* 0x0000a2000c1e1b00 */
        /* <DEDUP_REMOVED lines=9> */
.L_x_345:
        /* <DEDUP_REMOVED lines=18> */
[----:B------:R-:W-:Y:S05]  /*0d30*/  CALL.REL.NOINC `($__internal_14_$__cuda_sm20_dsqrt_rn_f64_mediumpath_v1) ;  /* 0x0000000000447944 */ /* 0x000fea0003c00000 */
[----:B------:R-:W-:Y:S02]  /*0d40*/  IMAD.MOV.U32 R2, RZ, RZ, R4 ;  /* 0x000000ffff027224 */ /* 0x000fe400078e0004 */
[----:B------:R-:W-:-:S07]  /*0d50*/  IMAD.MOV.U32 R3, RZ, RZ, R5 ;  /* 0x000000ffff037224 */ /* 0x000fce00078e0005 */
.L_x_352:
[----:B------:R-:W-:Y:S05]  /*0d60*/  BSYNC.RECONVERGENT B0 ;  /* 0x0000000000007941 */ /* 0x000fea0003800200 */
.L_x_351:
        /* <DEDUP_REMOVED lines=14> */
        .weak           $__internal_14_$__cuda_sm20_dsqrt_rn_f64_mediumpath_v1
        .type           $__internal_14_$__cuda_sm20_dsqrt_rn_f64_mediumpath_v1,@function
        .size           $__internal_14_$__cuda_sm20_dsqrt_rn_f64_mediumpath_v1,(.L_x_543 - $__internal_14_$__cuda_sm20_dsqrt_rn_f64_mediumpath_v1)
$__internal_14_$__cuda_sm20_dsqrt_rn_f64_mediumpath_v1:
        /* <DEDUP_REMOVED lines=16> */
.L_x_354:
        /* <DEDUP_REMOVED lines=24> */
.L_x_356:
[----:B------:R-:W-:-:S11]  /*10d0*/  DADD R4, R6, R6 ;  /* 0x0000000006047229 */ /* 0x000fd60000000006 */
.L_x_355:
[----:B------:R-:W-:Y:S05]  /*10e0*/  BSYNC.RECONVERGENT B1 ;  /* 0x0000000000017941 */ /* 0x000fea0003800200 */
.L_x_353:
[----:B------:R-:W-:-:S04]  /*10f0*/  IMAD.MOV.U32 R3, RZ, RZ, 0x0 ;  /* 0x00000000ff037424 */ /* 0x000fc800078e00ff */
[----:B------:R-:W-:Y:S05]  /*1100*/  RET.REL.NODEC R2 `(_Z24centroidConstantDistancePdS_iiii) ;  /* 0xffffffec02bc7950 */ /* 0x000fea0003c3ffff */
.L_x_357:
        /* <DEDUP_REMOVED lines=15> */
.L_x_543:


//--------------------- .text._Z20centroidDistance2UR8PKdS0_Pdiiii --------------------------
	.section	.text._Z20centroidDistance2UR8PKdS0_Pdiiii,"ax",@progbits
	.align	128
        .global         _Z20centroidDistance2UR8PKdS0_Pdiiii
        .type           _Z20centroidDistance2UR8PKdS0_Pdiiii,@function
        .size           _Z20centroidDistance2UR8PKdS0_Pdiiii,(.L_x_544 - _Z20centroidDistance2UR8PKdS0_Pdiiii)
        .other          _Z20centroidDistance2UR8PKdS0_Pdiiii,@"STO_CUDA_ENTRY STV_DEFAULT"
_Z20centroidDistance2UR8PKdS0_Pdiiii:
.text._Z20centroidDistance2UR8PKdS0_Pdiiii:
        /* <DEDUP_REMOVED lines=15> */
[----:B------:R-:W0:Y:S01]  /*00f0*/  LDCU UR7, c[0x0][0x3a0] ;  /* 0x00007400ff0777ac */ /* 0x000e220008000800 */
[----:B------:R-:W-:Y:S01]  /*0100*/  IMAD.WIDE.U32 R4, R0, UR5, RZ ;  /* 0x0000000500047c25 */ /* 0x000fe2000f8e00ff */
[----:B------:R-:W-:Y:S01]  /*0110*/  CS2R R18, SRZ ;  /* 0x0000000000127805 */ /* 0x000fe2000001ff00 */
[----:B------:R-:W-:Y:S02]  /*0120*/  UISETP.GE.U32.AND UP1, UPT, UR5, 0x9, UPT ;  /* 0x000000090500788c */ /* 0x000fe4000bf26070 */
[----:B------:R-:W-:Y:S01]  /*0130*/  IMAD.MOV.U32 R27, RZ, RZ, RZ ;  /* 0x000000ffff1b7224 */ /* 0x000fe200078e00ff */
[----:B------:R-:W-:Y:S01]  /*0140*/  UMOV UR4, URZ ;  /* 0x000000ff00047c82 */ /* 0x000fe20008000000 */
[----:B------:R-:W-:Y:S01]  /*0150*/  UIADD3 UR6, UPT, UPT, UR5, -0x1, URZ ;  /* 0xffffffff05067890 */ /* 0x000fe2000fffe0ff */
[----:B------:R-:W-:-:S03]  /*0160*/  VIADD R3, R5, UR4 ;  /* 0x0000000405037c36 */ /* 0x000fc60008000000 */
[----:B------:R-:W-:Y:S02]  /*0170*/  ULOP3.LUT UP0, URZ, UR6, 0x8, URZ, 0xc0, !UPT ;  /* 0x0000000806ff7892 */ /* 0x000fe4000f80c0ff */
[----:B0-----:R-:W-:Y:S01]  /*0180*/  UIMAD UR5, UR5, UR7, URZ ;  /* 0x00000007050572a4 */ /* 0x001fe2000f8e02ff */
[----:B------:R-:W-:Y:S11]  /*0190*/  BRA.U !UP1, `(.L_x_359) ;  /* 0x00000005095c7547 */ /* 0x000ff6000b800000 */
[----:B------:R-:W0:Y:S01]  /*01a0*/  LDCU.128 UR12, c[0x0][0x380] ;  /* 0x00007000ff0c77ac */ /* 0x000e220008000c00 */
[----:B------:R-:W-:Y:S01]  /*01b0*/  IMAD.MOV.U32 R27, RZ, RZ, RZ ;  /* 0x000000ffff1b7224 */ /* 0x000fe200078e00ff */
[----:B------:R-:W-:Y:S02]  /*01c0*/  MOV R2, UR5 ;  /* 0x0000000500027c02 */ /* 0x000fe40008000f00 */
[----:B------:R-:W-:Y:S01]  /*01d0*/  CS2R R18, SRZ ;  /* 0x0000000000127805 */ /* 0x000fe2000001ff00 */
[----:B------:R-:W-:-:S04]  /*01e0*/  ULEA.HI UR6, UR6, 0x1, URZ, 0x1d ;  /* 0x0000000106067891 */ /* 0x000fc8000f8fe8ff */
[----:B------:R-:W-:-:S04]  /*01f0*/  ULOP3.LUT UR6, UR6, 0x3ffffffe, URZ, 0xc0, !UPT ;  /* 0x3ffffffe06067892 */ /* 0x000fc8000f8ec0ff */
[----:B------:R-:W-:Y:S01]  /*0200*/  UIADD3 UR6, UPT, UPT, -UR6, URZ, URZ ;  /* 0x000000ff06067290 */ /* 0x000fe2000fffe1ff */
[----:B0-----:R-:W-:Y:S01]  /*0210*/  LEA R6, P0, R4, UR12, 0x3 ;  /* 0x0000000c04067c11 */ /* 0x001fe2000f8018ff */
[----:B------:R-:W-:-:S03]  /*0220*/  UIADD3 UR4, UP1, UPT, UR14, 0x40, URZ ;  /* 0x000000400e047890 */ /* 0x000fc6000ff3e0ff */
[----:B------:R-:W-:Y:S01]  /*0230*/  IADD3 R6, P1, PT, R6, 0x40, RZ ;  /* 0x0000004006067810 */ /* 0x000fe20007f3e0ff */
[----:B------:R-:W-:Y:S01]  /*0240*/  UIADD3.X UR7, UPT, UPT, URZ, UR15, URZ, UP1, !UPT ;  /* 0x0000000fff077290 */ /* 0x000fe20008ffe4ff */
[----:B------:R-:W-:-:S05]  /*0250*/  LEA.HI.X R7, R4, UR13, R3, 0x3, P0 ;  /* 0x0000000d04077c11 */ /* 0x000fca00080f1c03 */
[----:B------:R-:W-:-:S07]  /*0260*/  IMAD.X R7, RZ, RZ, R7, P1 ;  /* 0x000000ffff077224 */ /* 0x000fce00008e0607 */
.L_x_360:
[----:B------:R-:W-:Y:S01]  /*0270*/  IMAD.U32 R28, RZ, RZ, UR4 ;  /* 0x00000004ff1c7e24 */ /* 0x000fe2000f8e00ff */
[----:B------:R-:W2:Y:S01]  /*0280*/  LDG.E.64.CONSTANT R8, desc[UR8][R6.64+-0x40] ;  /* 0xffffc00806087981 */ /* 0x000ea2000c1e9b00 */
[----:B------:R-:W-:-:S03]  /*0290*/  IMAD.U32 R29, RZ, RZ, UR7 ;  /* 0x00000007ff1d7e24 */ /* 0x000fc6000f8e00ff */
[----:B------:R-:W3:Y:S01]  /*02a0*/  LDG.E.64.CONSTANT R20, desc[UR8][R6.64+-0x38] ;  /* 0xffffc80806147981 */ /* 0x000ee2000c1e9b00 */
[----:B------:R-:W-:-:S03]  /*02b0*/  IMAD.WIDE R28, R2, 0x8, R28 ;  /* 0x00000008021c7825 */ /* 0x000fc600078e021c */
[----:B------:R-:W4:Y:S04]  /*02c0*/  LDG.E.64.CONSTANT R12, desc[UR8][R6.64+-0x30] ;  /* 0xffffd008060c7981 */ /* 0x000f28000c1e9b00 */
[----:B------:R-:W2:Y:S04]  /*02d0*/  LDG.E.64.CONSTANT R22, desc[UR8][R28.64+-0x40] ;  /* 0xffffc0081c167981 */ /* 0x000ea8000c1e9b00 */
[----:B------:R-:W3:Y:S04]  /*02e0*/  LDG.E.64.CONSTANT R10, desc[UR8][R28.64+-0x38] ;  /* 0xffffc8081c0a7981 */ /* 0x000ee8000c1e9b00 */
[----:B------:R-:W4:Y:S04]  /*02f0*/  LDG.E.64.CONSTANT R14, desc[UR8][R28.64+-0x30] ;  /* 0xffffd0081c0e7981 */ /* 0x000f28000c1e9b00 */
[----:B------:R-:W5:Y:S04]  /*0300*/  LDG.E.64.CONSTANT R16, desc[UR8][R6.64+-0x28] ;  /* 0xffffd80806107981 */ /* 0x000f68000c1e9b00 */
[----:B------:R-:W5:Y:S01]  /*0310*/  LDG.E.64.CONSTANT R24, desc[UR8][R6.64+0x38] ;  /* 0x0000380806187981 */ /* 0x000f62000c1e9b00 */
[----:B--2---:R-:W-:-:S03]  /*0320*/  DADD R22, R22, -R8 ;  /* 0x0000000016167229 */ /* 0x004fc60000000808 */
[----:B------:R-:W5:Y:S01]  /*0330*/  LDG.E.64.CONSTANT R8, desc[UR8][R28.64+-0x28] ;  /* 0xffffd8081c087981 */ /* 0x000f62000c1e9b00 */
[----:B---3--:R-:W-:-:S03]  /*0340*/  DADD R20, R10, -R20 ;  /* 0x000000000a147229 */ /* 0x008fc60000000814 */
[----:B------:R-:W2:Y:S01]  /*0350*/  LDG.E.64.CONSTANT R10, desc[UR8][R28.64+-0x20] ;  /* 0xffffe0081c0a7981 */ /* 0x000ea2000c1e9b00 */
[----:B------:R-:W-:-:S03]  /*0360*/  DFMA R22, R22, R22, R18 ;  /* 0x000000161616722b */ /* 0x000fc60000000012 */
[----:B------:R-:W2:Y:S01]  /*0370*/  LDG.E.64.CONSTANT R18, desc[UR8][R6.64+-0x20] ;  /* 0xffffe00806127981 */ /* 0x000ea2000c1e9b00 */
[----:B----4-:R-:W-:-:S03]  /*0380*/  DADD R12, R14, -R12 ;  /* 0x000000000e0c7229 */ /* 0x010fc6000000080c */
[----:B------:R-:W3:Y:S01]  /*0390*/  LDG.E.64.CONSTANT R14, desc[UR8][R28.64+-0x18] ;  /* 0xffffe8081c0e7981 */ /* 0x000ee2000c1e9b00 */
[----:B------:R-:W-:-:S03]  /*03a0*/  DFMA R20, R20, R20, R22 ;  /* 0x000000141414722b */ /* 0x000fc60000000016 */
[----:B------:R-:W3:Y:S05]  /*03b0*/  LDG.E.64.CONSTANT R22, desc[UR8][R6.64+-0x18] ;  /* 0xffffe80806167981 */ /* 0x000eea000c1e9b00 */
[----:B------:R-:W-:Y:S02]  /*03c0*/  DFMA R12, R12, R12, R20 ;  /* 0x0000000c0c0c722b */ /* 0x000fe40000000014 */
[----:B------:R-:W4:Y:S01]  /*03d0*/  LDG.E.64.CONSTANT R20, desc[UR8][R6.64+-0x10] ;  /* 0xfffff00806147981 */ /* 0x000f22000c1e9b00 */
[----:B-----5:R-:W-:-:S03]  /*03e0*/  DADD R16, R8, -R16 ;  /* 0x0000000008107229 */ /* 0x020fc60000000810 */
[----:B------:R-:W4:Y:S05]  /*03f0*/  LDG.E.64.CONSTANT R8, desc[UR8][R28.64+-0x10] ;  /* 0xfffff0081c087981 */ /* 0x000f2a000c1e9b00 */
[----:B------:R-:W-:Y:S02]  /*0400*/  DFMA R16, R16, R16, R12 ;  /* 0x000000101010722b */ /* 0x000fe4000000000c */
[----:B--2---:R-:W-:Y:S01]  /*0410*/  DADD R18, R10, -R18 ;  /* 0x000000000a127229 */ /* 0x004fe20000000812 */
[----:B------:R-:W2:Y:S04]  /*0420*/  LDG.E.64.CONSTANT R12, desc[UR8][R28.64+-0x8] ;  /* 0xfffff8081c0c7981 */ /* 0x000ea8000c1e9b00 */
[----:B------:R-:W2:Y:S01]  /*0430*/  LDG.E.64.CONSTANT R10, desc[UR8][R6.64+-0x8] ;  /* 0xfffff808060a7981 */ /* 0x000ea2000c1e9b00 */
[----:B---3--:R-:W-:-:S02]  /*0440*/  DADD R22, R14, -R22 ;  /* 0x000000000e167229 */ /* 0x008fc40000000816 */
[----:B------:R-:W-:Y:S01]  /*0450*/  DFMA R18, R18, R18, R16 ;  /* 0x000000121212722b */ /* 0x000fe20000000010 */
[----:B------:R-:W3:Y:S04]  /*0460*/  LDG.E.64.CONSTANT R14, desc[UR8][R6.64] ;  /* 0x00000008060e7981 */ /* 0x000ee8000c1e9b00 */
[----:B------:R-:W3:Y:S03]  /*0470*/  LDG.E.64.CONSTANT R16, desc[UR8][R28.64] ;  /* 0x000000081c107981 */ /* 0x000ee6000c1e9b00 */
[----:B------:R-:W-:Y:S02]  /*0480*/  DFMA R22, R22, R22, R18 ;  /* 0x000000161616722b */ /* 0x000fe40000000012 */
[----:B------:R-:W5:Y:S01]  /*0490*/  LDG.E.64.CONSTANT R18, desc[UR8][R6.64+0x8] ;  /* 0x0000080806127981 */ /* 0x000f62000c1e9b00 */
[----:B----4-:R-:W-:-:S03]  /*04a0*/  DADD R20, R8, -R20 ;  /* 0x0000000008147229 */ /* 0x010fc60000000814 */
[----:B------:R-:W5:Y:S05]  /*04b0*/  LDG.E.64.CONSTANT R8, desc[UR8][R28.64+0x8] ;  /* 0x000008081c087981 */ /* 0x000f6a000c1e9b00 */
[----:B------:R-:W-:Y:S01]  /*04c0*/  DFMA R20, R20, R20, R22 ;  /* 0x000000141414722b */ /* 0x000fe20000000016 */
[----:B------:R-:W4:Y:S01]  /*04d0*/  LDG.E.64.CONSTANT R22, desc[UR8][R6.64+0x10] ;  /* 0x0000100806167981 */ /* 0x000f22000c1e9b00 */
[----:B--2---:R-:W-:-:S03]  /*04e0*/  DADD R10, R12, -R10 ;  /* 0x000000000c0a7229 */ /* 0x004fc6000000080a */
[----:B------:R-:W4:Y:S05]  /*04f0*/  LDG.E.64.CONSTANT R12, desc[UR8][R28.64+0x10] ;  /* 0x000010081c0c7981 */ /* 0x000f2a000c1e9b00 */
[----:B------:R-:W-:Y:S02]  /*0500*/  DFMA R10, R10, R10, R20 ;  /* 0x0000000a0a0a722b */ /* 0x000fe40000000014 */
[----:B---3--:R-:W-:Y:S01]  /*0510*/  DADD R14, R16, -R14 ;  /* 0x00000000100e7229 */ /* 0x008fe2000000080e */
[----:B------:R-:W2:Y:S04]  /*0520*/  LDG.E.64.CONSTANT R20, desc[UR8][R6.64+0x18] ;  /* 0x0000180806147981 */ /* 0x000ea8000c1e9b00 */
[----:B------:R-:W2:Y:S03]  /*0530*/  LDG.E.64.CONSTANT R16, desc[UR8][R28.64+0x18] ;  /* 0x000018081c107981 */ /* 0x000ea6000c1e9b00 */
[----:B------:R-:W-:Y:S01]  /*0540*/  DFMA R14, R14, R14, R10 ;  /* 0x0000000e0e0e722b */ /* 0x000fe2000000000a */
[----:B------:R-:W3:Y:S01]  /*0550*/  LDG.E.64.CONSTANT R10, desc[UR8][R28.64+0x20] ;  /* 0x000020081c0a7981 */ /* 0x000ee2000c1e9b00 */
[----:B-----5:R-:W-:-:S03]  /*0560*/  DADD R18, R8, -R18 ;  /* 0x0000000008127229 */ /* 0x020fc60000000812 */
[----:B------:R-:W3:Y:S05]  /*0570*/  LDG.E.64.CONSTANT R8, desc[UR8][R6.64+0x20] ;  /* 0x0000200806087981 */ /* 0x000eea000c1e9b00 */
[----:B------:R-:W-:Y:S01]  /*0580*/  DFMA R18, R18, R18, R14 ;  /* 0x000000121212722b */ /* 0x000fe2000000000e */
[----:B------:R-:W5:Y:S01]  /*0590*/  LDG.E.64.CONSTANT R14, desc[UR8][R28.64+0x28] ;  /* 0x000028081c0e7981 */ /* 0x000f62000c1e9b00 */
[----:B----4-:R-:W-:-:S03]  /*05a0*/  DADD R22, R12, -R22 ;  /* 0x000000000c167229 */ /* 0x010fc60000000816 */
[----:B------:R-:W5:Y:S05]  /*05b0*/  LDG.E.64.CONSTANT R12, desc[UR8][R6.64+0x28] ;  /* 0x00002808060c7981 */ /* 0x000f6a000c1e9b00 */
[----:B------:R-:W-:Y:S01]  /*05c0*/  DFMA R22, R22, R22, R18 ;  /* 0x000000161616722b */ /* 0x000fe20000000012 */
[----:B------:R-:W4:Y:S01]  /*05d0*/  LDG.E.64.CONSTANT R18, desc[UR8][R28.64+0x30] ;  /* 0x000030081c127981 */ /* 0x000f22000c1e9b00 */
[----:B--2---:R-:W-:-:S03]  /*05e0*/  DADD R20, R16, -R20 ;  /* 0x0000000010147229 */ /* 0x004fc60000000814 */
[----:B------:R0:W4:Y:S05]  /*05f0*/  LDG.E.64.CONSTANT R16, desc[UR8][R6.64+0x30] ;  /* 0x0000300806107981 */ /* 0x00012a000c1e9b00 */
[----:B------:R-:W-:Y:S01]  /*0600*/  DFMA R20, R20, R20, R22 ;  /* 0x000000141414722b */ /* 0x000fe20000000016 */
[----:B------:R-:W2:Y:S01]  /*0610*/  LDG.E.64.CONSTANT R22, desc[UR8][R28.64+0x38] ;  /* 0x000038081c167981 */ /* 0x000ea2000c1e9b00 */
[----:B------:R-:W-:-:S04]  /*0620*/  UIADD3 UR6, UPT, UPT, UR6, 0x2, URZ ;  /* 0x0000000206067890 */ /* 0x000fc8000fffe0ff */
[----:B------:R-:W-:Y:S01]  /*0630*/  UISETP.NE.AND UP1, UPT, UR6, URZ, UPT ;  /* 0x000000ff0600728c */ /* 0x000fe2000bf25270 */
[----:B0-----:R-:W-:Y:S01]  /*0640*/  IADD3 R6, P0, PT, R6, 0x80, RZ ;  /* 0x0000008006067810 */ /* 0x001fe20007f1e0ff */
[----:B------:R-:W-:Y:S02]  /*0650*/  VIADD R27, R27, 0x10 ;  /* 0x000000101b1b7836 */ /* 0x000fe40000000000 */
[----:B------:R-:W-:Y:S01]  /*0660*/  VIADD R2, R2, 0x10 ;  /* 0x0000001002027836 */ /* 0x000fe20000000000 */
[----:B------:R-:W-:Y:S01]  /*0670*/  IADD3.X R7, PT, PT, RZ, R7, RZ, P0, !PT ;  /* 0x00000007ff077210 */ /* 0x000fe200007fe4ff */
[----:B---3--:R-:W-:-:S08]  /*0680*/  DADD R8, R10, -R8 ;  /* 0x000000000a087229 */ /* 0x008fd00000000808 */
[----:B------:R-:W-:Y:S02]  /*0690*/  DFMA R20, R8, R8, R20 ;  /* 0x000000080814722b */ /* 0x000fe40000000014 */
[----:B-----5:R-:W-:-:S08]  /*06a0*/  DADD R12, R14, -R12 ;  /* 0x000000000e0c7229 */ /* 0x020fd0000000080c */
[----:B------:R-:W-:Y:S02]  /*06b0*/  DFMA R20, R12, R12, R20 ;  /* 0x0000000c0c14722b */ /* 0x000fe40000000014 */
[----:B----4-:R-:W-:Y:S02]  /*06c0*/  DADD R16, R18, -R16 ;  /* 0x0000000012107229 */ /* 0x010fe40000000810 */
[----:B--2---:R-:W-:-:S06]  /*06d0*/  DADD R22, R22, -R24 ;  /* 0x0000000016167229 */ /* 0x004fcc0000000818 */
[----:B------:R-:W-:-:S08]  /*06e0*/  DFMA R20, R16, R16, R20 ;  /* 0x000000101014722b */ /* 0x000fd00000000014 */
[----:B------:R-:W-:Y:S01]  /*06f0*/  DFMA R18, R22, R22, R20 ;  /* 0x000000161612722b */ /* 0x000fe20000000014 */
[----:B------:R-:W-:Y:S10]  /*0700*/  BRA.U UP1, `(.L_x_360) ;  /* 0xfffffff901d87547 */ /* 0x000ff4000b83ffff */
.L_x_359:
[----:B------:R-:W-:Y:S05]  /*0710*/  BRA.U UP0, `(.L_x_358) ;  /* 0x0000000100a07547 */ /* 0x000fea000b800000 */
[----:B------:R-:W0:Y:S01]  /*0720*/  LDC.64 R6, c[0x0][0x388] ;  /* 0x0000e200ff067b82 */ /* 0x000e220000000a00 */
[----:B------:R-:W1:Y:S01]  /*0730*/  LDCU.64 UR6, c[0x0][0x380] ;  /* 0x00007000ff0677ac */ /* 0x000e620008000a00 */
[C---:B------:R-:W-:Y:S02]  /*0740*/  IADD3 R5, P0, PT, R27.reuse, R4, RZ ;  /* 0x000000041b057210 */ /* 0x040fe40007f1e0ff */
[----:B------:R-:W-:-:S03]  /*0750*/  IADD3 R27, PT, PT, R27, UR5, RZ ;  /* 0x000000051b1b7c10 */ /* 0x000fc6000fffe0ff */
[----:B------:R-:W-:Y:S01]  /*0760*/  IMAD.X R8, RZ, RZ, R3, P0 ;  /* 0x000000ffff087224 */ /* 0x000fe200000e0603 */
[----:B-1----:R-:W-:-:S04]  /*0770*/  LEA R4, P0, R5, UR6, 0x3 ;  /* 0x0000000605047c11 */ /* 0x002fc8000f8018ff */
[----:B------:R-:W-:Y:S01]  /*0780*/  LEA.HI.X R5, R5, UR7, R8, 0x3, P0 ;  /* 0x0000000705057c11 */ /* 0x000fe200080f1c08 */
[----:B0-----:R-:W-:-:S04]  /*0790*/  IMAD.WIDE R2, R27, 0x8, R6 ;  /* 0x000000081b027825 */ /* 0x001fc800078e0206 */
[----:B------:R-:W2:Y:S04]  /*07a0*/  LDG.E.64.CONSTANT R8, desc[UR8][R4.64] ;  /* 0x0000000804087981 */ /* 0x000ea8000c1e9b00 */
[----:B------:R-:W2:Y:S04]  /*07b0*/  LDG.E.64.CONSTANT R6, desc[UR8][R2.64] ;  /* 0x0000000802067981 */ /* 0x000ea8000c1e9b00 */
[----:B------:R-:W3:Y:S04]  /*07c0*/  LDG.E.64.CONSTANT R14, desc[UR8][R2.64+0x8] ;  /* 0x00000808020e7981 */ /* 0x000ee8000c1e9b00 */
[----:B------:R-:W3:Y:S04]  /*07d0*/  LDG.E.64.CONSTANT R16, desc[UR8][R4.64+0x8] ;  /* 0x0000080804107981 */ /* 0x000ee8000c1e9b00 */
[----:B------:R-:W4:Y:S04]  /*07e0*/  LDG.E.64.CONSTANT R20, desc[UR8][R2.64+0x10] ;  /* 0x0000100802147981 */ /* 0x000f28000c1e9b00 */
[----:B------:R-:W4:Y:S04]  /*07f0*/  LDG.E.64.CONSTANT R22, desc[UR8][R4.64+0x10] ;  /* 0x0000100804167981 */ /* 0x000f28000c1e9b00 */
[----:B------:R-:W5:Y:S04]  /*0800*/  LDG.E.64.CONSTANT R12, desc[UR8][R2.64+0x18] ;  /* 0x00001808020c7981 */ /* 0x000f68000c1e9b00 */
[----:B------:R-:W5:Y:S04]  /*0810*/  LDG.E.64.CONSTANT R10, desc[UR8][R4.64+0x18] ;  /* 0x00001808040a7981 */ /* 0x000f68000c1e9b00 */
[----:B------:R-:W5:Y:S04]  /*0820*/  LDG.E.64.CONSTANT R26, desc[UR8][R2.64+0x38] ;  /* 0x00003808021a7981 */ /* 0x000f68000c1e9b00 */
[----:B------:R-:W5:Y:S01]  /*0830*/  LDG.E.64.CONSTANT R28, desc[UR8][R4.64+0x38] ;  /* 0x00003808041c7981 */ /* 0x000f62000c1e9b00 */
[----:B--2---:R-:W-:-:S03]  /*0840*/  DADD R24, R6, -R8 ;  /* 0x0000000006187229 */ /* 0x004fc60000000808 */
[----:B------:R-:W2:Y:S04]  /*0850*/  LDG.E.64.CONSTANT R8, desc[UR8][R2.64+0x20] ;  /* 0x0000200802087981 */ /* 0x000ea8000c1e9b00 */
[----:B------:R-:W2:Y:S01]  /*0860*/  LDG.E.64.CONSTANT R6, desc[UR8][R4.64+0x20] ;  /* 0x0000200804067981 */ /* 0x000ea2000c1e9b00 */
[----:B------:R-:W-:Y:S02]  /*0870*/  DFMA R24, R24, R24, R18 ;  /* 0x000000181818722b */ /* 0x000fe40000000012 */
[----:B---3--:R-:W-:Y:S01]  /*0880*/  DADD R14, R14, -R16 ;  /* 0x000000000e0e7229 */ /* 0x008fe20000000810 */
[----:B------:R-:W3:Y:S04]  /*0890*/  LDG.E.64.CONSTANT R18, desc[UR8][R2.64+0x28] ;  /* 0x0000280802127981 */ /* 0x000ee8000c1e9b00 */
[----:B------:R-:W3:Y:S03]  /*08a0*/  LDG.E.64.CONSTANT R16, desc[UR8][R4.64+0x28] ;  /* 0x0000280804107981 */ /* 0x000ee6000c1e9b00 */
[----:B------:R-:W-:-:S02]  /*08b0*/  DFMA R14, R14, R14, R24 ;  /* 0x0000000e0e0e722b */ /* 0x000fc40000000018 */
[----:B----4-:R-:W-:Y:S01]  /*08c0*/  DADD R24, R20, -R22 ;  /* 0x0000000014187229 */ /* 0x010fe20000000816 */
[----:B------:R-:W4:Y:S04]  /*08d0*/  LDG.E.64.CONSTANT R22, desc[UR8][R2.64+0x30] ;  /* 0x0000300802167981 */ /* 0x000f28000c1e9b00 */
[----:B------:R-:W4:Y:S01]  /*08e0*/  LDG.E.64.CONSTANT R20, desc[UR8][R4.64+0x30] ;  /* 0x0000300804147981 */ /* 0x000f22000c1e9b00 */
[----:B-----5:R-:W-:Y:S02]  /*08f0*/  DADD R10, R12, -R10 ;  /* 0x000000000c0a7229 */ /* 0x020fe4000000080a */
[----:B------:R-:W-:-:S08]  /*0900*/  DFMA R14, R24, R24, R14 ;  /* 0x00000018180e722b */ /* 0x000fd0000000000e */
[----:B------:R-:W-:Y:S02]  /*0910*/  DFMA R14, R10, R10, R14 ;  /* 0x0000000a0a0e722b */ /* 0x000fe4000000000e */
[----:B------:R-:W-:Y:S02]  /*0920*/  DADD R26, R26, -R28 ;  /* 0x000000001a1a7229 */ /* 0x000fe4000000081c */
[----:B--2---:R-:W-:-:S08]  /*0930*/  DADD R6, R8, -R6 ;  /* 0x0000000008067229 */ /* 0x004fd00000000806 */
[----:B------:R-:W-:Y:S02]  /*0940*/  DFMA R14, R6, R6, R14 ;  /* 0x00000006060e722b */ /* 0x000fe4000000000e */
[----:B---3--:R-:W-:-:S08]  /*0950*/  DADD R16, R18, -R16 ;  /* 0x0000000012107229 */ /* 0x008fd00000000810 */
[----:B------:R-:W-:Y:S02]  /*0960*/  DFMA R14, R16, R16, R14 ;  /* 0x00000010100e722b */ /* 0x000fe4000000000e */
[----:B----4-:R-:W-:-:S08]  /*0970*/  DADD R20, R22, -R20 ;  /* 0x0000000016147229 */ /* 0x010fd00000000814 */
[----:B------:R-:W-:-:S08]  /*0980*/  DFMA R14, R20, R20, R14 ;  /* 0x00000014140e722b */ /* 0x000fd0000000000e */
[----:B------:R-:W-:-:S11]  /*0990*/  DFMA R18, R26, R26, R14 ;  /* 0x0000001a1a12722b */ /* 0x000fd6000000000e */
.L_x_358:
        /* <DEDUP_REMOVED lines=12> */
[----:B------:R-:W-:Y:S01]  /*0a60*/  VIADD R7, R9, 0xfff00000 ;  /* 0xfff0000009077836 */ /* 0x000fe20000000000 */
[----:B------:R-:W-:-:S05]  /*0a70*/  MOV R6, R8 ;  /* 0x0000000800067202 */ /* 0x000fca0000000f00 */
[----:B------:R-:W-:-:S08]  /*0a80*/  DFMA R12, R10, -R10, R18 ;  /* 0x8000000a0a0c722b */ /* 0x000fd00000000012 */
[----:B------:R-:W-:Y:S01]  /*0a90*/  DFMA R2, R12, R6, R10 ;  /* 0x000000060c02722b */ /* 0x000fe2000000000a */
[----:B------:R-:W-:Y:S10]  /*0aa0*/  @!P0 BRA `(.L_x_362) ;  /* 0x0000000000108947 */ /* 0x000ff40003800000 */
[----:B------:R-:W-:-:S07]  /*0ab0*/  MOV R2, 0xad0 ;  /* 0x00000ad000027802 */ /* 0x000fce0000000f00 */
[----:B------:R-:W-:Y:S05]  /*0ac0*/  CALL.REL.NOINC `($__internal_15_$__cuda_sm20_dsqrt_rn_f64_mediumpath_v1) ;  /* 0x0000000000447944 */ /* 0x000fea0003c00000 */
[----:B------:R-:W-:Y:S02]  /*0ad0*/  IMAD.MOV.U32 R2, RZ, RZ, R4 ;  /* 0x000000ffff027224 */ /* 0x000fe400078e0004 */
[----:B------:R-:W-:-:S07]  /*0ae0*/  IMAD.MOV.U32 R3, RZ, RZ, R5 ;  /* 0x000000ffff037224 */ /* 0x000fce00078e0005 */
.L_x_362:
[----:B------:R-:W-:Y:S05]  /*0af0*/  BSYNC.RECONVERGENT B0 ;  /* 0x0000000000007941 */ /* 0x000fea0003800200 */
.L_x_361:
        /* <DEDUP_REMOVED lines=14> */
        .weak           $__internal_15_$__cuda_sm20_dsqrt_rn_f64_mediumpath_v1
        .type           $__internal_15_$__cuda_sm20_dsqrt_rn_f64_mediumpath_v1,@function
        .size           $__internal_15_$__cuda_sm20_dsqrt_rn_f64_mediumpath_v1,(.L_x_544 - $__internal_15_$__cuda_sm20_dsqrt_rn_f64_mediumpath_v1)
$__internal_15_$__cuda_sm20_dsqrt_rn_f64_mediumpath_v1:
[----:B------:R-:W-:Y:S01]  /*0be0*/  ISETP.GE.U32.AND P0, PT, R4, -0x3400000, PT ;  /* 0xfcc000000400780c */ /* 0x000fe20003f06070 */
[----:B------:R-:W-:Y:S01]  /*0bf0*/  BSSY.RECONVERGENT B1, `(.L_x_363) ;  /* 0x0000028000017945 */ /* 0x000fe20003800200 */
[----:B------:R-:W-:Y:S01]  /*0c00*/  MOV R9, R7 ;  /* 0x0000000700097202 */ /* 0x000fe20000000f00 */
[----:B------:R-:W-:Y:S01]  /*0c10*/  IMAD.MOV.U32 R6, RZ, RZ, R18 ;  /* 0x000000ffff067224 */ /* 0x000fe200078e0012 */
[----:B------:R-:W-:Y:S01]  /*0c20*/  MOV R4, R12 ;  /* 0x0000000c00047202 */ /* 0x000fe20000000f00 */
[----:B------:R-:W-:Y:S02]  /*0c30*/  IMAD.MOV.U32 R7, RZ, RZ, R19 ;  /* 0x000000ffff077224 */ /* 0x000fe400078e0013 */
[----:B------:R-:W-:-:S06]  /*0c40*/  IMAD.MOV.U32 R5, RZ, RZ, R13 ;  /* 0x000000ffff057224 */ /* 0x000fcc00078e000d */
        /* <DEDUP_REMOVED lines=9> */
.L_x_364:
[----:B------:R-:W-:-:S14]  /*0ce0*/  DSETP.NE.AND P0, PT, R6, RZ, PT ;  /* 0x000000ff0600722a */ /* 0x000fdc0003f05000 */
[----:B------:R-:W-:Y:S05]  /*0cf0*/  @!P0 BRA `(.L_x_366) ;  /* 0x0000000000588947 */ /* 0x000fea0003800000 */
[----:B------:R-:W-:-:S13]  /*0d00*/  ISETP.GE.AND P0, PT, R7, RZ, PT ;  /* 0x000000ff0700720c */ /* 0x000fda0003f06270 */
[----:B------:R-:W-:Y:S01]  /*0d10*/  @!P0 MOV R4, 0x0 ;  /* 0x0000000000048802 */ /* 0x000fe20000000f00 */
        /* <DEDUP_REMOVED lines=18> */
[----:B------:R-:W-:Y:S01]  /*0e40*/  IADD3 R5, PT, PT, R5, -0x3500000, RZ ;  /* 0xfcb0000005057810 */ /* 0x000fe20007ffe0ff */
[----:B------:R-:W-:Y:S06]  /*0e50*/  BRA `(.L_x_365) ;  /* 0x0000000000047947 */ /* 0x000fec0003800000 */
.L_x_366:
[----:B------:R-:W-:-:S11]  /*0e60*/  DADD R4, R6, R6 ;  /* 0x0000000006047229 */ /* 0x000fd60000000006 */
.L_x_365:
[----:B------:R-:W-:Y:S05]  /*0e70*/  BSYNC.RECONVERGENT B1 ;  /* 0x0000000000017941 */ /* 0x000fea0003800200 */
.L_x_363:
[----:B------:R-:W-:-:S04]  /*0e80*/  IMAD.MOV.U32 R3, RZ, RZ, 0x0 ;  /* 0x00000000ff037424 */ /* 0x000fc800078e00ff */
[----:B------:R-:W-:Y:S05]  /*0e90*/  RET.REL.NODEC R2 `(_Z20centroidDistance2UR8PKdS0_Pdiiii) ;  /* 0xfffffff002587950 */ /* 0x000fea0003c3ffff */
.L_x_367:
        /* <DEDUP_REMOVED lines=14> */
.L_x_544:


//--------------------- .text._Z20centroidDistance2UR4PKdS0_Pdiiii --------------------------
	.section	.text._Z20centroidDistance2UR4PKdS0_Pdiiii,"ax",@progbits
	.align	128
        .global         _Z20centroidDistance2UR4PKdS0_Pdiiii
        .type           _Z20centroidDistance2UR4PKdS0_Pdiiii,@function
        .size           _Z20centroidDistance2UR4PKdS0_Pdiiii,(.L_x_545 - _Z20centroidDistance2UR4PKdS0_Pdiiii)
        .other          _Z20centroidDistance2UR4PKdS0_Pdiiii,@"STO_CUDA_ENTRY STV_DEFAULT"
_Z20centroidDistance2UR4PKdS0_Pdiiii:
.text._Z20centroidDistance2UR4PKdS0_Pdiiii:
        /* <DEDUP_REMOVED lines=20> */
[----:B------:R-:W-:Y:S01]  /*0140*/  UIADD3 UR8, UPT, UPT, UR5, -0x1, URZ ;  /* 0xffffffff05087890 */ /* 0x000fe2000fffe0ff */
[----:B------:R-:W-:-:S03]  /*0150*/  UMOV UR4, URZ ;  /* 0x000000ff00047c82 */ /* 0x000fc60008000000 */
[----:B------:R-:W-:Y:S01]  /*0160*/  ULEA.HI UR6, UR8, 0x1, URZ, 0x1e ;  /* 0x0000000108067891 */ /* 0x000fe2000f8ff0ff */
[----:B------:R-:W-:-:S03]  /*0170*/  VIADD R3, R5, UR4 ;  /* 0x0000000405037c36 */ /* 0x000fc60008000000 */
[----:B------:R-:W-:Y:S02]  /*0180*/  ULOP3.LUT UP0, UR9, UR6, 0x3, URZ, 0xc0, !UPT ;  /* 0x0000000306097892 */ /* 0x000fe4000f80c0ff */
[----:B0-----:R-:W-:Y:S01]  /*0190*/  UIMAD UR5, UR5, UR7, URZ ;  /* 0x00000007050572a4 */ /* 0x001fe2000f8e02ff */
[----:B------:R-:W-:Y:S11]  /*01a0*/  BRA.U !UP1, `(.L_x_369) ;  /* 0x0000000509587547 */ /* 0x000ff6000b800000 */
[----:B------:R-:W0:Y:S01]  /*01b0*/  LDCU.128 UR12, c[0x0][0x380] ;  /* 0x00007000ff0c77ac */ /* 0x000e220008000c00 */
[----:B------:R-:W-:Y:S01]  /*01c0*/  IMAD.MOV.U32 R27, RZ, RZ, RZ ;  /* 0x000000ffff1b7224 */ /* 0x000fe200078e00ff */
[----:B------:R-:W-:Y:S02]  /*01d0*/  MOV R2, UR5 ;  /* 0x0000000500027c02 */ /* 0x000fe40008000f00 */
[----:B------:R-:W-:Y:S01]  /*01e0*/  CS2R R18, SRZ ;  /* 0x0000000000127805 */ /* 0x000fe2000001ff00 */
        /* <DEDUP_REMOVED lines=8> */
.L_x_370:
        /* <DEDUP_REMOVED lines=74> */
.L_x_369:
[----:B------:R-:W-:Y:S05]  /*0710*/  BRA.U !UP0, `(.L_x_368) ;  /* 0x0000000508147547 */ /* 0x000fea000b800000 */
[----:B------:R-:W-:Y:S02]  /*0720*/  UISETP.NE.AND UP1, UPT, UR9, 0x1, UPT ;  /* 0x000000010900788c */ /* 0x000fe4000bf25270 */
[----:B------:R-:W-:-:S07]  /*0730*/  ULOP3.LUT UP0, URZ, UR8, 0x4, URZ, 0xc0, !UPT ;  /* 0x0000000408ff7892 */ /* 0x000fce000f80c0ff */
[----:B------:R-:W-:Y:S05]  /*0740*/  BRA.U !UP1, `(.L_x_371) ;  /* 0x0000000109a47547 */ /* 0x000fea000b800000 */
[----:B------:R-:W0:Y:S01]  /*0750*/  LDC.64 R6, c[0x0][0x388] ;  /* 0x0000e200ff067b82 */ /* 0x000e220000000a00 */
[----:B------:R-:W1:Y:S01]  /*0760*/  LDCU.64 UR6, c[0x0][0x380] ;  /* 0x00007000ff0677ac */ /* 0x000e620008000a00 */
[C---:B------:R-:W-:Y:S02]  /*0770*/  IADD3 R2, P0, PT, R27.reuse, R4, RZ ;  /* 0x000000041b027210 */ /* 0x040fe40007f1e0ff */
[----:B------:R-:W-:-:S03]  /*0780*/  IADD3 R9, PT, PT, R27, UR5, RZ ;  /* 0x000000051b097c10 */ /* 0x000fc6000fffe0ff */
[----:B------:R-:W-:Y:S01]  /*0790*/  IMAD.X R11, RZ, RZ, R3, P0 ;  /* 0x000000ffff0b7224 */ /* 0x000fe200000e0603 */
[----:B-1----:R-:W-:Y:S01]  /*07a0*/  LEA R8, P0, R2, UR6, 0x3 ;  /* 0x0000000602087c11 */ /* 0x002fe2000f8018ff */
[----:B0-----:R-:W-:-:S03]  /*07b0*/  IMAD.WIDE R6, R9, 0x8, R6 ;  /* 0x0000000809067825 */ /* 0x001fc600078e0206 */
[----:B------:R-:W-:Y:S02]  /*07c0*/  LEA.HI.X R9, R2, UR7, R11, 0x3, P0 ;  /* 0x0000000702097c11 */ /* 0x000fe400080f1c0b */
[----:B------:R-:W2:Y:S04]  /*07d0*/  LDG.E.64.CONSTANT R10, desc[UR10][R6.64] ;  /* 0x0000000a060a7981 */ /* 0x000ea8000c1e9b00 */
[----:B------:R-:W2:Y:S04]  /*07e0*/  LDG.E.64.CONSTANT R12, desc[UR10][R8.64] ;  /* 0x0000000a080c7981 */ /* 0x000ea8000c1e9b00 */
[----:B------:R-:W3:Y:S04]  /*07f0*/  LDG.E.64.CONSTANT R14, desc[UR10][R6.64+0x8] ;  /* 0x0000080a060e7981 */ /* 0x000ee8000c1e9b00 */
[----:B------:R-:W3:Y:S04]  /*0800*/  LDG.E.64.CONSTANT R16, desc[UR10][R8.64+0x8] ;  /* 0x0000080a08107981 */ /* 0x000ee8000c1e9b00 */
[----:B------:R-:W4:Y:S04]  /*0810*/  LDG.E.64.CONSTANT R20, desc[UR10][R6.64+0x10] ;  /* 0x0000100a06147981 */ /* 0x000f28000c1e9b00 */
[----:B------:R-:W4:Y:S04]  /*0820*/  LDG.E.64.CONSTANT R22, desc[UR10][R8.64+0x10] ;  /* 0x0000100a08167981 */ /* 0x000f28000c1e9b00 */
        /* <DEDUP_REMOVED lines=11> */
[----:B------:R-:W4:Y:S03]  /*08e0*/  LDG.E.64.CONSTANT R20, desc[UR10][R8.64+0x28] ;  /* 0x0000280a08147981 */ /* 0x000f26000c1e9b00 */
[----:B------:R-:W-:Y:S02]  /*08f0*/  DFMA R18, R24, R24, R18 ;  /* 0x000000181812722b */ /* 0x000fe40000000012 */
[----:B--2---:R-:W-:Y:S01]  /*0900*/  DADD R24, R10, -R12 ;  /* 0x000000000a187229 */ /* 0x004fe2000000080c */
[----:B------:R-:W2:Y:S04]  /*0910*/  LDG.E.64.CONSTANT R12, desc[UR10][R6.64+0x30] ;  /* 0x0000300a060c7981 */ /* 0x000ea8000c1e9b00 */
[----:B------:R-:W2:Y:S04]  /*0920*/  LDG.E.64.CONSTANT R10, desc[UR10][R8.64+0x30] ;  /* 0x0000300a080a7981 */ /* 0x000ea8000c1e9b00 */
[----:B------:R-:W5:Y:S01]  /*0930*/  LDG.E.64.CONSTANT R8, desc[UR10][R8.64+0x38] ;  /* 0x0000380a08087981 */ /* 0x000f62000c1e9b00 */
[----:B------:R-:W-:-:S02]  /*0940*/  DFMA R18, R24, R24, R18 ;  /* 0x000000181812722b */ /* 0x000fc40000000012 */
[----:B---3--:R-:W-:Y:S02]  /*0950*/  DADD R14, R14, -R16 ;  /* 0x000000000e0e7229 */ /* 0x008fe40000000810 */
[----:B----4-:R-:W-:-:S06]  /*0960*/  DADD R20, R22, -R20 ;  /* 0x0000000016147229 */ /* 0x010fcc0000000814 */
[----:B------:R-:W-:-:S08]  /*0970*/  DFMA R18, R14, R14, R18 ;  /* 0x0000000e0e12722b */ /* 0x000fd00000000012 */
[----:B------:R-:W-:Y:S01]  /*0980*/  DFMA R18, R20, R20, R18 ;  /* 0x000000141412722b */ /* 0x000fe20000000012 */
[----:B------:R-:W-:Y:S01]  /*0990*/  VIADD R27, R27, 0x8 ;  /* 0x000000081b1b7836 */ /* 0x000fe20000000000 */
[----:B--2---:R-:W-:-:S08]  /*09a0*/  DADD R10, R12, -R10 ;  /* 0x000000000c0a7229 */ /* 0x004fd0000000080a */
[----:B------:R-:W-:Y:S02]  /*09b0*/  DFMA R18, R10, R10, R18 ;  /* 0x0000000a0a12722b */ /* 0x000fe40000000012 */
[----:B-----5:R-:W-:-:S08]  /*09c0*/  DADD R28, R28, -R8 ;  /* 0x000000001c1c7229 */ /* 0x020fd00000000808 */
[----:B------:R-:W-:-:S11]  /*09d0*/  DFMA R18, R28, R28, R18 ;  /* 0x0000001c1c12722b */ /* 0x000fd60000000012 */
.L_x_371:
        /* <DEDUP_REMOVED lines=16> */
[----:B------:R-:W5:Y:S01]  /*0ae0*/  LDG.E.64.CONSTANT R8, desc[UR10][R10.64+0x18] ;  /* 0x0000180a0a087981 */ /* 0x000f62000c1e9b00 */
[----:B--2---:R-:W-:-:S08]  /*0af0*/  DADD R14, R14, -R16 ;  /* 0x000000000e0e7229 */ /* 0x004fd00000000810 */
[----:B------:R-:W-:Y:S02]  /*0b00*/  DFMA R14, R14, R14, R18 ;  /* 0x0000000e0e0e722b */ /* 0x000fe40000000012 */
[----:B---3--:R-:W-:Y:S02]  /*0b10*/  DADD R20, R20, -R22 ;  /* 0x0000000014147229 */ /* 0x008fe40000000816 */
[----:B----4-:R-:W-:-:S06]  /*0b20*/  DADD R2, R4, -R2 ;  /* 0x0000000004027229 */ /* 0x010fcc0000000802 */
[----:B------:R-:W-:Y:S02]  /*0b30*/  DFMA R14, R20, R20, R14 ;  /* 0x00000014140e722b */ /* 0x000fe4000000000e */
[----:B-----5:R-:W-:-:S06]  /*0b40*/  DADD R6, R6, -R8 ;  /* 0x0000000006067229 */ /* 0x020fcc0000000808 */
[----:B------:R-:W-:-:S08]  /*0b50*/  DFMA R14, R2, R2, R14 ;  /* 0x00000002020e722b */ /* 0x000fd0000000000e */
[----:B------:R-:W-:-:S11]  /*0b60*/  DFMA R18, R6, R6, R14 ;  /* 0x000000060612722b */ /* 0x000fd6000000000e */
.L_x_368:
        /* <DEDUP_REMOVED lines=18> */
[----:B------:R-:W-:Y:S05]  /*0c90*/  CALL.REL.NOINC `($__internal_16_$__cuda_sm20_dsqrt_rn_f64_mediumpath_v1) ;  /* 0x0000000000447944 */ /* 0x000fea0003c00000 */
[----:B------:R-:W-:Y:S02]  /*0ca0*/  IMAD.MOV.U32 R2, RZ, RZ, R4 ;  /* 0x000000ffff027224 */ /* 0x000fe400078e0004 */
[----:B------:R-:W-:-:S07]  /*0cb0*/  IMAD.MOV.U32 R3, RZ, RZ, R5 ;  /* 0x000000ffff037224 */ /* 0x000fce00078e0005 */
.L_x_373:
[----:B------:R-:W-:Y:S05]  /*0cc0*/  BSYNC.RECONVERGENT B0 ;  /* 0x0000000000007941 */ /* 0x000fea0003800200 */
.L_x_372:
        /* <DEDUP_REMOVED lines=14> */
        .weak           $__internal_16_$__cuda_sm20_dsqrt_rn_f64_mediumpath_v1
        .type           $__internal_16_$__cuda_sm20_dsqrt_rn_f64_mediumpath_v1,@function
        .size           $__internal_16_$__cuda_sm20_dsqrt_rn_f64_mediumpath_v1,(.L_x_545 - $__internal_16_$__cuda_sm20_dsqrt_rn_f64_mediumpath_v1)
$__internal_16_$__cuda_sm20_dsqrt_rn_f64_mediumpath_v1:
        /* <DEDUP_REMOVED lines=16> */
.L_x_375:
        /* <DEDUP_REMOVED lines=24> */
.L_x_377:
[----:B------:R-:W-:-:S11]  /*1030*/  DADD R4, R6, R6 ;  /* 0x0000000006047229 */ /* 0x000fd60000000006 */
.L_x_376:
[----:B------:R-:W-:Y:S05]  /*1040*/  BSYNC.RECONVERGENT B1 ;  /* 0x0000000000017941 */ /* 0x000fea0003800200 */
.L_x_374:
[----:B------:R-:W-:-:S04]  /*1050*/  IMAD.MOV.U32 R3, RZ, RZ, 0x0 ;  /* 0x00000000ff037424 */ /* 0x000fc800078e00ff */
[----:B------:R-:W-:Y:S05]  /*1060*/  RET.REL.NODEC R2 `(_Z20centroidDistance2UR4PKdS0_Pdiiii) ;  /* 0xffffffec02e47950 */ /* 0x000fea0003c3ffff */
.L_x_378:
        /* <DEDUP_REMOVED lines=9> */
.L_x_545:


//--------------------- .text._Z20centroidDistance2UR2PKdS0_Pdiiii --------------------------
	.section	.text._Z20centroidDistance2UR2PKdS0_Pdiiii,"ax",@progbits
	.align	128
        .global         _Z20centroidDistance2UR2PKdS0_Pdiiii
        .type           _Z20centroidDistance2UR2PKdS0_Pdiiii,@function
        .size           _Z20centroidDistance2UR2PKdS0_Pdiiii,(.L_x_546 - _Z20centroidDistance2UR2PKdS0_Pdiiii)
        .other          _Z20centroidDistance2UR2PKdS0_Pdiiii,@"STO_CUDA_ENTRY STV_DEFAULT"
_Z20centroidDistance2UR2PKdS0_Pdiiii:
.text._Z20centroidDistance2UR2PKdS0_Pdiiii:
        /* <DEDUP_REMOVED lines=24> */
[----:B------:R-:W-:-:S04]  /*0180*/  ULOP3.LUT UR9, UR6, 0x7, URZ, 0xc0, !UPT ;  /* 0x0000000706097892 */ /* 0x000fc8000f8ec0ff */
[----:B------:R-:W-:Y:S02]  /*0190*/  UISETP.NE.AND UP0, UPT, UR9, URZ, UPT ;  /* 0x000000ff0900728c */ /* 0x000fe4000bf05270 */
[----:B0-----:R-:W-:Y:S01]  /*01a0*/  UIMAD UR5, UR5, UR7, URZ ;  /* 0x00000007050572a4 */ /* 0x001fe2000f8e02ff */
[----:B------:R-:W-:Y:S11]  /*01b0*/  BRA.U !UP1, `(.L_x_380) ;  /* 0x00000005094c7547 */ /* 0x000ff6000b800000 */
[----:B------:R-:W0:Y:S01]  /*01c0*/  LDCU.64 UR12, c[0x0][0x380] ;  /* 0x00007000ff0c77ac */ /* 0x000e220008000a00 */
[----:B------:R-:W-:Y:S01]  /*01d0*/  IMAD.MOV.U32 R27, RZ, RZ, RZ ;  /* 0x000000ffff1b7224 */ /* 0x000fe200078e00ff */
[----:B------:R-:W-:Y:S02]  /*01e0*/  MOV R2, UR5 ;  /* 0x0000000500027c02 */ /* 0x000fe40008000f00 */
[----:B------:R-:W-:Y:S01]  /*01f0*/  CS2R R18, SRZ ;  /* 0x0000000000127805 */ /* 0x000fe2000001ff00 */
[----:B------:R-:W-:-:S04]  /*0200*/  ULOP3.LUT UR4, UR6, 0x7ffffff8, URZ, 0xc0, !UPT ;  /* 0x7ffffff806047892 */ /* 0x000fc8000f8ec0ff */
[----:B------:R-:W-:Y:S01]  /*0210*/  UIADD3 UR4, UPT, UPT, -UR4, URZ, URZ ;  /* 0x000000ff04047290 */ /* 0x000fe2000fffe1ff */
[----:B0-----:R-:W-:-:S04]  /*0220*/  LEA R6, P0, R4, UR12, 0x3 ;  /* 0x0000000c04067c11 */ /* 0x001fc8000f8018ff */
[----:B------:R-:W-:Y:S02]  /*0230*/  IADD3 R6, P1, PT, R6, 0x40, RZ ;  /* 0x0000004006067810 */ /* 0x000fe40007f3e0ff */
[----:B------:R-:W-:-:S05]  /*0240*/  LEA.HI.X R7, R4, UR13, R3, 0x3, P0 ;  /* 0x0000000d04077c11 */ /* 0x000fca00080f1c03 */
[----:B------:R-:W-:-:S07]  /*0250*/  IMAD.X R7, RZ, RZ, R7, P1 ;  /* 0x000000ffff077224 */ /* 0x000fce00008e0607 */
.L_x_381:
[----:B------:R-:W0:Y:S01]  /*0260*/  LDC.64 R28, c[0x0][0x388] ;  /* 0x0000e200ff1c7b82 */ /* 0x000e220000000a00 */
[----:B------:R-:W2:Y:S04]  /*0270*/  LDG.E.64.CONSTANT R8, desc[UR10][R6.64+-0x40] ;  /* 0xffffc00a06087981 */ /* 0x000ea8000c1e9b00 */
[----:B------:R-:W3:Y:S04]  /*0280*/  LDG.E.64.CONSTANT R20, desc[UR10][R6.64+-0x38] ;  /* 0xffffc80a06147981 */ /* 0x000ee8000c1e9b00 */
[----:B------:R-:W4:Y:S04]  /*0290*/  LDG.E.64.CONSTANT R12, desc[UR10][R6.64+-0x30] ;  /* 0xffffd00a060c7981 */ /* 0x000f28000c1e9b00 */
[----:B------:R-:W5:Y:S04]  /*02a0*/  LDG.E.64.CONSTANT R16, desc[UR10][R6.64+-0x28] ;  /* 0xffffd80a06107981 */ /* 0x000f68000c1e9b00 */
[----:B------:R-:W5:Y:S01]  /*02b0*/  LDG.E.64.CONSTANT R24, desc[UR10][R6.64+0x38] ;  /* 0x0000380a06187981 */ /* 0x000f62000c1e9b00 */
[----:B0-----:R-:W-:-:S05]  /*02c0*/  IMAD.WIDE R28, R2, 0x8, R28 ;  /* 0x00000008021c7825 */ /* 0x001fca00078e021c */
[----:B------:R-:W2:Y:S04]  /*02d0*/  LDG.E.64.CONSTANT R22, desc[UR10][R28.64] ;  /* 0x0000000a1c167981 */ /* 0x000ea8000c1e9b00 */
[----:B------:R-:W3:Y:S04]  /*02e0*/  LDG.E.64.CONSTANT R10, desc[UR10][R28.64+0x8] ;  /* 0x0000080a1c0a7981 */ /* 0x000ee8000c1e9b00 */
[----:B------:R-:W4:Y:S01]  /*02f0*/  LDG.E.64.CONSTANT R14, desc[UR10][R28.64+0x10] ;  /* 0x0000100a1c0e7981 */ /* 0x000f22000c1e9b00 */
        /* <DEDUP_REMOVED lines=51> */
[----:B------:R-:W-:Y:S01]  /*0630*/  VIADD R27, R27, 0x10 ;  /* 0x000000101b1b7836 */ /* 0x000fe20000000000 */
[----:B------:R-:W-:-:S03]  /*0640*/  IADD3 R2, PT, PT, R2, 0x10, RZ ;  /* 0x0000001002027810 */ /* 0x000fc60007ffe0ff */
[----:B------:R-:W-:Y:S01]  /*0650*/  IMAD.X R7, RZ, RZ, R7, P0 ;  /* 0x000000ffff077224 */ /* 0x000fe200000e0607 */
        /* <DEDUP_REMOVED lines=9> */
.L_x_380:
[----:B------:R-:W-:Y:S05]  /*06f0*/  BRA.U !UP0, `(.L_x_379) ;  /* 0x0000000508687547 */ /* 0x000fea000b800000 */
[----:B------:R-:W-:Y:S02]  /*0700*/  UISETP.GE.U32.AND UP0, UPT, UR9, 0x4, UPT ;  /* 0x000000040900788c */ /* 0x000fe4000bf06070 */
[----:B------:R-:W-:-:S07]  /*0710*/  ULOP3.LUT UP1, UR6, UR6, 0x3, URZ, 0xc0, !UPT ;  /* 0x0000000306067892 */ /* 0x000fce000f82c0ff */
[----:B------:R-:W-:Y:S05]  /*0720*/  BRA.U !UP0, `(.L_x_382) ;  /* 0x0000000108a47547 */ /* 0x000fea000b800000 */
[----:B------:R-:W0:Y:S01]  /*0730*/  LDC.64 R6, c[0x0][0x388] ;  /* 0x0000e200ff067b82 */ /* 0x000e220000000a00 */
[----:B------:R-:W1:Y:S01]  /*0740*/  LDCU.64 UR12, c[0x0][0x380] ;  /* 0x00007000ff0c77ac */ /* 0x000e620008000a00 */
[C---:B------:R-:W-:Y:S01]  /*0750*/  IADD3 R2, P0, PT, R27.reuse, R4, RZ ;  /* 0x000000041b027210 */ /* 0x040fe20007f1e0ff */
[----:B------:R-:W-:-:S04]  /*0760*/  VIADD R9, R27, UR5 ;  /* 0x000000051b097c36 */ /* 0x000fc80008000000 */
        /* <DEDUP_REMOVED lines=37> */
.L_x_382:
        /* <DEDUP_REMOVED lines=20> */
[----:B------:R-:W-:Y:S01]  /*0b00*/  VIADD R27, R27, 0x4 ;  /* 0x000000041b1b7836 */ /* 0x000fe20000000000 */
        /* <DEDUP_REMOVED lines=8> */
.L_x_383:
[----:B------:R-:W-:Y:S05]  /*0b90*/  BRA.U UP0, `(.L_x_379) ;  /* 0x0000000100407547 */ /* 0x000fea000b800000 */
[----:B------:R-:W0:Y:S01]  /*0ba0*/  LDC.64 R8, c[0x0][0x388] ;  /* 0x0000e200ff087b82 */ /* 0x000e220000000a00 */
[----:B------:R-:W1:Y:S01]  /*0bb0*/  LDCU.64 UR6, c[0x0][0x380] ;  /* 0x00007000ff0677ac */ /* 0x000e620008000a00 */
[C---:B------:R-:W-:Y:S01]  /*0bc0*/  IADD3 R4, P0, PT, R27.reuse, R4, RZ ;  /* 0x000000041b047210 */ /* 0x040fe20007f1e0ff */
[----:B------:R-:W-:-:S03]  /*0bd0*/  VIADD R27, R27, UR5 ;  /* 0x000000051b1b7c36 */ /* 0x000fc60008000000 */
[----:B------:R-:W-:Y:S02]  /*0be0*/  IADD3.X R5, PT, PT, RZ, R3, RZ, P0, !PT ;  /* 0x00000003ff057210 */ /* 0x000fe400007fe4ff */
[----:B-1----:R-:W-:-:S04]  /*0bf0*/  LEA R6, P0, R4, UR6, 0x3 ;  /* 0x0000000604067c11 */ /* 0x002fc8000f8018ff */
[----:B------:R-:W-:Y:S01]  /*0c00*/  LEA.HI.X R7, R4, UR7, R5, 0x3, P0 ;  /* 0x0000000704077c11 */ /* 0x000fe200080f1c05 */
[----:B0-----:R-:W-:-:S04]  /*0c10*/  IMAD.WIDE R2, R27, 0x8, R8 ;  /* 0x000000081b027825 */ /* 0x001fc800078e0208 */
        /* <DEDUP_REMOVED lines=8> */
.L_x_379:
        /* <DEDUP_REMOVED lines=12> */
[----:B------:R-:W-:Y:S01]  /*0d60*/  IADD3 R7, PT, PT, R9, -0x100000, RZ ;  /* 0xfff0000009077810 */ /* 0x000fe20007ffe0ff */
[----:B------:R-:W-:-:S05]  /*0d70*/  IMAD.MOV.U32 R6, RZ, RZ, R8 ;  /* 0x000000ffff067224 */ /* 0x000fca00078e0008 */
[----:B------:R-:W-:-:S08]  /*0d80*/  DFMA R12, R10, -R10, R18 ;  /* 0x8000000a0a0c722b */ /* 0x000fd00000000012 */
[----:B------:R-:W-:Y:S01]  /*0d90*/  DFMA R2, R12, R6, R10 ;  /* 0x000000060c02722b */ /* 0x000fe2000000000a */
[----:B------:R-:W-:Y:S10]  /*0da0*/  @!P0 BRA `(.L_x_385) ;  /* 0x0000000000108947 */ /* 0x000ff40003800000 */
[----:B------:R-:W-:-:S07]  /*0db0*/  MOV R2, 0xdd0 ;  /* 0x00000dd000027802 */ /* 0x000fce0000000f00 */
[----:B------:R-:W-:Y:S05]  /*0dc0*/  CALL.REL.NOINC `($__internal_17_$__cuda_sm20_dsqrt_rn_f64_mediumpath_v1) ;  /* 0x0000000000447944 */ /* 0x000fea0003c00000 */
[----:B------:R-:W-:Y:S02]  /*0dd0*/  IMAD.MOV.U32 R2, RZ, RZ, R4 ;  /* 0x000000ffff027224 */ /* 0x000fe400078e0004 */
[----:B------:R-:W-:-:S07]  /*0de0*/  IMAD.MOV.U32 R3, RZ, RZ, R5 ;  /* 0x000000ffff037224 */ /* 0x000fce00078e0005 */
.L_x_385:
[----:B------:R-:W-:Y:S05]  /*0df0*/  BSYNC.RECONVERGENT B0 ;  /* 0x0000000000007941 */ /* 0x000fea0003800200 */
.L_x_384:
        /* <DEDUP_REMOVED lines=14> */
        .weak           $__internal_17_$__cuda_sm20_dsqrt_rn_f64_mediumpath_v1
        .type           $__internal_17_$__cuda_sm20_dsqrt_rn_f64_mediumpath_v1,@function
        .size           $__internal_17_$__cuda_sm20_dsqrt_rn_f64_mediumpath_v1,(.L_x_546 - $__internal_17_$__cuda_sm20_dsqrt_rn_f64_mediumpath_v1)
$__internal_17_$__cuda_sm20_dsqrt_rn_f64_mediumpath_v1:
        /* <DEDUP_REMOVED lines=16> */
.L_x_387:
        /* <DEDUP_REMOVED lines=24> */
.L_x_389:
[----:B------:R-:W-:-:S11]  /*1160*/  DADD R4, R6, R6 ;  /* 0x0000000006047229 */ /* 0x000fd60000000006 */
.L_x_388:
[----:B------:R-:W-:Y:S05]  /*1170*/  BSYNC.RECONVERGENT B1 ;  /* 0x0000000000017941 */ /* 0x000fea0003800200 */
.L_x_386:
[----:B------:R-:W-:-:S04]  /*1180*/  IMAD.MOV.U32 R3, RZ, RZ, 0x0 ;  /* 0x00000000ff037424 */ /* 0x000fc800078e00ff */
[----:B------:R-:W-:Y:S05]  /*1190*/  RET.REL.NODEC R2 `(_Z20centroidDistance2UR2PKdS0_Pdiiii) ;  /* 0xffffffec02987950 */ /* 0x000fea0003c3ffff */
.L_x_390:
        /* <DEDUP_REMOVED lines=14> */
.L_x_546:


//--------------------- .text._Z17centroidDistance2PKdS0_Pdiiii --------------------------
	.section	.text._Z17centroidDistance2PKdS0_Pdiiii,"ax",@progbits
	.align	128
        .global         _Z17centroidDistance2PKdS0_Pdiiii
        .type           _Z17centroidDistance2PKdS0_Pdiiii,@function
        .size           _Z17centroidDistance2PKdS0_Pdiiii,(.L_x_547 - _Z17centroidDistance2PKdS0_Pdiiii)
        .other          _Z17centroidDistance2PKdS0_Pdiiii,@"STO_CUDA_ENTRY STV_DEFAULT"
_Z17centroidDistance2PKdS0_Pdiiii:
.text._Z17centroidDistance2PKdS0_Pdiiii:
        /* <DEDUP_REMOVED lines=10> */
[----:B------:R-:W0:Y:S01]  /*00a0*/  LDC R3, c[0x0][0x39c] ;  /* 0x0000e700ff037b82 */ /* 0x000e220000000800 */
[----:B------:R-:W1:Y:S01]  /*00b0*/  LDCU.64 UR6, c[0x0][0x358] ;  /* 0x00006b00ff0677ac */ /* 0x000e620008000a00 */
[----:B------:R-:W-:Y:S02]  /*00c0*/  CS2R R20, SRZ ;  /* 0x0000000000147805 */ /* 0x000fe4000001ff00 */
[----:B0-----:R-:W-:-:S13]  /*00d0*/  ISETP.GE.AND P0, PT, R3, 0x1, PT ;  /* 0x000000010300780c */ /* 0x001fda0003f06270 */
[----:B-1----:R-:W-:Y:S05]  /*00e0*/  @!P0 BRA `(.L_x_391) ;  /* 0x0000000400f88947 */ /* 0x002fea0003800000 */
[----:B------:R-:W0:Y:S01]  /*00f0*/  LDC R8, c[0x0][0x3a0] ;  /* 0x0000e800ff087b82 */ /* 0x000e220000000800 */
[C---:B------:R-:W-:Y:S01]  /*0100*/  ISETP.GE.U32.AND P1, PT, R3.reuse, 0x8, PT ;  /* 0x000000080300780c */ /* 0x040fe20003f26070 */
[----:B------:R-:W-:Y:S01]  /*0110*/  IMAD.WIDE.U32 R6, R0, R3, RZ ;  /* 0x0000000300067225 */ /* 0x000fe200078e00ff */
[----:B------:R-:W-:Y:S01]  /*0120*/  UMOV UR4, URZ ;  /* 0x000000ff00047c82 */ /* 0x000fe20008000000 */
[----:B------:R-:W-:Y:S02]  /*0130*/  LOP3.LUT R2, R3, 0x7, RZ, 0xc0, !PT ;  /* 0x0000000703027812 */ /* 0x000fe400078ec0ff */
[----:B------:R-:W-:Y:S01]  /*0140*/  CS2R R20, SRZ ;  /* 0x0000000000147805 */ /* 0x000fe2000001ff00 */
[----:B------:R-:W-:Y:S01]  /*0150*/  VIADD R5, R7, UR4 ;  /* 0x0000000407057c36 */ /* 0x000fe20008000000 */
[----:B------:R-:W-:Y:S01]  /*0160*/  ISETP.NE.AND P0, PT, R2, RZ, PT ;  /* 0x000000ff0200720c */ /* 0x000fe20003f05270 */
[----:B------:R-:W-:Y:S02]  /*0170*/  IMAD.MOV.U32 R4, RZ, RZ, RZ ;  /* 0x000000ffff047224 */ /* 0x000fe400078e00ff */
[----:B0-----:R-:W-:-:S03]  /*0180*/  IMAD R25, R3, R8, RZ ;  /* 0x0000000803197224 */ /* 0x001fc600078e02ff */
[----:B------:R-:W-:Y:S07]  /*0190*/  @!P1 BRA `(.L_x_392) ;  /* 0x0000000000d09947 */ /* 0x000fee0003800000 */
[----:B------:R-:W0:Y:S01]  /*01a0*/  LDCU.128 UR8, c[0x0][0x380] ;  /* 0x00007000ff0877ac */ /* 0x000e220008000c00 */
[----:B------:R-:W-:Y:S01]  /*01b0*/  LOP3.LUT R4, R3, 0x7ffffff8, RZ, 0xc0, !PT ;  /* 0x7ffffff803047812 */ /* 0x000fe200078ec0ff */
[----:B------:R-:W-:Y:S01]  /*01c0*/  IMAD.MOV.U32 R28, RZ, RZ, R25 ;  /* 0x000000ffff1c7224 */ /* 0x000fe200078e0019 */
[----:B------:R-:W-:-:S03]  /*01d0*/  CS2R R20, SRZ ;  /* 0x0000000000147805 */ /* 0x000fc6000001ff00 */
[----:B------:R-:W-:Y:S01]  /*01e0*/  IMAD.MOV R24, RZ, RZ, -R4 ;  /* 0x000000ffff187224 */ /* 0x000fe200078e0a04 */
[----:B0-----:R-:W-:Y:S01]  /*01f0*/  LEA R8, P1, R6, UR8, 0x3 ;  /* 0x0000000806087c11 */ /* 0x001fe2000f8218ff */
[----:B------:R-:W-:-:S03]  /*0200*/  UIADD3 UR4, UP0, UPT, UR10, 0x20, URZ ;  /* 0x000000200a047890 */ /* 0x000fc6000ff1e0ff */
[----:B------:R-:W-:Y:S01]  /*0210*/  IADD3 R8, P2, PT, R8, 0x20, RZ ;  /* 0x0000002008087810 */ /* 0x000fe20007f5e0ff */
[----:B------:R-:W-:Y:S01]  /*0220*/  UIADD3.X UR5, UPT, UPT, URZ, UR11, URZ, UP0, !UPT ;  /* 0x0000000bff057290 */ /* 0x000fe200087fe4ff */
[----:B------:R-:W-:-:S05]  /*0230*/  LEA.HI.X R9, R6, UR9, R5, 0x3, P1 ;  /* 0x0000000906097c11 */ /* 0x000fca00088f1c05 */
[----:B------:R-:W-:-:S07]  /*0240*/  IMAD.X R9, RZ, RZ, R9, P2 ;  /* 0x000000ffff097224 */ /* 0x000fce00010e0609 */
.L_x_393:
[----:B------:R-:W-:Y:S01]  /*0250*/  MOV R27, UR5 ;  /* 0x00000005001b7c02 */ /* 0x000fe20008000f00 */
[----:B------:R-:W-:Y:S01]  /*0260*/  IMAD.U32 R26, RZ, RZ, UR4 ;  /* 0x00000004ff1a7e24 */ /* 0x000fe2000f8e00ff */
[----:B------:R-:W2:Y:S03]  /*0270*/  LDG.E.64.CONSTANT R18, desc[UR6][R8.64+-0x20] ;  /* 0xffffe00608127981 */ /* 0x000ea6000c1e9b00 */
[----:B------:R-:W-:Y:S01]  /*0280*/  IMAD.WIDE R26, R28, 0x8, R26 ;  /* 0x000000081c1a7825 */ /* 0x000fe200078e021a */
[----:B------:R-:W3:Y:S04]  /*0290*/  LDG.E.64.CONSTANT R12, desc[UR6][R8.64+-0x18] ;  /* 0xffffe806080c7981 */ /* 0x000ee8000c1e9b00 */
[----:B------:R-:W2:Y:S04]  /*02a0*/  LDG.E.64.CONSTANT R14, desc[UR6][R26.64+-0x20] ;  /* 0xffffe0061a0e7981 */ /* 0x000ea8000c1e9b00 */
[----:B------:R-:W3:Y:S04]  /*02b0*/  LDG.E.64.CONSTANT R10, desc[UR6][R26.64+-0x18] ;  /* 0xffffe8061a0a7981 */ /* 0x000ee8000c1e9b00 */
[----:B------:R-:W4:Y:S04]  /*02c0*/  LDG.E.64.CONSTANT R16, desc[UR6][R8.64+-0x10] ;  /* 0xfffff00608107981 */ /* 0x000f28000c1e9b00 */
[----:B------:R-:W5:Y:S01]  /*02d0*/  LDG.E.64.CONSTANT R22, desc[UR6][R8.64+0x18] ;  /* 0x0000180608167981 */ /* 0x000f62000c1e9b00 */
[----:B--2---:R-:W-:-:S03]  /*02e0*/  DADD R18, R14, -R18 ;  /* 0x000000000e127229 */ /* 0x004fc60000000812 */
[----:B------:R-:W4:Y:S01]  /*02f0*/  LDG.E.64.CONSTANT R14, desc[UR6][R26.64+-0x10] ;  /* 0xfffff0061a0e7981 */ /* 0x000f22000c1e9b00 */
[----:B---3--:R-:W-:-:S03]  /*0300*/  DADD R12, R10, -R12 ;  /* 0x000000000a0c7229 */ /* 0x008fc6000000080c */
[----:B------:R-:W2:Y:S01]  /*0310*/  LDG.E.64.CONSTANT R10, desc[UR6][R26.64+-0x8] ;  /* 0xfffff8061a0a7981 */ /* 0x000ea2000c1e9b00 */
[----:B------:R-:W-:-:S03]  /*0320*/  DFMA R18, R18, R18, R20 ;  /* 0x000000121212722b */ /* 0x000fc60000000014 */
[----:B------:R-:W2:Y:S05]  /*0330*/  LDG.E.64.CONSTANT R20, desc[UR6][R8.64+-0x8] ;  /* 0xfffff80608147981 */ /* 0x000eaa000c1e9b00 */
[----:B------:R-:W-:Y:S02]  /*0340*/  DFMA R12, R12, R12, R18 ;  /* 0x0000000c0c0c722b */ /* 0x000fe40000000012 */
[----:B------:R-:W3:Y:S01]  /*0350*/  LDG.E.64.CONSTANT R18, desc[UR6][R8.64] ;  /* 0x0000000608127981 */ /* 0x000ee2000c1e9b00 */
[----:B----4-:R-:W-:-:S03]  /*0360*/  DADD R16, R14, -R16 ;  /* 0x000000000e107229 */ /* 0x010fc60000000810 */
[----:B------:R-:W3:Y:S05]  /*0370*/  LDG.E.64.CONSTANT R14, desc[UR6][R26.64] ;  /* 0x000000061a0e7981 */ /* 0x000eea000c1e9b00 */
[----:B------:R-:W-:Y:S02]  /*0380*/  DFMA R16, R16, R16, R12 ;  /* 0x000000101010722b */ /* 0x000fe4000000000c */
[----:B--2---:R-:W-:Y:S01]  /*0390*/  DADD R20, R10, -R20 ;  /* 0x000000000a147229 */ /* 0x004fe20000000814 */
[----:B------:R-:W2:Y:S04]  /*03a0*/  LDG.E.64.CONSTANT R12, desc[UR6][R26.64+0x8] ;  /* 0x000008061a0c7981 */ /* 0x000ea8000c1e9b00 */
[----:B------:R-:W2:Y:S03]  /*03b0*/  LDG.E.64.CONSTANT R10, desc[UR6][R8.64+0x8] ;  /* 0x00000806080a7981 */ /* 0x000ea6000c1e9b00 */
[----:B------:R-:W-:Y:S01]  /*03c0*/  DFMA R20, R20, R20, R16 ;  /* 0x000000141414722b */ /* 0x000fe20000000010 */
[----:B------:R-:W4:Y:S01]  /*03d0*/  LDG.E.64.CONSTANT R16, desc[UR6][R26.64+0x10] ;  /* 0x000010061a107981 */ /* 0x000f22000c1e9b00 */
[----:B---3--:R-:W-:-:S03]  /*03e0*/  DADD R18, R14, -R18 ;  /* 0x000000000e127229 */ /* 0x008fc60000000812 */
[----:B------:R0:W4:Y:S05]  /*03f0*/  LDG.E.64.CONSTANT R14, desc[UR6][R8.64+0x10] ;  /* 0x00001006080e7981 */ /* 0x00012a000c1e9b00 */
[----:B------:R-:W-:Y:S01]  /*0400*/  DFMA R18, R18, R18, R20 ;  /* 0x000000121212722b */ /* 0x000fe20000000014 */
[----:B------:R-:W5:Y:S01]  /*0410*/  LDG.E.64.CONSTANT R20, desc[UR6][R26.64+0x18] ;  /* 0x000018061a147981 */ /* 0x000f62000c1e9b00 */
[----:B--2---:R-:W-:Y:S01]  /*0420*/  DADD R10, R12, -R10 ;  /* 0x000000000c0a7229 */ /* 0x004fe2000000080a */
[----:B------:R-:W-:-:S07]  /*0430*/  VIADD R24, R24, 0x8 ;  /* 0x0000000818187836 */ /* 0x000fce0000000000 */
[----:B------:R-:W-:Y:S01]  /*0440*/  DFMA R18, R10, R10, R18 ;  /* 0x0000000a0a12722b */ /* 0x000fe20000000012 */
[----:B------:R-:W-:Y:S02]  /*0450*/  ISETP.NE.AND P1, PT, R24, RZ, PT ;  /* 0x000000ff1800720c */ /* 0x000fe40003f25270 */
[----:B0-----:R-:W-:Y:S01]  /*0460*/  IADD3 R8, P2, PT, R8, 0x40, RZ ;  /* 0x0000004008087810 */ /* 0x001fe20007f5e0ff */
[----:B------:R-:W-:-:S04]  /*0470*/  VIADD R28, R28, 0x8 ;  /* 0x000000081c1c7836 */ /* 0x000fc80000000000 */
[----:B------:R-:W-:Y:S01]  /*0480*/  IMAD.X R9, RZ, RZ, R9, P2 ;  /* 0x000000ffff097224 */ /* 0x000fe200010e0609 */
[----:B----4-:R-:W-:Y:S02]  /*0490*/  DADD R14, R16, -R14 ;  /* 0x00000000100e7229 */ /* 0x010fe4000000080e */
[----:B-----5:R-:W-:-:S06]  /*04a0*/  DADD R20, R20, -R22 ;  /* 0x0000000014147229 */ /* 0x020fcc0000000816 */
[----:B------:R-:W-:-:S08]  /*04b0*/  DFMA R18, R14, R14, R18 ;  /* 0x0000000e0e12722b */ /* 0x000fd00000000012 */
[----:B------:R-:W-:Y:S01]  /*04c0*/  DFMA R20, R20, R20, R18 ;  /* 0x000000141414722b */ /* 0x000fe20000000012 */
[----:B------:R-:W-:Y:S10]  /*04d0*/  @P1 BRA `(.L_x_393) ;  /* 0xfffffffc005c1947 */ /* 0x000ff4000383ffff */
.L_x_392:
[----:B------:R-:W-:Y:S05]  /*04e0*/  @!P0 BRA `(.L_x_391) ;  /* 0x0000000000f88947 */ /* 0x000fea0003800000 */
[----:B------:R-:W-:Y:S02]  /*04f0*/  ISETP.GE.U32.AND P1, PT, R2, 0x4, PT ;  /* 0x000000040200780c */ /* 0x000fe40003f26070 */
[----:B------:R-:W-:-:S04]  /*0500*/  LOP3.LUT R24, R3, 0x3, RZ, 0xc0, !PT ;  /* 0x0000000303187812 */ /* 0x000fc800078ec0ff */
[----:B------:R-:W-:-:S07]  /*0510*/  ISETP.NE.AND P0, PT, R24, RZ, PT ;  /* 0x000000ff1800720c */ /* 0x000fce0003f05270 */
[----:B------:R-:W-:Y:S06]  /*0520*/  @!P1 BRA `(.L_x_394) ;  /* 0x0000000000649947 */ /* 0x000fec0003800000 */
[----:B------:R-:W0:Y:S01]  /*0530*/  LDC.64 R18, c[0x0][0x388] ;  /* 0x0000e200ff127b82 */ /* 0x000e220000000a00 */
[----:B------:R-:W1:Y:S01]  /*0540*/  LDCU.64 UR4, c[0x0][0x380] ;  /* 0x00007000ff0477ac */ /* 0x000e620008000a00 */
[----:B------:R-:W-:Y:S01]  /*0550*/  IADD3 R2, P1, PT, R4, R6, RZ ;  /* 0x0000000604027210 */ /* 0x000fe20007f3e0ff */
[----:B------:R-:W-:-:S04]  /*0560*/  IMAD.IADD R9, R25, 0x1, R4 ;  /* 0x0000000119097824 */ /* 0x000fc800078e0204 */
        /* <DEDUP_REMOVED lines=12> */
[----:B------:R-:W-:Y:S01]  /*0630*/  IADD3 R4, PT, PT, R4, 0x4, RZ ;  /* 0x0000000404047810 */ /* 0x000fe20007ffe0ff */
        /* <DEDUP_REMOVED lines=8> */
.L_x_394:
[----:B------:R-:W-:Y:S05]  /*06c0*/  @!P0 BRA `(.L_x_391) ;  /* 0x0000000000808947 */ /* 0x000fea0003800000 */
[----:B------:R-:W-:Y:S02]  /*06d0*/  ISETP.NE.AND P1, PT, R24, 0x1, PT ;  /* 0x000000011800780c */ /* 0x000fe40003f25270 */
[----:B------:R-:W-:-:S04]  /*06e0*/  LOP3.LUT R3, R3, 0x1, RZ, 0xc0, !PT ;  /* 0x0000000103037812 */ /* 0x000fc800078ec0ff */
[----:B------:R-:W-:-:S07]  /*06f0*/  ISETP.NE.U32.AND P0, PT, R3, 0x1, PT ;  /* 0x000000010300780c */ /* 0x000fce0003f05070 */
[----:B------:R-:W0:Y:S01]  /*0700*/  @P1 LDC.64 R14, c[0x0][0x380] ;  /* 0x0000e000ff0e1b82 */ /* 0x000e220000000a00 */
[C---:B------:R-:W-:Y:S01]  /*0710*/  @P1 IADD3 R2, P2, PT, R4.reuse, R6, RZ ;  /* 0x0000000604021210 */ /* 0x040fe20007f5e0ff */
[----:B------:R-:W-:Y:S02]  /*0720*/  @P1 IMAD.IADD R3, R25, 0x1, R4 ;  /* 0x0000000119031824 */ /* 0x000fe400078e0204 */
[----:B------:R-:W-:Y:S02]  /*0730*/  @P1 VIADD R4, R4, 0x2 ;  /* 0x0000000204041836 */ /* 0x000fe40000000000 */
[----:B------:R-:W-:Y:S02]  /*0740*/  @P1 IMAD.X R7, RZ, RZ, R5, P2 ;  /* 0x000000ffff071224 */ /* 0x000fe400010e0605 */
[----:B------:R-:W1:Y:S08]  /*0750*/  @P1 LDC.64 R16, c[0x0][0x388] ;  /* 0x0000e200ff101b82 */ /* 0x000e700000000a00 */
[----:B------:R-:W2:Y:S08]  /*0760*/  @!P0 LDC.64 R12, c[0x0][0x380] ;  /* 0x0000e000ff0c8b82 */ /* 0x000eb00000000a00 */
[----:B------:R-:W3:Y:S01]  /*0770*/  @!P0 LDC.64 R10, c[0x0][0x388] ;  /* 0x0000e200ff0a8b82 */ /* 0x000ee20000000a00 */
[----:B0-----:R-:W-:-:S04]  /*0780*/  @P1 LEA R14, P2, R2, R14, 0x3 ;  /* 0x0000000e020e1211 */ /* 0x001fc800078418ff */
[----:B------:R-:W-:Y:S01]  /*0790*/  @P1 LEA.HI.X R15, R2, R15, R7, 0x3, P2 ;  /* 0x0000000f020f1211 */ /* 0x000fe200010f1c07 */
[----:B-1----:R-:W-:Y:S01]  /*07a0*/  @P1 IMAD.WIDE R16, R3, 0x8, R16 ;  /* 0x0000000803101825 */ /* 0x002fe200078e0210 */
[----:B------:R-:W-:-:S03]  /*07b0*/  @!P0 IADD3 R18, P2, PT, R4, R6, RZ ;  /* 0x0000000604128210 */ /* 0x000fc60007f5e0ff */
[----:B------:R-:W4:Y:S04]  /*07c0*/  @P1 LDG.E.64.CONSTANT R2, desc[UR6][R14.64] ;  /* 0x000000060e021981 */ /* 0x000f28000c1e9b00 */
[----:B------:R-:W4:Y:S01]  /*07d0*/  @P1 LDG.E.64.CONSTANT R8, desc[UR6][R16.64] ;  /* 0x0000000610081981 */ /* 0x000f22000c1e9b00 */
[----:B------:R-:W-:Y:S01]  /*07e0*/  @!P0 IMAD.X R19, RZ, RZ, R5, P2 ;  /* 0x000000ffff138224 */ /* 0x000fe200010e0605 */
[C---:B--2---:R-:W-:Y:S01]  /*07f0*/  @!P0 LEA R12, P2, R18.reuse, R12, 0x3 ;  /* 0x0000000c120c8211 */ /* 0x044fe200078418ff */
[----:B------:R-:W-:Y:S01]  /*0800*/  @!P0 IMAD.IADD R25, R25, 0x1, R4 ;  /* 0x0000000119198824 */ /* 0x000fe200078e0204 */
[----:B------:R-:W2:Y:S04]  /*0810*/  @P1 LDG.E.64.CONSTANT R6, desc[UR6][R16.64+0x8] ;  /* 0x0000080610061981 */ /* 0x000ea8000c1e9b00 */
[----:B------:R-:W2:Y:S01]  /*0820*/  @P1 LDG.E.64.CONSTANT R4, desc[UR6][R14.64+0x8] ;  /* 0x000008060e041981 */ /* 0x000ea2000c1e9b00 */
[----:B------:R-:W-:Y:S01]  /*0830*/  @!P0 LEA.HI.X R13, R18, R13, R19, 0x3, P2 ;  /* 0x0000000d120d8211 */ /* 0x000fe200010f1c13 */
[----:B---3--:R-:W-:-:S05]  /*0840*/  @!P0 IMAD.WIDE R10, R25, 0x8, R10 ;  /* 0x00000008190a8825 */ /* 0x008fca00078e020a */
[----:B------:R-:W3:Y:S04]  /*0850*/  @!P0 LDG.E.64.CONSTANT R12, desc[UR6][R12.64] ;  /* 0x000000060c0c8981 */ /* 0x000ee8000c1e9b00 */
[----:B------:R-:W3:Y:S01]  /*0860*/  @!P0 LDG.E.64.CONSTANT R10, desc[UR6][R10.64] ;  /* 0x000000060a0a8981 */ /* 0x000ee2000c1e9b00 */
[----:B----4-:R-:W-:Y:S02]  /*0870*/  @P1 DADD R2, R8, -R2 ;  /* 0x0000000008021229 */ /* 0x010fe40000000802 */
[----:B--2---:R-:W-:-:S06]  /*0880*/  @P1 DADD R4, R6, -R4 ;  /* 0x0000000006041229 */ /* 0x004fcc0000000804 */
[----:B------:R-:W-:-:S08]  /*0890*/  @P1 DFMA R2, R2, R2, R20 ;  /* 0x000000020202122b */ /* 0x000fd00000000014 */
[----:B------:R-:W-:Y:S02]  /*08a0*/  @P1 DFMA R20, R4, R4, R2 ;  /* 0x000000040414122b */ /* 0x000fe40000000002 */
[----:B---3--:R-:W-:-:S08]  /*08b0*/  @!P0 DADD R2, R10, -R12 ;  /* 0x000000000a028229 */ /* 0x008fd0000000080c */
[----:B------:R-:W-:-:S11]  /*08c0*/  @!P0 DFMA R20, R2, R2, R20 ;  /* 0x000000020214822b */ /* 0x000fd60000000014 */
.L_x_391:
        /* <DEDUP_REMOVED lines=18> */
[----:B------:R-:W-:Y:S05]  /*09f0*/  CALL.REL.NOINC `($__internal_18_$__cuda_sm20_dsqrt_rn_f64_mediumpath_v1) ;  /* 0x0000000000447944 */ /* 0x000fea0003c00000 */
[----:B------:R-:W-:Y:S01]  /*0a00*/  MOV R2, R4 ;  /* 0x0000000400027202 */ /* 0x000fe20000000f00 */
[----:B------:R-:W-:-:S07]  /*0a10*/  IMAD.MOV.U32 R3, RZ, RZ, R5 ;  /* 0x000000ffff037224 */ /* 0x000fce00078e0005 */
.L_x_396:
[----:B------:R-:W-:Y:S05]  /*0a20*/  BSYNC.RECONVERGENT B0 ;  /* 0x0000000000007941 */ /* 0x000fea0003800200 */
.L_x_395:
        /* <DEDUP_REMOVED lines=14> */
        .weak           $__internal_18_$__cuda_sm20_dsqrt_rn_f64_mediumpath_v1
        .type           $__internal_18_$__cuda_sm20_dsqrt_rn_f64_mediumpath_v1,@function
        .size           $__internal_18_$__cuda_sm20_dsqrt_rn_f64_mediumpath_v1,(.L_x_547 - $__internal_18_$__cuda_sm20_dsqrt_rn_f64_mediumpath_v1)
$__internal_18_$__cuda_sm20_dsqrt_rn_f64_mediumpath_v1:
        /* <DEDUP_REMOVED lines=16> */
.L_x_398:
        /* <DEDUP_REMOVED lines=24> */
.L_x_400:
[----:B------:R-:W-:-:S11]  /*0d90*/  DADD R4, R6, R6 ;  /* 0x0000000006047229 */ /* 0x000fd60000000006 */
.L_x_399:
[----:B------:R-:W-:Y:S05]  /*0da0*/  BSYNC.RECONVERGENT B1 ;  /* 0x0000000000017941 */ /* 0x000fea0003800200 */
.L_x_397:
[----:B------:R-:W-:-:S04]  /*0db0*/  IMAD.MOV.U32 R3, RZ, RZ, 0x0 ;  /* 0x00000000ff037424 */ /* 0x000fc800078e00ff */
[----:B------:R-:W-:Y:S05]  /*0dc0*/  RET.REL.NODEC R2 `(_Z17centroidDistance2PKdS0_Pdiiii) ;  /* 0xfffffff0028c7950 */ /* 0x000fea0003c3ffff */
.L_x_401:
        /* <DEDUP_REMOVED lines=11> */
.L_x_547:


//--------------------- .text._Z17centroidDistance1PdS_S_iii --------------------------
	.section	.text._Z17centroidDistance1PdS_S_iii,"ax",@progbits
	.align	128
        .global         _Z17centroidDistance1PdS_S_iii
        .type           _Z17centroidDistance1PdS_S_iii,@function
        .size           _Z17centroidDistance1PdS_S_iii,(.L_x_548 - _Z17centroidDistance1PdS_S_iii)
        .other          _Z17centroidDistance1PdS_S_iii,@"STO_CUDA_ENTRY STV_DEFAULT"
_Z17centroidDistance1PdS_S_iii:
.text._Z17centroidDistance1PdS_S_iii:
[----:B------:R-:W-:Y:S08]  /*0000*/  LDC R1, c[0x0][0x37c] ;  /* 0x0000df00ff017b82 */ /* 0x000ff00000000800 */
[----:B------:R-:W0:Y:S01]  /*0010*/  LDC R0, c[0x0][0x39c] ;  /* 0x0000e700ff007b82 */ /* 0x000e220000000800 */
[----:B------:R-:W1:Y:S01]  /*0020*/  S2R R2, SR_TID.X ;  /* 0x0000000000027919 */ /* 0x000e620000002100 */
[----:B------:R-:W2:Y:S01]  /*0030*/  LDCU.64 UR6, c[0x0][0x358] ;  /* 0x00006b00ff0677ac */ /* 0x000ea20008000a00 */
[----:B------:R-:W-:-:S05]  /*0040*/  CS2R R20, SRZ ;  /* 0x0000000000147805 */ /* 0x000fca000001ff00 */
[----:B------:R-:W1:Y:S08]  /*0050*/  S2UR UR4, SR_CTAID.X ;  /* 0x00000000000479c3 */ /* 0x000e700000002500 */
[----:B------:R-:W1:Y:S01]  /*0060*/  LDC R3, c[0x0][0x360] ;  /* 0x0000d800ff037b82 */ /* 0x000e620000000800 */
[----:B0-----:R-:W-:Y:S01]  /*0070*/  ISETP.GE.AND P0, PT, R0, 0x1, PT ;  /* 0x000000010000780c */ /* 0x001fe20003f06270 */
[----:B-1----:R-:W-:-:S12]  /*0080*/  IMAD R3, R3, UR4, R2 ;  /* 0x0000000403037c24 */ /* 0x002fd8000f8e0202 */
[----:B--2---:R-:W-:Y:S05]  /*0090*/  @!P0 BRA `(.L_x_402) ;  /* 0x0000000400f88947 */ /* 0x004fea0003800000 */
        /* <DEDUP_REMOVED lines=22> */
.L_x_404:
[----:B------:R-:W-:Y:S01]  /*0200*/  MOV R26, UR4 ;  /* 0x00000004001a7c02 */ /* 0x000fe20008000f00 */
[----:B------:R-:W-:Y:S01]  /*0210*/  IMAD.U32 R27, RZ, RZ, UR5 ;  /* 0x00000005ff1b7e24 */ /* 0x000fe2000f8e00ff */
[----:B------:R-:W2:Y:S03]  /*0220*/  LDG.E.64 R18, desc[UR6][R8.64+-0x20] ;  /* 0xffffe00608127981 */ /* 0x000ea6000c1e1b00 */
[----:B------:R-:W-:Y:S01]  /*0230*/  IMAD.WIDE R26, R28, 0x8, R26 ;  /* 0x000000081c1a7825 */ /* 0x000fe200078e021a */
[----:B------:R-:W3:Y:S04]  /*0240*/  LDG.E.64 R12, desc[UR6][R8.64+-0x18] ;  /* 0xffffe806080c7981 */ /* 0x000ee8000c1e1b00 */
[----:B------:R-:W2:Y:S04]  /*0250*/  LDG.E.64 R14, desc[UR6][R26.64+-0x20] ;  /* 0xffffe0061a0e7981 */ /* 0x000ea8000c1e1b00 */
[----:B------:R-:W3:Y:S04]  /*0260*/  LDG.E.64 R10, desc[UR6][R26.64+-0x18] ;  /* 0xffffe8061a0a7981 */ /* 0x000ee8000c1e1b00 */
[----:B------:R-:W4:Y:S04]  /*0270*/  LDG.E.64 R16, desc[UR6][R8.64+-0x10] ;  /* 0xfffff00608107981 */ /* 0x000f28000c1e1b00 */
[----:B------:R-:W5:Y:S01]  /*0280*/  LDG.E.64 R22, desc[UR6][R8.64+0x18] ;  /* 0x0000180608167981 */ /* 0x000f62000c1e1b00 */
[----:B--2---:R-:W-:-:S03]  /*0290*/  DADD R18, R14, -R18 ;  /* 0x000000000e127229 */ /* 0x004fc60000000812 */
[----:B------:R-:W4:Y:S01]  /*02a0*/  LDG.E.64 R14, desc[UR6][R26.64+-0x10] ;  /* 0xfffff0061a0e7981 */ /* 0x000f22000c1e1b00 */
[----:B---3--:R-:W-:-:S03]  /*02b0*/  DADD R12, R10, -R12 ;  /* 0x000000000a0c7229 */ /* 0x008fc6000000080c */
[----:B------:R-:W2:Y:S01]  /*02c0*/  LDG.E.64 R10, desc[UR6][R26.64+-0x8] ;  /* 0xfffff8061a0a7981 */ /* 0x000ea2000c1e1b00 */
[----:B------:R-:W-:-:S03]  /*02d0*/  DFMA R18, R18, R18, R20 ;  /* 0x000000121212722b */ /* 0x000fc60000000014 */
[----:B------:R-:W2:Y:S05]  /*02e0*/  LDG.E.64 R20, desc[UR6][R8.64+-0x8] ;  /* 0xfffff80608147981 */ /* 0x000eaa000c1e1b00 */
[----:B------:R-:W-:Y:S02]  /*02f0*/  DFMA R12, R12, R12, R18 ;  /* 0x0000000c0c0c722b */ /* 0x000fe40000000012 */
[----:B------:R-:W3:Y:S01]  /*0300*/  LDG.E.64 R18, desc[UR6][R8.64] ;  /* 0x0000000608127981 */ /* 0x000ee2000c1e1b00 */
[----:B----4-:R-:W-:-:S03]  /*0310*/  DADD R16, R14, -R16 ;  /* 0x000000000e107229 */ /* 0x010fc60000000810 */
[----:B------:R-:W3:Y:S05]  /*0320*/  LDG.E.64 R14, desc[UR6][R26.64] ;  /* 0x000000061a0e7981 */ /* 0x000eea000c1e1b00 */
[----:B------:R-:W-:Y:S02]  /*0330*/  DFMA R16, R16, R16, R12 ;  /* 0x000000101010722b */ /* 0x000fe4000000000c */
[----:B--2---:R-:W-:Y:S01]  /*0340*/  DADD R20, R10, -R20 ;  /* 0x000000000a147229 */ /* 0x004fe20000000814 */
[----:B------:R-:W2:Y:S04]  /*0350*/  LDG.E.64 R12, desc[UR6][R26.64+0x8] ;  /* 0x000008061a0c7981 */ /* 0x000ea8000c1e1b00 */
[----:B------:R-:W2:Y:S03]  /*0360*/  LDG.E.64 R10, desc[UR6][R8.64+0x8] ;  /* 0x00000806080a7981 */ /* 0x000ea6000c1e1b00 */
[----:B------:R-:W-:Y:S01]  /*0370*/  DFMA R20, R20, R20, R16 ;  /* 0x000000141414722b */ /* 0x000fe20000000010 */
[----:B------:R-:W4:Y:S01]  /*0380*/  LDG.E.64 R16, desc[UR6][R26.64+0x10] ;  /* 0x000010061a107981 */ /* 0x000f22000c1e1b00 */
[----:B---3--:R-:W-:-:S03]  /*0390*/  DADD R18, R14, -R18 ;  /* 0x000000000e127229 */ /* 0x008fc60000000812 */
[----:B------:R0:W4:Y:S05]  /*03a0*/  LDG.E.64 R14, desc[UR6][R8.64+0x10] ;  /* 0x00001006080e7981 */ /* 0x00012a000c1e1b00 */
[----:B------:R-:W-:Y:S01]  /*03b0*/  DFMA R18, R18, R18, R20 ;  /* 0x000000121212722b */ /* 0x000fe20000000014 */
[----:B------:R-:W5:Y:S01]  /*03c0*/  LDG.E.64 R20, desc[UR6][R26.64+0x18] ;  /* 0x000018061a147981 */ /* 0x000f62000c1e1b00 */
        /* <DEDUP_REMOVED lines=12> */
.L_x_403:
[----:B------:R-:W-:Y:S05]  /*0490*/  @!P0 BRA `(.L_x_402) ;  /* 0x0000000000f88947 */ /* 0x000fea0003800000 */
[----:B------:R-:W-:Y:S02]  /*04a0*/  ISETP.GE.U32.AND P1, PT, R2, 0x4, PT ;  /* 0x000000040200780c */ /* 0x000fe40003f26070 */
[----:B------:R-:W-:-:S04]  /*04b0*/  LOP3.LUT R24, R0, 0x3, RZ, 0xc0, !PT ;  /* 0x0000000300187812 */ /* 0x000fc800078ec0ff */
[----:B------:R-:W-:-:S07]  /*04c0*/  ISETP.NE.AND P0, PT, R24, RZ, PT ;  /* 0x000000ff1800720c */ /* 0x000fce0003f05270 */
[----:B------:R-:W-:Y:S06]  /*04d0*/  @!P1 BRA `(.L_x_405) ;  /* 0x0000000000649947 */ /* 0x000fec0003800000 */
[----:B------:R-:W0:Y:S01]  /*04e0*/  LDC.64 R18, c[0x0][0x388] ;  /* 0x0000e200ff127b82 */ /* 0x000e220000000a00 */
[----:B------:R-:W1:Y:S01]  /*04f0*/  LDCU.64 UR4, c[0x0][0x380] ;  /* 0x00007000ff0477ac */ /* 0x000e620008000a00 */
[----:B------:R-:W-:Y:S02]  /*0500*/  IADD3 R2, P1, PT, R4, R6, RZ ;  /* 0x0000000604027210 */ /* 0x000fe40007f3e0ff */
[----:B------:R-:W-:-:S03]  /*0510*/  IADD3 R9, PT, PT, R25, R4, RZ ;  /* 0x0000000419097210 */ /* 0x000fc60007ffe0ff */
[----:B------:R-:W-:Y:S01]  /*0520*/  IMAD.X R11, RZ, RZ, R5, P1 ;  /* 0x000000ffff0b7224 */ /* 0x000fe200008e0605 */
[----:B-1----:R-:W-:-:S04]  /*0530*/  LEA R28, P1, R2, UR4, 0x3 ;  /* 0x00000004021c7c11 */ /* 0x002fc8000f8218ff */
[----:B------:R-:W-:Y:S01]  /*0540*/  LEA.HI.X R29, R2, UR5, R11, 0x3, P1 ;  /* 0x00000005021d7c11 */ /* 0x000fe200088f1c0b */
[----:B0-----:R-:W-:-:S04]  /*0550*/  IMAD.WIDE R18, R9, 0x8, R18 ;  /* 0x0000000809127825 */ /* 0x001fc800078e0212 */
[----:B------:R-:W2:Y:S04]  /*0560*/  LDG.E.64 R8, desc[UR6][R28.64] ;  /* 0x000000061c087981 */ /* 0x000ea8000c1e1b00 */
[----:B------:R-:W2:Y:S04]  /*0570*/  LDG.E.64 R26, desc[UR6][R18.64] ;  /* 0x00000006121a7981 */ /* 0x000ea8000c1e1b00 */
[----:B------:R-:W3:Y:S04]  /*0580*/  LDG.E.64 R10, desc[UR6][R18.64+0x8] ;  /* 0x00000806120a7981 */ /* 0x000ee8000c1e1b00 */
[----:B------:R-:W3:Y:S04]  /*0590*/  LDG.E.64 R12, desc[UR6][R28.64+0x8] ;  /* 0x000008061c0c7981 */ /* 0x000ee8000c1e1b00 */
[----:B------:R-:W4:Y:S04]  /*05a0*/  LDG.E.64 R14, desc[UR6][R18.64+0x10] ;  /* 0x00001006120e7981 */ /* 0x000f28000c1e1b00 */
[----:B------:R-:W4:Y:S04]  /*05b0*/  LDG.E.64 R16, desc[UR6][R28.64+0x10] ;  /* 0x000010061c107981 */ /* 0x000f28000c1e1b00 */
[----:B------:R-:W5:Y:S04]  /*05c0*/  LDG.E.64 R22, desc[UR6][R28.64+0x18] ;  /* 0x000018061c167981 */ /* 0x000f68000c1e1b00 */
[----:B------:R-:W5:Y:S01]  /*05d0*/  LDG.E.64 R18, desc[UR6][R18.64+0x18] ;  /* 0x0000180612127981 */ /* 0x000f62000c1e1b00 */
        /* <DEDUP_REMOVED lines=9> */
.L_x_405:
[----:B------:R-:W-:Y:S05]  /*0670*/  @!P0 BRA `(.L_x_402) ;  /* 0x0000000000808947 */ /* 0x000fea0003800000 */
[----:B------:R-:W-:Y:S02]  /*0680*/  ISETP.NE.AND P1, PT, R24, 0x1, PT ;  /* 0x000000011800780c */ /* 0x000fe40003f25270 */
[----:B------:R-:W-:-:S04]  /*0690*/  LOP3.LUT R0, R0, 0x1, RZ, 0xc0, !PT ;  /* 0x0000000100007812 */ /* 0x000fc800078ec0ff */
[----:B------:R-:W-:-:S07]  /*06a0*/  ISETP.NE.U32.AND P0, PT, R0, 0x1, PT ;  /* 0x000000010000780c */ /* 0x000fce0003f05070 */
[----:B------:R-:W0:Y:S01]  /*06b0*/  @P1 LDC.64 R16, c[0x0][0x380] ;  /* 0x0000e000ff101b82 */ /* 0x000e220000000a00 */
[C---:B------:R-:W-:Y:S01]  /*06c0*/  @P1 IADD3 R0, P2, PT, R4.reuse, R6, RZ ;  /* 0x0000000604001210 */ /* 0x040fe20007f5e0ff */
[----:B------:R-:W-:Y:S01]  /*06d0*/  @P1 IMAD.IADD R7, R25, 0x1, R4 ;  /* 0x0000000119071824 */ /* 0x000fe200078e0204 */
[----:B------:R-:W-:-:S03]  /*06e0*/  @P1 IADD3 R4, PT, PT, R4, 0x2, RZ ;  /* 0x0000000204041810 */ /* 0x000fc60007ffe0ff */
        /* <DEDUP_REMOVED lines=8> */
[----:B------:R-:W4:Y:S04]  /*0770*/  @P1 LDG.E.64 R8, desc[UR6][R16.64] ;  /* 0x0000000610081981 */ /* 0x000f28000c1e1b00 */
[----:B------:R-:W4:Y:S01]  /*0780*/  @P1 LDG.E.64 R10, desc[UR6][R18.64] ;  /* 0x00000006120a1981 */ /* 0x000f22000c1e1b00 */
[----:B------:R-:W-:Y:S01]  /*0790*/  @!P0 IMAD.X R2, RZ, RZ, R5, P2 ;  /* 0x000000ffff028224 */ /* 0x000fe200010e0605 */
[C---:B--2---:R-:W-:Y:S01]  /*07a0*/  @!P0 LEA R14, P2, R0.reuse, R14, 0x3 ;  /* 0x0000000e000e8211 */ /* 0x044fe200078418ff */
[----:B------:R-:W-:Y:S01]  /*07b0*/  @!P0 IMAD.IADD R25, R25, 0x1, R4 ;  /* 0x0000000119198824 */ /* 0x000fe200078e0204 */
[----:B------:R-:W2:Y:S04]  /*07c0*/  @P1 LDG.E.64 R6, desc[UR6][R18.64+0x8] ;  /* 0x0000080612061981 */ /* 0x000ea8000c1e1b00 */
[----:B------:R-:W2:Y:S01]  /*07d0*/  @P1 LDG.E.64 R4, desc[UR6][R16.64+0x8] ;  /* 0x0000080610041981 */ /* 0x000ea2000c1e1b00 */
[----:B------:R-:W-:Y:S01]  /*07e0*/  @!P0 LEA.HI.X R15, R0, R15, R2, 0x3, P2 ;  /* 0x0000000f000f8211 */ /* 0x000fe200010f1c02 */
[----:B---3--:R-:W-:-:S05]  /*07f0*/  @!P0 IMAD.WIDE R12, R25, 0x8, R12 ;  /* 0x00000008190c8825 */ /* 0x008fca00078e020c */
[----:B------:R-:W3:Y:S04]  /*0800*/  @!P0 LDG.E.64 R14, desc[UR6][R14.64] ;  /* 0x000000060e0e8981 */ /* 0x000ee8000c1e1b00 */
[----:B------:R-:W3:Y:S01]  /*0810*/  @!P0 LDG.E.64 R12, desc[UR6][R12.64] ;  /* 0x000000060c0c8981 */ /* 0x000ee2000c1e1b00 */
[----:B----4-:R-:W-:Y:S02]  /*0820*/  @P1 DADD R8, R10, -R8 ;  /* 0x000000000a081229 */ /* 0x010fe40000000808 */
[----:B--2---:R-:W-:-:S06]  /*0830*/  @P1 DADD R4, R6, -R4 ;  /* 0x0000000006041229 */ /* 0x004fcc0000000804 */
[----:B------:R-:W-:-:S08]  /*0840*/  @P1 DFMA R8, R8, R8, R20 ;  /* 0x000000080808122b */ /* 0x000fd00000000014 */
[----:B------:R-:W-:Y:S02]  /*0850*/  @P1 DFMA R20, R4, R4, R8 ;  /* 0x000000040414122b */ /* 0x000fe40000000008 */
[----:B---3--:R-:W-:-:S08]  /*0860*/  @!P0 DADD R4, R12, -R14 ;  /* 0x000000000c048229 */ /* 0x008fd0000000080e */
[----:B------:R-:W-:-:S11]  /*0870*/  @!P0 DFMA R20, R4, R4, R20 ;  /* 0x000000040414822b */ /* 0x000fd60000000014 */
.L_x_402:
        /* <DEDUP_REMOVED lines=18> */
[----:B------:R-:W-:Y:S01]  /*09a0*/  MOV R0, 0x9d0 ;  /* 0x000009d000007802 */ /* 0x000fe20000000f00 */
[----:B------:R-:W-:-:S07]  /*09b0*/  IMAD.MOV.U32 R7, RZ, RZ, R21 ;  /* 0x000000ffff077224 */ /* 0x000fce00078e0015 */
[----:B------:R-:W-:Y:S05]  /*09c0*/  CALL.REL.NOINC `($__internal_19_$__cuda_sm20_dsqrt_rn_f64_mediumpath_v1) ;  /* 0x00000000003c7944 */ /* 0x000fea0003c00000 */
.L_x_407:
[----:B------:R-:W-:Y:S05]  /*09d0*/  BSYNC.RECONVERGENT B0 ;  /* 0x0000000000007941 */ /* 0x000fea0003800200 */
.L_x_406:
        /* <DEDUP_REMOVED lines=14> */
        .weak           $__internal_19_$__cuda_sm20_dsqrt_rn_f64_mediumpath_v1
        .type           $__internal_19_$__cuda_sm20_dsqrt_rn_f64_mediumpath_v1,@function
        .size           $__internal_19_$__cuda_sm20_dsqrt_rn_f64_mediumpath_v1,(.L_x_548 - $__internal_19_$__cuda_sm20_dsqrt_rn_f64_mediumpath_v1)
$__internal_19_$__cuda_sm20_dsqrt_rn_f64_mediumpath_v1:
[----:B------:R-:W-:Y:S01]  /*0ac0*/  ISETP.GE.U32.AND P0, PT, R4, -0x3400000, PT ;  /* 0xfcc000000400780c */ /* 0x000fe20003f06070 */
[----:B------:R-:W-:Y:S01]  /*0ad0*/  BSSY.RECONVERGENT B1, `(.L_x_408) ;  /* 0x0000026000017945 */ /* 0x000fe20003800200 */
[----:B------:R-:W-:Y:S01]  /*0ae0*/  IMAD.MOV.U32 R8, RZ, RZ, R10 ;  /* 0x000000ffff087224 */ /* 0x000fe200078e000a */
[----:B------:R-:W-:Y:S01]  /*0af0*/  MOV R5, R15 ;  /* 0x0000000f00057202 */ /* 0x000fe20000000f00 */
[----:B------:R-:W-:-:S09]  /*0b00*/  IMAD.MOV.U32 R4, RZ, RZ, R14 ;  /* 0x000000ffff047224 */ /* 0x000fd200078e000e */
        /* <DEDUP_REMOVED lines=9> */
.L_x_409:
        /* <DEDUP_REMOVED lines=24> */
.L_x_411:
[----:B------:R-:W-:-:S11]  /*0d20*/  DADD R4, R6, R6 ;  /* 0x0000000006047229 */ /* 0x000fd60000000006 */
.L_x_410:
[----:B------:R-:W-:Y:S05]  /*0d30*/  BSYNC.RECONVERGENT B1 ;  /* 0x0000000000017941 */ /* 0x000fea0003800200 */
.L_x_408:
[----:B------:R-:W-:Y:S01]  /*0d40*/  IMAD.MOV.U32 R6, RZ, RZ, R4 ;  /* 0x000000ffff067224 */ /* 0x000fe200078e0004 */
[----:B------:R-:W-:Y:S01]  /*0d50*/  MOV R7, R5 ;  /* 0x0000000500077202 */ /* 0x000fe20000000f00 */
[----:B------:R-:W-:Y:S02]  /*0d60*/  IMAD.MOV.U32 R4, RZ, RZ, R0 ;  /* 0x000000ffff047224 */ /* 0x000fe400078e0000 */
[----:B------:R-:W-:-:S04]  /*0d70*/  IMAD.MOV.U32 R5, RZ, RZ, 0x0 ;  /* 0x00000000ff057424 */ /* 0x000fc800078e00ff */
[----:B------:R-:W-:Y:S05]  /*0d80*/  RET.REL.NODEC R4 `(_Z17centroidDistance1PdS_S_iii) ;  /* 0xfffffff0049c7950 */ /* 0x000fea0003c3ffff */
.L_x_412:
        /* <DEDUP_REMOVED lines=15> */
.L_x_548:


//--------------------- .text._Z16centroidDistancePdS_S_iiii --------------------------
	.section	.text._Z16centroidDistancePdS_S_iiii,"ax",@progbits
	.align	128
        .global         _Z16centroidDistancePdS_S_iiii
        .type           _Z16centroidDistancePdS_S_iiii,@function
        .size           _Z16centroidDistancePdS_S_iiii,(.L_x_549 - _Z16centroidDistancePdS_S_iiii)
        .other          _Z16centroidDistancePdS_S_iiii,@"STO_CUDA_ENTRY STV_DEFAULT"
_Z16centroidDistancePdS_S_iiii:
.text._Z16centroidDistancePdS_S_iiii:
        /* <DEDUP_REMOVED lines=37> */
.L_x_415:
        /* <DEDUP_REMOVED lines=41> */
.L_x_414:
        /* <DEDUP_REMOVED lines=30> */
.L_x_416:
        /* <DEDUP_REMOVED lines=33> */
.L_x_413:
        /* <DEDUP_REMOVED lines=18> */
[----:B------:R-:W-:Y:S05]  /*09f0*/  CALL.REL.NOINC `($__internal_20_$__cuda_sm20_dsqrt_rn_f64_mediumpath_v1) ;  /* 0x0000000000447944 */ /* 0x000fea0003c00000 */
[----:B------:R-:W-:Y:S01]  /*0a00*/  MOV R2, R4 ;  /* 0x0000000400027202 */ /* 0x000fe20000000f00 */
[----:B------:R-:W-:-:S07]  /*0a10*/  IMAD.MOV.U32 R3, RZ, RZ, R5 ;  /* 0x000000ffff037224 */ /* 0x000fce00078e0005 */
.L_x_418:
[----:B------:R-:W-:Y:S05]  /*0a20*/  BSYNC.RECONVERGENT B0 ;  /* 0x0000000000007941 */ /* 0x000fea0003800200 */
.L_x_417:
        /* <DEDUP_REMOVED lines=14> */
        .weak           $__internal_20_$__cuda_sm20_dsqrt_rn_f64_mediumpath_v1
        .type           $__internal_20_$__cuda_sm20_dsqrt_rn_f64_mediumpath_v1,@function
        .size           $__internal_20_$__cuda_sm20_dsqrt_rn_f64_mediumpath_v1,(.L_x_549 - $__internal_20_$__cuda_sm20_dsqrt_rn_f64_mediumpath_v1)
$__internal_20_$__cuda_sm20_dsqrt_rn_f64_mediumpath_v1:
        /* <DEDUP_REMOVED lines=16> */
.L_x_420:
        /* <DEDUP_REMOVED lines=24> */
.L_x_422:
[----:B------:R-:W-:-:S11]  /*0d90*/  DADD R4, R6, R6 ;  /* 0x0000000006047229 */ /* 0x000fd60000000006 */
.L_x_421:
[----:B------:R-:W-:Y:S05]  /*0da0*/  BSYNC.RECONVERGENT B1 ;  /* 0x0000000000017941 */ /* 0x000fea0003800200 */
.L_x_419:
[----:B------:R-:W-:-:S04]  /*0db0*/  IMAD.MOV.U32 R3, RZ, RZ, 0x0 ;  /* 0x00000000ff037424 */ /* 0x000fc800078e00ff */
[----:B------:R-:W-:Y:S05]  /*0dc0*/  RET.REL.NODEC R2 `(_Z16centroidDistancePdS_S_iiii) ;  /* 0xfffffff0028c7950 */ /* 0x000fea0003c3ffff */
.L_x_423:
        /* <DEDUP_REMOVED lines=11> */
.L_x_549:


//--------------------- .text._Z18vectorDistance2UR8PKdS0_Pdiii --------------------------
	.section	.text._Z18vectorDistance2UR8PKdS0_Pdiii,"ax",@progbits
	.align	128
        .global         _Z18vectorDistance2UR8PKdS0_Pdiii
        .type           _Z18vectorDistance2UR8PKdS0_Pdiii,@function
        .size           _Z18vectorDistance2UR8PKdS0_Pdiii,(.L_x_550 - _Z18vectorDistance2UR8PKdS0_Pdiii)
        .other          _Z18vectorDistance2UR8PKdS0_Pdiii,@"STO_CUDA_ENTRY STV_DEFAULT"
_Z18vectorDistance2UR8PKdS0_Pdiii:
.text._Z18vectorDistance2UR8PKdS0_Pdiii:
[----:B------:R-:W-:Y:S01]  /*0000*/  LDC R1, c[0x0][0x37c] ;  /* 0x0000df00ff017b82 */ /* 0x000fe20000000800 */
[----:B------:R-:W0:Y:S07]  /*0010*/  S2R R3, SR_TID.X ;  /* 0x0000000000037919 */ /* 0x000e2e0000002100 */
[----:B------:R-:W0:Y:S01]  /*0020*/  S2UR UR4, SR_CTAID.X ;  /* 0x00000000000479c3 */ /* 0x000e220000002500 */
[----:B------:R-:W1:Y:S07]  /*0030*/  LDCU UR5, c[0x0][0x3a0] ;  /* 0x00007400ff0577ac */ /* 0x000e6e0008000800 */
[----:B------:R-:W0:Y:S08]  /*0040*/  LDC R6, c[0x0][0x360] ;  /* 0x0000d800ff067b82 */ /* 0x000e300000000800 */
[----:B------:R-:W2:Y:S01]  /*0050*/  LDC R9, c[0x0][0x398] ;  /* 0x0000e600ff097b82 */ /* 0x000ea20000000800 */
[----:B0-----:R-:W-:Y:S01]  /*0060*/  IMAD R6, R6, UR4, R3 ;  /* 0x0000000406067c24 */ /* 0x001fe2000f8e0203 */
[----:B-1----:R-:W-:-:S04]  /*0070*/  USHF.R.S32.HI UR4, URZ, 0x1f, UR5 ;  /* 0x0000001fff047899 */ /* 0x002fc80008011405 */
[----:B------:R-:W-:Y:S02]  /*0080*/  ISETP.GE.U32.AND P1, PT, R6, UR5, PT ;  /* 0x0000000506007c0c */ /* 0x000fe4000bf26070 */
[----:B--2---:R-:W-:-:S04]  /*0090*/  ISETP.GE.AND P0, PT, R9, 0x1, PT ;  /* 0x000000010900780c */ /* 0x004fc80003f06270 */
[----:B------:R-:W-:-:S13]  /*00a0*/  ISETP.GE.OR.EX P0, PT, RZ, UR4, !P0, P1 ;  /* 0x00000004ff007c0c */ /* 0x000fda000c706710 */
[----:B------:R-:W-:Y:S05]  /*00b0*/  @P0 EXIT ;  /* 0x000000000000094d */ /* 0x000fea0003800000 */
[----:B------:R-:W0:Y:S01]  /*00c0*/  LDCU UR5, c[0x0][0x39c] ;  /* 0x00007380ff0577ac */ /* 0x000e220008000800 */
[----:B------:R-:W-:Y:S01]  /*00d0*/  IMAD.WIDE.U32 R4, R6, R9, RZ ;  /* 0x0000000906047225 */ /* 0x000fe200078e00ff */
[----:B------:R-:W-:Y:S01]  /*00e0*/  UMOV UR4, URZ ;  /* 0x000000ff00047c82 */ /* 0x000fe20008000000 */
[----:B------:R-:W1:Y:S02]  /*00f0*/  LDCU.64 UR12, c[0x0][0x358] ;  /* 0x00006b00ff0c77ac */ /* 0x000e640008000a00 */
[----:B------:R-:W-:Y:S01]  /*0100*/  VIADD R0, R5, UR4 ;  /* 0x0000000405007c36 */ /* 0x000fe20008000000 */
[----:B0-----:R-:W-:-:S09]  /*0110*/  UISETP.GE.AND UP0, UPT, UR5, 0x1, UPT ;  /* 0x000000010500788c */ /* 0x001fd2000bf06270 */
[----:B-1----:R-:W-:Y:S05]  /*0120*/  BRA.U !UP0, `(.L_x_424) ;  /* 0x0000000908c87547 */ /* 0x002fea000b800000 */
[----:B------:R-:W0:Y:S01]  /*0130*/  LDCU.64 UR6, c[0x0][0x380] ;  /* 0x00007000ff0677ac */ /* 0x000e220008000a00 */
[----:B------:R-:W-:Y:S01]  /*0140*/  IMAD.WIDE.U32 R6, R6, UR5, RZ ;  /* 0x0000000506067c25 */ /* 0x000fe2000f8e00ff */
[----:B------:R-:W-:Y:S01]  /*0150*/  UMOV UR4, URZ ;  /* 0x000000ff00047c82 */ /* 0x000fe20008000000 */
[----:B------:R-:W-:Y:S02]  /*0160*/  UIADD3 UR10, UPT, UPT, UR5, -0x1, URZ ;  /* 0xffffffff050a7890 */ /* 0x000fe4000fffe0ff */
[----:B------:R-:W-:Y:S01]  /*0170*/  VIADD R2, R7, UR4 ;  /* 0x0000000407027c36 */ /* 0x000fe20008000000 */
[----:B------:R-:W-:Y:S01]  /*0180*/  UMOV UR4, URZ ;  /* 0x000000ff00047c82 */ /* 0x000fe20008000000 */
[----:B------:R-:W-:-:S04]  /*0190*/  ULEA.HI UR5, UR10, 0x1, URZ, 0x1d ;  /* 0x000000010a057891 */ /* 0x000fc8000f8fe8ff */
[----:B------:R-:W-:-:S04]  /*01a0*/  ULOP3.LUT UR5, UR5, 0x3ffffffe, URZ, 0xc0, !UPT ;  /* 0x3ffffffe05057892 */ /* 0x000fc8000f8ec0ff */
[----:B------:R-:W-:Y:S01]  /*01b0*/  UIADD3 UR8, UPT, UPT, -UR5, URZ, URZ ;  /* 0x000000ff05087290 */ /* 0x000fe2000fffe1ff */
[----:B0-----:R-:W-:-:S04]  /*01c0*/  LEA R3, P0, R6, UR6, 0x3 ;  /* 0x0000000606037c11 */ /* 0x001fc8000f8018ff */
[----:B------:R-:W-:Y:S02]  /*01d0*/  IADD3 R3, P1, PT, R3, 0x40, RZ ;  /* 0x0000004003037810 */ /* 0x000fe40007f3e0ff */
[----:B------:R-:W-:-:S05]  /*01e0*/  LEA.HI.X R28, R6, UR7, R2, 0x3, P0 ;  /* 0x00000007061c7c11 */ /* 0x000fca00080f1c02 */
[----:B------:R-:W-:-:S07]  /*01f0*/  IMAD.X R28, RZ, RZ, R28, P1 ;  /* 0x000000ffff1c7224 */ /* 0x000fce00008e061c */
.L_x_430:
[----:B0-----:R-:W0:Y:S01]  /*0200*/  LDCU UR9, c[0x0][0x39c] ;  /* 0x00007380ff0977ac */ /* 0x001e220008000800 */
[----:B------:R-:W-:Y:S01]  /*0210*/  IMAD.MOV.U32 R25, RZ, RZ, RZ ;  /* 0x000000ffff197224 */ /* 0x000fe200078e00ff */
[----:B------:R-:W-:Y:S01]  /*0220*/  CS2R R22, SRZ ;  /* 0x0000000000167805 */ /* 0x000fe2000001ff00 */
[----:B0-----:R-:W-:Y:S02]  /*0230*/  UISETP.GE.U32.AND UP0, UPT, UR9, 0x9, UPT ;  /* 0x000000090900788c */ /* 0x001fe4000bf06070 */
[----:B------:R-:W-:-:S07]  /*0240*/  UIMAD UR9, UR4, UR9, URZ ;  /* 0x00000009040972a4 */ /* 0x000fce000f8e02ff */
[----:B------:R-:W-:Y:S05]  /*0250*/  BRA.U !UP0, `(.L_x_425) ;  /* 0x00000005084c7547 */ /* 0x000fea000b800000 */
[----:B------:R-:W0:Y:S01]  /*0260*/  LDCU.64 UR6, c[0x0][0x388] ;  /* 0x00007100ff0677ac */ /* 0x000e220008000a00 */
[----:B------:R-:W-:Y:S01]  /*0270*/  IMAD.MOV.U32 R25, RZ, RZ, RZ ;  /* 0x000000ffff197224 */ /* 0x000fe200078e00ff */
[----:B------:R-:W-:Y:S01]  /*0280*/  CS2R R22, SRZ ;  /* 0x0000000000167805 */ /* 0x000fe2000001ff00 */
[----:B------:R-:W-:Y:S02]  /*0290*/  IMAD.MOV.U32 R8, RZ, RZ, R3 ;  /* 0x000000ffff087224 */ /* 0x000fe400078e0003 */
[----:B------:R-:W-:Y:S01]  /*02a0*/  IMAD.MOV.U32 R9, RZ, RZ, R28 ;  /* 0x000000ffff097224 */ /* 0x000fe200078e001c */
[----:B0-----:R-:W-:-:S04]  /*02b0*/  UIMAD.WIDE.U32 UR6, UR9, 0x8, UR6 ;  /* 0x00000008090678a5 */ /* 0x001fc8000f8e0006 */
[----:B------:R-:W-:-:S04]  /*02c0*/  UIADD3 UR5, UP0, UPT, UR6, 0x40, URZ ;  /* 0x0000004006057890 */ /* 0x000fc8000ff1e0ff */
[----:B------:R-:W-:Y:S02]  /*02d0*/  UIADD3.X UR6, UPT, UPT, URZ, UR7, URZ, UP0, !UPT ;  /* 0x00000007ff067290 */ /* 0x000fe400087fe4ff */
[----:B------:R-:W-:Y:S01]  /*02e0*/  IMAD.U32 R10, RZ, RZ, UR5 ;  /* 0x00000005ff0a7e24 */ /* 0x000fe2000f8e00ff */
[----:B------:R-:W-:-:S03]  /*02f0*/  UMOV UR5, UR8 ;  /* 0x0000000800057c82 */ /* 0x000fc60008000000 */
[----:B------:R-:W-:-:S07]  /*0300*/  IMAD.U32 R11, RZ, RZ, UR6 ;  /* 0x00000006ff0b7e24 */ /* 0x000fce000f8e00ff */
.L_x_426:
[----:B------:R-:W2:Y:S04]  /*0310*/  LDG.E.64.CONSTANT R16, desc[UR12][R10.64+-0x40] ;  /* 0xffffc00c0a107981 */ /* 0x000ea8000c1e9b00 */
[----:B------:R-:W2:Y:S04]  /*0320*/  LDG.E.64.CONSTANT R12, desc[UR12][R8.64+-0x40] ;  /* 0xffffc00c080c7981 */ /* 0x000ea8000c1e9b00 */
[----:B------:R-:W3:Y:S04]  /*0330*/  LDG.E.64.CONSTANT R18, desc[UR12][R10.64+-0x38] ;  /* 0xffffc80c0a127981 */ /* 0x000ee8000c1e9b00 */
[----:B------:R-:W3:Y:S04]  /*0340*/  LDG.E.64.CONSTANT R20, desc[UR12][R8.64+-0x38] ;  /* 0xffffc80c08147981 */ /* 0x000ee8000c1e9b00 */
        /* <DEDUP_REMOVED lines=9> */
[----:B----4-:R-:W-:-:S03]  /*03e0*/  DADD R14, R12, -R14 ;  /* 0x000000000c0e7229 */ /* 0x010fc6000000080e */
[----:B------:R-:W3:Y:S05]  /*03f0*/  LDG.E.64.CONSTANT R12, desc[UR12][R10.64+-0x20] ;  /* 0xffffe00c0a0c7981 */ /* 0x000eea000c1e9b00 */
[----:B------:R-:W-:Y:S01]  /*0400*/  DFMA R14, R14, R14, R20 ;  /* 0x0000000e0e0e722b */ /* 0x000fe20000000014 */
[----:B------:R-:W4:Y:S01]  /*0410*/  LDG.E.64.CONSTANT R20, desc[UR12][R8.64+-0x18] ;  /* 0xffffe80c08147981 */ /* 0x000f22000c1e9b00 */
[----:B--2---:R-:W-:-:S03]  /*0420*/  DADD R22, R18, -R22 ;  /* 0x0000000012167229 */ /* 0x004fc60000000816 */
[----:B------:R-:W4:Y:S05]  /*0430*/  LDG.E.64.CONSTANT R18, desc[UR12][R10.64+-0x18] ;  /* 0xffffe80c0a127981 */ /* 0x000f2a000c1e9b00 */
[----:B------:R-:W-:Y:S01]  /*0440*/  DFMA R22, R22, R22, R14 ;  /* 0x000000161616722b */ /* 0x000fe2000000000e */
[----:B------:R-:W2:Y:S01]  /*0450*/  LDG.E.64.CONSTANT R14, desc[UR12][R8.64+-0x10] ;  /* 0xfffff00c080e7981 */ /* 0x000ea2000c1e9b00 */
[----:B---3--:R-:W-:-:S03]  /*0460*/  DADD R16, R12, -R16 ;  /* 0x000000000c107229 */ /* 0x008fc60000000810 */
[----:B------:R-:W2:Y:S05]  /*0470*/  LDG.E.64.CONSTANT R12, desc[UR12][R10.64+-0x10] ;  /* 0xfffff00c0a0c7981 */ /* 0x000eaa000c1e9b00 */
        /* <DEDUP_REMOVED lines=33> */
[----:B------:R0:W2:Y:S01]  /*0690*/  LDG.E.64.CONSTANT R22, desc[UR12][R8.64+0x38] ;  /* 0x0000380c08167981 */ /* 0x0000a2000c1e9b00 */
[----:B---3--:R-:W-:-:S03]  /*06a0*/  DADD R18, R20, -R18 ;  /* 0x0000000014127229 */ /* 0x008fc60000000812 */
[----:B------:R1:W2:Y:S01]  /*06b0*/  LDG.E.64.CONSTANT R20, desc[UR12][R10.64+0x38] ;  /* 0x0000380c0a147981 */ /* 0x0002a2000c1e9b00 */
[----:B------:R-:W-:-:S04]  /*06c0*/  UIADD3 UR5, UPT, UPT, UR5, 0x2, URZ ;  /* 0x0000000205057890 */ /* 0x000fc8000fffe0ff */
[----:B------:R-:W-:Y:S01]  /*06d0*/  DFMA R16, R18, R18, R16 ;  /* 0x000000121210722b */ /* 0x000fe20000000010 */
[----:B------:R-:W-:Y:S01]  /*06e0*/  UISETP.NE.AND UP0, UPT, UR5, URZ, UPT ;  /* 0x000000ff0500728c */ /* 0x000fe2000bf05270 */
[----:B0-----:R-:W-:Y:S02]  /*06f0*/  IADD3 R8, P1, PT, R8, 0x80, RZ ;  /* 0x0000008008087810 */ /* 0x001fe40007f3e0ff */
[----:B-1----:R-:W-:Y:S01]  /*0700*/  IADD3 R10, P0, PT, R10, 0x80, RZ ;  /* 0x000000800a0a7810 */ /* 0x002fe20007f1e0ff */
[----:B------:R-:W-:Y:S02]  /*0710*/  VIADD R25, R25, 0x10 ;  /* 0x0000001019197836 */ /* 0x000fe40000000000 */
[----:B------:R-:W-:Y:S02]  /*0720*/  IMAD.X R9, RZ, RZ, R9, P1 ;  /* 0x000000ffff097224 */ /* 0x000fe400008e0609 */
[----:B------:R-:W-:Y:S01]  /*0730*/  IMAD.X R11, RZ, RZ, R11, P0 ;  /* 0x000000ffff0b7224 */ /* 0x000fe200000e060b */
[----:B----4-:R-:W-:-:S08]  /*0740*/  DADD R12, R12, -R14 ;  /* 0x000000000c0c7229 */ /* 0x010fd0000000080e */
[----:B------:R-:W-:Y:S02]  /*0750*/  DFMA R16, R12, R12, R16 ;  /* 0x0000000c0c10722b */ /* 0x000fe40000000010 */
[----:B--2---:R-:W-:-:S08]  /*0760*/  DADD R22, R20, -R22 ;  /* 0x0000000014167229 */ /* 0x004fd00000000816 */
[----:B------:R-:W-:Y:S01]  /*0770*/  DFMA R22, R22, R22, R16 ;  /* 0x000000161616722b */ /* 0x000fe20000000010 */
[----:B------:R-:W-:Y:S10]  /*0780*/  BRA.U UP0, `(.L_x_426) ;  /* 0xfffffff900e07547 */ /* 0x000ff4000b83ffff */
.L_x_425:
[----:B------:R-:W-:-:S09]  /*0790*/  ULOP3.LUT UP0, URZ, UR10, 0x8, URZ, 0xc0, !UPT ;  /* 0x000000080aff7892 */ /* 0x000fd2000f80c0ff */
[----:B------:R-:W-:Y:S05]  /*07a0*/  BRA.U UP0, `(.L_x_427) ;  /* 0x0000000100a07547 */ /* 0x000fea000b800000 */
[----:B------:R-:W0:Y:S01]  /*07b0*/  LDC.64 R10, c[0x0][0x388] ;  /* 0x0000e200ff0a7b82 */ /* 0x000e220000000a00 */
[----:B------:R-:W1:Y:S01]  /*07c0*/  LDCU.64 UR6, c[0x0][0x380] ;  /* 0x00007000ff0677ac */ /* 0x000e620008000a00 */
[C---:B------:R-:W-:Y:S01]  /*07d0*/  IADD3 R8, P0, PT, R25.reuse, R6, RZ ;  /* 0x0000000619087210 */ /* 0x040fe20007f1e0ff */
[----:B------:R-:W-:-:S04]  /*07e0*/  VIADD R25, R25, UR9 ;  /* 0x0000000919197c36 */ /* 0x000fc80008000000 */
        /* <DEDUP_REMOVED lines=12> */
[----:B------:R-:W2:Y:S05]  /*08b0*/  LDG.E.64.CONSTANT R12, desc[UR12][R24.64+0x18] ;  /* 0x0000180c180c7981 */ /* 0x000eaa000c1e9b00 */
[----:B------:R-:W-:Y:S02]  /*08c0*/  DFMA R22, R8, R8, R22 ;  /* 0x000000080816722b */ /* 0x000fe40000000016 */
[----:B------:R-:W2:Y:S01]  /*08d0*/  LDG.E.64.CONSTANT R8, desc[UR12][R10.64+0x18] ;  /* 0x0000180c0a087981 */ /* 0x000ea2000c1e9b00 */
[----:B---3--:R-:W-:-:S03]  /*08e0*/  DADD R18, R18, -R20 ;  /* 0x0000000012127229 */ /* 0x008fc60000000814 */
[----:B------:R-:W3:Y:S01]  /*08f0*/  LDG.E.64.CONSTANT R20, desc[UR12][R10.64+0x20] ;  /* 0x0000200c0a147981 */ /* 0x000ee2000c1e9b00 */
[----:B----4-:R-:W-:-:S03]  /*0900*/  DADD R14, R14, -R16 ;  /* 0x000000000e0e7229 */ /* 0x010fc60000000810 */
[----:B------:R-:W4:Y:S01]  /*0910*/  LDG.E.64.CONSTANT R16, desc[UR12][R10.64+0x28] ;  /* 0x0000280c0a107981 */ /* 0x000f22000c1e9b00 */
[----:B------:R-:W-:-:S03]  /*0920*/  DFMA R18, R18, R18, R22 ;  /* 0x000000121212722b */ /* 0x000fc60000000016 */
[----:B------:R-:W3:Y:S05]  /*0930*/  LDG.E.64.CONSTANT R22, desc[UR12][R24.64+0x20] ;  /* 0x0000200c18167981 */ /* 0x000eea000c1e9b00 */
[----:B------:R-:W-:Y:S01]  /*0940*/  DFMA R18, R14, R14, R18 ;  /* 0x0000000e0e12722b */ /* 0x000fe20000000012 */
[----:B------:R-:W4:Y:S01]  /*0950*/  LDG.E.64.CONSTANT R14, desc[UR12][R24.64+0x28] ;  /* 0x0000280c180e7981 */ /* 0x000f22000c1e9b00 */
[----:B--2---:R-:W-:-:S03]  /*0960*/  DADD R8, R8, -R12 ;  /* 0x0000000008087229 */ /* 0x004fc6000000080c */
[----:B------:R-:W2:Y:S05]  /*0970*/  LDG.E.64.CONSTANT R12, desc[UR12][R10.64+0x30] ;  /* 0x0000300c0a0c7981 */ /* 0x000eaa000c1e9b00 */
[----:B------:R-:W-:Y:S02]  /*0980*/  DFMA R18, R8, R8, R18 ;  /* 0x000000080812722b */ /* 0x000fe40000000012 */
[----:B------:R-:W2:Y:S04]  /*0990*/  LDG.E.64.CONSTANT R8, desc[UR12][R24.64+0x30] ;  /* 0x0000300c18087981 */ /* 0x000ea8000c1e9b00 */
[----:B------:R-:W5:Y:S01]  /*09a0*/  LDG.E.64.CONSTANT R10, desc[UR12][R10.64+0x38] ;  /* 0x0000380c0a0a7981 */ /* 0x000f62000c1e9b00 */
[----:B---3--:R-:W-:-:S02]  /*09b0*/  DADD R20, R20, -R22 ;  /* 0x0000000014147229 */ /* 0x008fc40000000816 */
[----:B----4-:R-:W-:-:S06]  /*09c0*/  DADD R14, R16, -R14 ;  /* 0x00000000100e7229 */ /* 0x010fcc000000080e */
[----:B------:R-:W-:-:S08]  /*09d0*/  DFMA R18, R20, R20, R18 ;  /* 0x000000141412722b */ /* 0x000fd00000000012 */
[----:B------:R-:W-:Y:S02]  /*09e0*/  DFMA R18, R14, R14, R18 ;  /* 0x0000000e0e12722b */ /* 0x000fe40000000012 */
[----:B--2---:R-:W-:Y:S02]  /*09f0*/  DADD R8, R12, -R8 ;  /* 0x000000000c087229 */ /* 0x004fe40000000808 */
[----:B-----5:R-:W-:-:S06]  /*0a00*/  DADD R26, R10, -R26 ;  /* 0x000000000a1a7229 */ /* 0x020fcc000000081a */
[----:B------:R-:W-:-:S08]  /*0a10*/  DFMA R18, R8, R8, R18 ;  /* 0x000000080812722b */ /* 0x000fd00000000012 */
[----:B------:R-:W-:-:S11]  /*0a20*/  DFMA R22, R26, R26, R18 ;  /* 0x0000001a1a16722b */ /* 0x000fd60000000012 */
.L_x_427:
        /* <DEDUP_REMOVED lines=18> */
[----:B------:R-:W-:Y:S05]  /*0b50*/  CALL.REL.NOINC `($__internal_21_$__cuda_sm20_dsqrt_rn_f64_mediumpath_v1) ;  /* 0x0000000400287944 */ /* 0x000fea0003c00000 */
[----:B------:R-:W-:Y:S02]  /*0b60*/  IMAD.MOV.U32 R14, RZ, RZ, R8 ;  /* 0x000000ffff0e7224 */ /* 0x000fe400078e0008 */
[----:B------:R-:W-:-:S07]  /*0b70*/  IMAD.MOV.U32 R15, RZ, RZ, R9 ;  /* 0x000000ffff0f7224 */ /* 0x000fce00078e0009 */
.L_x_429:
[----:B------:R-:W-:Y:S05]  /*0b80*/  BSYNC.RECONVERGENT B0 ;  /* 0x0000000000007941 */ /* 0x000fea0003800200 */
.L_x_428:
[----:B------:R-:W0:Y:S01]  /*0b90*/  LDC R11, c[0x0][0x398] ;  /* 0x0000e600ff0b7b82 */ /* 0x000e220000000800 */
[----:B------:R-:W1:Y:S01]  /*0ba0*/  LDCU.64 UR6, c[0x0][0x390] ;  /* 0x00007200ff0677ac */ /* 0x000e620008000a00 */
[----:B------:R-:W-:Y:S01]  /*0bb0*/  IADD3 R9, P0, PT, R4, UR4, RZ ;  /* 0x0000000404097c10 */ /* 0x000fe2000ff1e0ff */
[----:B------:R-:W-:-:S04]  /*0bc0*/  UIADD3 UR5, UPT, UPT, UR4, 0x1, URZ ;  /* 0x0000000104057890 */ /* 0x000fc8000fffe0ff */
[----:B------:R-:W-:Y:S01]  /*0bd0*/  IMAD.X R10, RZ, RZ, R0, P0 ;  /* 0x000000ffff0a7224 */ /* 0x000fe200000e0600 */
[----:B-1----:R-:W-:-:S04]  /*0be0*/  LEA R8, P0, R9, UR6, 0x3 ;  /* 0x0000000609087c11 */ /* 0x002fc8000f8018ff */
[----:B------:R-:W-:Y:S02]  /*0bf0*/  LEA.HI.X R9, R9, UR7, R10, 0x3, P0 ;  /* 0x0000000709097c11 */ /* 0x000fe400080f1c0a */
[----:B0-----:R-:W-:-:S03]  /*0c00*/  ISETP.NE.AND P0, PT, R11, UR5, PT ;  /* 0x000000050b007c0c */ /* 0x001fc6000bf05270 */
[----:B------:R0:W-:Y:S10]  /*0c10*/  STG.E.64 desc[UR12][R8.64], R14 ;  /* 0x0000000e08007986 */ /* 0x0001f4000c101b0c */
[----:B------:R-:W-:Y:S05]  /*0c20*/  @!P0 EXIT ;  /* 0x000000000000894d */ /* 0x000fea0003800000 */
[----:B------:R-:W-:Y:S01]  /*0c30*/  UMOV UR4, UR5 ;  /* 0x0000000500047c82 */ /* 0x000fe20008000000 */
[----:B------:R-:W-:Y:S05]  /*0c40*/  BRA `(.L_x_430) ;  /* 0xfffffff4006c7947 */ /* 0x000fea000383ffff */
.L_x_424:
        /* <DEDUP_REMOVED lines=8> */
.L_x_432:
        /* <DEDUP_REMOVED lines=15> */
.L_x_431:
[----:B------:R-:W-:Y:S05]  /*0dc0*/  @!P0 EXIT ;  /* 0x000000000000894d */ /* 0x000fea0003800000 */
        /* <DEDUP_REMOVED lines=14> */
.L_x_433:
[----:B------:R-:W-:Y:S05]  /*0eb0*/  @!P0 EXIT ;  /* 0x000000000000894d */ /* 0x000fea0003800000 */
        /* <DEDUP_REMOVED lines=12> */
.L_x_434:
[----:B------:R-:W-:Y:S05]  /*0f80*/  @P0 EXIT ;  /* 0x000000000000094d */ /* 0x000fea0003800000 */
[----:B------:R-:W2:Y:S01]  /*0f90*/  LDCU.64 UR4, c[0x0][0x390] ;  /* 0x00007200ff0477ac */ /* 0x000ea20008000a00 */
[----:B------:R-:W-:-:S05]  /*0fa0*/  IADD3 R4, P0, PT, R7, R4, RZ ;  /* 0x0000000407047210 */ /* 0x000fca0007f1e0ff */
[----:B0-----:R-:W-:Y:S01]  /*0fb0*/  IMAD.X R3, RZ, RZ, R0, P0 ;  /* 0x000000ffff037224 */ /* 0x001fe200000e0600 */
[----:B--2---:R-:W-:-:S04]  /*0fc0*/  LEA R2, P0, R4, UR4, 0x3 ;  /* 0x0000000404027c11 */ /* 0x004fc8000f8018ff */
[----:B------:R-:W-:-:S05]  /*0fd0*/  LEA.HI.X R3, R4, UR5, R3, 0x3, P0 ;  /* 0x0000000504037c11 */ /* 0x000fca00080f1c03 */
[----:B------:R-:W-:Y:S01]  /*0fe0*/  STG.E.64 desc[UR12][R2.64], RZ ;  /* 0x000000ff02007986 */ /* 0x000fe2000c101b0c */
[----:B------:R-:W-:Y:S05]  /*0ff0*/  EXIT ;  /* 0x000000000000794d */ /* 0x000fea0003800000 */
        .weak           $__internal_21_$__cuda_sm20_dsqrt_rn_f64_mediumpath_v1
        .type           $__internal_21_$__cuda_sm20_dsqrt_rn_f64_mediumpath_v1,@function
        .size           $__internal_21_$__cuda_sm20_dsqrt_rn_f64_mediumpath_v1,(.L_x_550 - $__internal_21_$__cuda_sm20_dsqrt_rn_f64_mediumpath_v1)
$__internal_21_$__cuda_sm20_dsqrt_rn_f64_mediumpath_v1:
        /* <DEDUP_REMOVED lines=14> */
.L_x_436:
        /* <DEDUP_REMOVED lines=24> */
.L_x_438:
[----:B------:R-:W-:-:S11]  /*1260*/  DADD R8, R12, R12 ;  /* 0x000000000c087229 */ /* 0x000fd6000000000c */
.L_x_437:
[----:B------:R-:W-:Y:S05]  /*1270*/  BSYNC.RECONVERGENT B1 ;  /* 0x0000000000017941 */ /* 0x000fea0003800200 */
.L_x_435:
[----:B------:R-:W-:-:S04]  /*1280*/  IMAD.MOV.U32 R15, RZ, RZ, 0x0 ;  /* 0x00000000ff0f7424 */ /* 0x000fc800078e00ff */
[----:B------:R-:W-:Y:S05]  /*1290*/  RET.REL.NODEC R14 `(_Z18vectorDistance2UR8PKdS0_Pdiii) ;  /* 0xffffffec0e587950 */ /* 0x000fea0003c3ffff */
.L_x_439:
        /* <DEDUP_REMOVED lines=14> */
.L_x_550:


//--------------------- .text._Z18vectorDistance2UR4PKdS0_Pdiii --------------------------
	.section	.text._Z18vectorDistance2UR4PKdS0_Pdiii,"ax",@progbits
	.align	128
        .global         _Z18vectorDistance2UR4PKdS0_Pdiii
        .type           _Z18vectorDistance2UR4PKdS0_Pdiii,@function
        .size           _Z18vectorDistance2UR4PKdS0_Pdiii,(.L_x_551 - _Z18vectorDistance2UR4PKdS0_Pdiii)
        .other          _Z18vectorDistance2UR4PKdS0_Pdiii,@"STO_CUDA_ENTRY STV_DEFAULT"
_Z18vectorDistance2UR4PKdS0_Pdiii:
.text._Z18vectorDistance2UR4PKdS0_Pdiii:
        /* <DEDUP_REMOVED lines=19> */
[----:B------:R-:W-:Y:S02]  /*0130*/  UIADD3 UR5, UPT, UPT, UR6, -0x1, URZ ;  /* 0xffffffff06057890 */ /* 0x000fe4000fffe0ff */
[----:B------:R-:W-:Y:S02]  /*0140*/  IMAD.WIDE.U32 R8, R8, UR6, RZ ;  /* 0x0000000608087c25 */ /* 0x000fe4000f8e00ff */
[----:B------:R-:W-:-:S04]  /*0150*/  ULEA.HI UR10, UR5, 0x1, URZ, 0x1e ;  /* 0x00000001050a7891 */ /* 0x000fc8000f8ff0ff */
[----:B------:R-:W-:-:S04]  /*0160*/  ULOP3.LUT UR4, UR10, 0x7ffffffc, URZ, 0xc0, !UPT ;  /* 0x7ffffffc0a047892 */ /* 0x000fc8000f8ec0ff */
[----:B------:R-:W-:-:S03]  /*0170*/  UIADD3 UR8, UPT, UPT, -UR4, URZ, URZ ;  /* 0x000000ff04087290 */ /* 0x000fc6000fffe1ff */
[----:B------:R-:W-:Y:S02]  /*0180*/  UMOV UR4, URZ ;  /* 0x000000ff00047c82 */ /* 0x000fe40008000000 */
[----:B------:R-:W-:Y:S01]  /*0190*/  VIADD R2, R9, UR4 ;  /* 0x0000000409027c36 */ /* 0x000fe20008000000 */
[----:B------:R-:W-:-:S06]  /*01a0*/  UMOV UR4, URZ ;  /* 0x000000ff00047c82 */ /* 0x000fcc0008000000 */
.L_x_447:
        /* <DEDUP_REMOVED lines=9> */
[----:B------:R-:W1:Y:S01]  /*0240*/  LDCU.64 UR14, c[0x0][0x380] ;  /* 0x00007000ff0e77ac */ /* 0x000e620008000a00 */
[----:B0-----:R-:W-:Y:S01]  /*0250*/  UIMAD.WIDE.U32 UR6, UR16, 0x8, UR6 ;  /* 0x00000008100678a5 */ /* 0x001fe2000f8e0006 */
[----:B-1----:R-:W-:-:S03]  /*0260*/  LEA R4, P0, R8, UR14, 0x3 ;  /* 0x0000000e08047c11 */ /* 0x002fc6000f8018ff */
[----:B------:R-:W-:Y:S01]  /*0270*/  UIADD3 UR11, UP0, UPT, UR6, 0x40, URZ ;  /* 0x00000040060b7890 */ /* 0x000fe2000ff1e0ff */
[----:B------:R-:W-:-:S03]  /*0280*/  LEA.HI.X R5, R8, UR15, R2, 0x3, P0 ;  /* 0x0000000f08057c11 */ /* 0x000fc600080f1c02 */
[----:B------:R-:W-:Y:S01]  /*0290*/  UIADD3.X UR6, UPT, UPT, URZ, UR7, URZ, UP0, !UPT ;  /* 0x00000007ff067290 */ /* 0x000fe200087fe4ff */
[----:B------:R-:W-:Y:S01]  /*02a0*/  IADD3 R4, P0, PT, R4, 0x40, RZ ;  /* 0x0000004004047810 */ /* 0x000fe20007f1e0ff */
[----:B------:R-:W-:-:S04]  /*02b0*/  IMAD.U32 R10, RZ, RZ, UR11 ;  /* 0x0000000bff0a7e24 */ /* 0x000fc8000f8e00ff */
[----:B------:R-:W-:Y:S02]  /*02c0*/  IMAD.X R5, RZ, RZ, R5, P0 ;  /* 0x000000ffff057224 */ /* 0x000fe400000e0605 */
[----:B------:R-:W-:Y:S01]  /*02d0*/  IMAD.U32 R11, RZ, RZ, UR6 ;  /* 0x00000006ff0b7e24 */ /* 0x000fe2000f8e00ff */
[----:B------:R-:W-:-:S06]  /*02e0*/  UMOV UR6, UR8 ;  /* 0x0000000800067c82 */ /* 0x000fcc0008000000 */
.L_x_442:
[----:B------:R-:W2:Y:S04]  /*02f0*/  LDG.E.64.CONSTANT R12, desc[UR12][R10.64+-0x40] ;  /* 0xffffc00c0a0c7981 */ /* 0x000ea8000c1e9b00 */
[----:B------:R-:W2:Y:S04]  /*0300*/  LDG.E.64.CONSTANT R14, desc[UR12][R4.64+-0x40] ;  /* 0xffffc00c040e7981 */ /* 0x000ea8000c1e9b00 */
[----:B------:R-:W3:Y:S04]  /*0310*/  LDG.E.64.CONSTANT R22, desc[UR12][R10.64+-0x38] ;  /* 0xffffc80c0a167981 */ /* 0x000ee8000c1e9b00 */
[----:B------:R-:W3:Y:S04]  /*0320*/  LDG.E.64.CONSTANT R18, desc[UR12][R4.64+-0x38] ;  /* 0xffffc80c04127981 */ /* 0x000ee8000c1e9b00 */
[----:B------:R-:W4:Y:S04]  /*0330*/  LDG.E.64.CONSTANT R24, desc[UR12][R10.64+-0x30] ;  /* 0xffffd00c0a187981 */ /* 0x000f28000c1e9b00 */
[----:B------:R-:W4:Y:S01]  /*0340*/  LDG.E.64.CONSTANT R16, desc[UR12][R4.64+-0x30] ;  /* 0xffffd00c04107981 */ /* 0x000f22000c1e9b00 */
        /* <DEDUP_REMOVED lines=9> */
[----:B------:R-:W4:Y:S05]  /*03e0*/  LDG.E.64.CONSTANT R18, desc[UR12][R10.64+-0x20] ;  /* 0xffffe00c0a127981 */ /* 0x000f2a000c1e9b00 */
[----:B------:R-:W-:Y:S02]  /*03f0*/  DFMA R24, R24, R24, R20 ;  /* 0x000000181818722b */ /* 0x000fe40000000014 */
[----:B------:R-:W3:Y:S01]  /*0400*/  LDG.E.64.CONSTANT R20, desc[UR12][R4.64+-0x18] ;  /* 0xffffe80c04147981 */ /* 0x000ee2000c1e9b00 */
[----:B--2---:R-:W-:-:S03]  /*0410*/  DADD R12, R12, -R14 ;  /* 0x000000000c0c7229 */ /* 0x004fc6000000080e */
[----:B------:R-:W2:Y:S05]  /*0420*/  LDG.E.64.CONSTANT R14, desc[UR12][R4.64+-0x10] ;  /* 0xfffff00c040e7981 */ /* 0x000eaa000c1e9b00 */
[----:B------:R-:W-:Y:S02]  /*0430*/  DFMA R24, R12, R12, R24 ;  /* 0x0000000c0c18722b */ /* 0x000fe40000000018 */
[----:B------:R-:W2:Y:S01]  /*0440*/  LDG.E.64.CONSTANT R12, desc[UR12][R10.64+-0x10] ;  /* 0xfffff00c0a0c7981 */ /* 0x000ea2000c1e9b00 */
[----:B----4-:R-:W-:-:S03]  /*0450*/  DADD R16, R18, -R16 ;  /* 0x0000000012107229 */ /* 0x010fc60000000810 */
[----:B------:R-:W4:Y:S01]  /*0460*/  LDG.E.64.CONSTANT R18, desc[UR12][R10.64+-0x8] ;  /* 0xfffff80c0a127981 */ /* 0x000f22000c1e9b00 */
[----:B---3--:R-:W-:-:S04]  /*0470*/  DADD R20, R22, -R20 ;  /* 0x0000000016147229 */ /* 0x008fc80000000814 */
[----:B------:R-:W-:Y:S01]  /*0480*/  DFMA R24, R16, R16, R24 ;  /* 0x000000101018722b */ /* 0x000fe20000000018 */
[----:B------:R-:W3:Y:S04]  /*0490*/  LDG.E.64.CONSTANT R22, desc[UR12][R10.64] ;  /* 0x0000000c0a167981 */ /* 0x000ee8000c1e9b00 */
[----:B------:R-:W4:Y:S03]  /*04a0*/  LDG.E.64.CONSTANT R16, desc[UR12][R4.64+-0x8] ;  /* 0xfffff80c04107981 */ /* 0x000f26000c1e9b00 */
[----:B------:R-:W-:Y:S01]  /*04b0*/  DFMA R24, R20, R20, R24 ;  /* 0x000000141418722b */ /* 0x000fe20000000018 */
[----:B------:R-:W3:Y:S01]  /*04c0*/  LDG.E.64.CONSTANT R20, desc[UR12][R4.64] ;  /* 0x0000000c04147981 */ /* 0x000ee2000c1e9b00 */
[----:B--2---:R-:W-:-:S03]  /*04d0*/  DADD R12, R12, -R14 ;  /* 0x000000000c0c7229 */ /* 0x004fc6000000080e */
[----:B------:R-:W2:Y:S05]  /*04e0*/  LDG.E.64.CONSTANT R14, desc[UR12][R4.64+0x8] ;  /* 0x0000080c040e7981 */ /* 0x000eaa000c1e9b00 */
[----:B------:R-:W-:Y:S02]  /*04f0*/  DFMA R24, R12, R12, R24 ;  /* 0x0000000c0c18722b */ /* 0x000fe40000000018 */
[----:B------:R-:W2:Y:S01]  /*0500*/  LDG.E.64.CONSTANT R12, desc[UR12][R10.64+0x8] ;  /* 0x0000080c0a0c7981 */ /* 0x000ea2000c1e9b00 */
[----:B----4-:R-:W-:-:S03]  /*0510*/  DADD R16, R18, -R16 ;  /* 0x0000000012107229 */ /* 0x010fc60000000810 */
[----:B------:R-:W4:Y:S01]  /*0520*/  LDG.E.64.CONSTANT R18, desc[UR12][R10.64+0x10] ;  /* 0x0000100c0a127981 */ /* 0x000f22000c1e9b00 */
[----:B---3--:R-:W-:-:S03]  /*0530*/  DADD R20, R22, -R20 ;  /* 0x0000000016147229 */ /* 0x008fc60000000814 */
[----:B------:R-:W3:Y:S01]  /*0540*/  LDG.E.64.CONSTANT R22, desc[UR12][R10.64+0x18] ;  /* 0x0000180c0a167981 */ /* 0x000ee2000c1e9b00 */
[----:B------:R-:W-:-:S03]  /*0550*/  DFMA R24, R16, R16, R24 ;  /* 0x000000101018722b */ /* 0x000fc60000000018 */
[----:B------:R-:W4:Y:S05]  /*0560*/  LDG.E.64.CONSTANT R16, desc[UR12][R4.64+0x10] ;  /* 0x0000100c04107981 */ /* 0x000f2a000c1e9b00 */
        /* <DEDUP_REMOVED lines=12> */
[----:B------:R-:W-:Y:S02]  /*0630*/  DFMA R24, R20, R20, R24 ;  /* 0x000000141418722b */ /* 0x000fe40000000018 */
[----:B--2---:R-:W-:Y:S01]  /*0640*/  DADD R20, R14, -R12 ;  /* 0x000000000e147229 */ /* 0x004fe2000000080c */
[----:B------:R0:W2:Y:S04]  /*0650*/  LDG.E.64.CONSTANT R14, desc[UR12][R10.64+0x30] ;  /* 0x0000300c0a0e7981 */ /* 0x0000a8000c1e9b00 */
[----:B------:R-:W2:Y:S03]  /*0660*/  LDG.E.64.CONSTANT R12, desc[UR12][R4.64+0x30] ;  /* 0x0000300c040c7981 */ /* 0x000ea6000c1e9b00 */
[----:B------:R-:W-:-:S02]  /*0670*/  DFMA R24, R20, R20, R24 ;  /* 0x000000141418722b */ /* 0x000fc40000000018 */
[----:B------:R1:W3:Y:S01]  /*0680*/  LDG.E.64.CONSTANT R20, desc[UR12][R4.64+0x38] ;  /* 0x0000380c04147981 */ /* 0x0002e2000c1e9b00 */
[----:B----4-:R-:W-:Y:S01]  /*0690*/  DADD R16, R18, -R16 ;  /* 0x0000000012107229 */ /* 0x010fe20000000810 */
[----:B------:R-:W-:-:S07]  /*06a0*/  UIADD3 UR6, UPT, UPT, UR6, 0x4, URZ ;  /* 0x0000000406067890 */ /* 0x000fce000fffe0ff */
[----:B------:R-:W-:Y:S01]  /*06b0*/  DFMA R24, R16, R16, R24 ;  /* 0x000000101018722b */ /* 0x000fe20000000018 */
[----:B------:R-:W-:Y:S01]  /*06c0*/  UISETP.NE.AND UP0, UPT, UR6, URZ, UPT ;  /* 0x000000ff0600728c */ /* 0x000fe2000bf05270 */
[----:B0-----:R-:W-:Y:S02]  /*06d0*/  IADD3 R10, P0, PT, R10, 0x80, RZ ;  /* 0x000000800a0a7810 */ /* 0x001fe40007f1e0ff */
[----:B-1----:R-:W-:Y:S01]  /*06e0*/  IADD3 R4, P1, PT, R4, 0x80, RZ ;  /* 0x0000008004047810 */ /* 0x002fe20007f3e0ff */
[----:B------:R-:W-:Y:S02]  /*06f0*/  VIADD R3, R3, 0x10 ;  /* 0x0000001003037836 */ /* 0x000fe40000000000 */
[----:B------:R-:W-:Y:S02]  /*0700*/  IMAD.X R11, RZ, RZ, R11, P0 ;  /* 0x000000ffff0b7224 */ /* 0x000fe400000e060b */
[----:B------:R-:W-:Y:S01]  /*0710*/  IMAD.X R5, RZ, RZ, R5, P1 ;  /* 0x000000ffff057224 */ /* 0x000fe200008e0605 */
[----:B--2---:R-:W-:-:S02]  /*0720*/  DADD R12, R14, -R12 ;  /* 0x000000000e0c7229 */ /* 0x004fc4000000080c */
[----:B---3--:R-:W-:-:S06]  /*0730*/  DADD R20, R22, -R20 ;  /* 0x0000000016147229 */ /* 0x008fcc0000000814 */
[----:B------:R-:W-:-:S08]  /*0740*/  DFMA R24, R12, R12, R24 ;  /* 0x0000000c0c18722b */ /* 0x000fd00000000018 */
[----:B------:R-:W-:Y:S01]  /*0750*/  DFMA R20, R20, R20, R24 ;  /* 0x000000141414722b */ /* 0x000fe20000000018 */
[----:B------:R-:W-:Y:S10]  /*0760*/  BRA.U UP0, `(.L_x_442) ;  /* 0xfffffff900e07547 */ /* 0x000ff4000b83ffff */
.L_x_441:
[----:B------:R-:W-:-:S09]  /*0770*/  ULOP3.LUT UP0, URZ, UR10, 0x3, URZ, 0xc0, !UPT ;  /* 0x000000030aff7892 */ /* 0x000fd2000f80c0ff */
[----:B------:R-:W-:Y:S05]  /*0780*/  BRA.U !UP0, `(.L_x_443) ;  /* 0x00000005082c7547 */ /* 0x000fea000b800000 */
[----:B------:R-:W-:Y:S02]  /*0790*/  ULOP3.LUT UP1, URZ, UR5, 0xc, URZ, 0xc0, !UPT ;  /* 0x0000000c05ff7892 */ /* 0x000fe4000f82c0ff */
[----:B------:R-:W-:-:S04]  /*07a0*/  UIADD3 UR5, UPT, UPT, UR9, -0x1, URZ ;  /* 0xffffffff09057890 */ /* 0x000fc8000fffe0ff */
[----:B------:R-:W-:-:S03]  /*07b0*/  ULOP3.LUT UP0, URZ, UR5, 0x4, URZ, 0xc0, !UPT ;  /* 0x0000000405ff7892 */ /* 0x000fc6000f80c0ff */
[----:B------:R-:W-:Y:S08]  /*07c0*/  BRA.U !UP1, `(.L_x_444) ;  /* 0x0000000109b87547 */ /* 0x000ff0000b800000 */
[----:B------:R-:W0:Y:S01]  /*07d0*/  LDC.64 R14, c[0x0][0x380] ;  /* 0x0000e000ff0e7b82 */ /* 0x000e220000000a00 */
[C---:B------:R-:W-:Y:S01]  /*07e0*/  IADD3 R4, P0, PT, R3.reuse, R8, RZ ;  /* 0x0000000803047210 */ /* 0x040fe20007f1e0ff */
[----:B------:R-:W-:-:S04]  /*07f0*/  VIADD R5, R3, UR16 ;  /* 0x0000001003057c36 */ /* 0x000fc80008000000 */
[----:B------:R-:W-:Y:S02]  /*0800*/  IMAD.X R10, RZ, RZ, R2, P0 ;  /* 0x000000ffff0a7224 */ /* 0x000fe400000e0602 */
[----:B------:R-:W1:Y:S01]  /*0810*/  LDC.64 R28, c[0x0][0x388] ;  /* 0x0000e200ff1c7b82 */ /* 0x000e620000000a00 */
[----:B0-----:R-:W-:-:S04]  /*0820*/  LEA R14, P0, R4, R14, 0x3 ;  /* 0x0000000e040e7211 */ /* 0x001fc800078018ff */
[----:B------:R-:W-:Y:S01]  /*0830*/  LEA.HI.X R15, R4, R15, R10, 0x3, P0 ;  /* 0x0000000f040f7211 */ /* 0x000fe200000f1c0a */
[----:B-1----:R-:W-:-:S04]  /*0840*/  IMAD.WIDE.U32 R28, R5, 0x8, R28 ;  /* 0x00000008051c7825 */ /* 0x002fc800078e001c */
        /* <DEDUP_REMOVED lines=8> */
[----:B------:R-:W5:Y:S05]  /*08d0*/  LDG.E.64.CONSTANT R12, desc[UR12][R28.64+0x18] ;  /* 0x0000180c1c0c7981 */ /* 0x000f6a000c1e9b00 */
[----:B------:R-:W-:Y:S02]  /*08e0*/  DFMA R20, R22, R22, R20 ;  /* 0x000000161614722b */ /* 0x000fe40000000014 */
[----:B------:R-:W0:Y:S01]  /*08f0*/  LDC.64 R22, c[0x0][0x388] ;  /* 0x0000e200ff167b82 */ /* 0x000e220000000a00 */
[----:B------:R-:W-:Y:S01]  /*0900*/  IADD3 R24, P0, PT, R3, UR16, RZ ;  /* 0x0000001003187c10 */ /* 0x000fe2000ff1e0ff */
[----:B---3--:R-:W-:Y:S01]  /*0910*/  DADD R4, R26, -R4 ;  /* 0x000000001a047229 */ /* 0x008fe20000000804 */
[----:B------:R-:W2:Y:S03]  /*0920*/  LDG.E.64.CONSTANT R26, desc[UR12][R14.64+0x38] ;  /* 0x0000380c0e1a7981 */ /* 0x000ea6000c1e9b00 */
[----:B------:R-:W-:Y:S01]  /*0930*/  IMAD.X R25, RZ, RZ, RZ, P0 ;  /* 0x000000ffff197224 */ /* 0x000fe200000e06ff */
[----:B----4-:R-:W-:Y:S01]  /*0940*/  DADD R18, R18, -R10 ;  /* 0x0000000012127229 */ /* 0x010fe2000000080a */
[----:B------:R-:W3:Y:S02]  /*0950*/  LDG.E.64.CONSTANT R10, desc[UR12][R14.64+0x20] ;  /* 0x0000200c0e0a7981 */ /* 0x000ee4000c1e9b00 */
[----:B------:R-:W-:Y:S01]  /*0960*/  DFMA R20, R4, R4, R20 ;  /* 0x000000040414722b */ /* 0x000fe20000000014 */
[----:B0-----:R-:W-:-:S04]  /*0970*/  LEA R22, P1, R24, R22, 0x3 ;  /* 0x0000001618167211 */ /* 0x001fc800078218ff */
[----:B------:R-:W-:-:S05]  /*0980*/  LEA.HI.X R23, R24, R23, R25, 0x3, P1 ;  /* 0x0000001718177211 */ /* 0x000fca00008f1c19 */
[----:B------:R-:W3:Y:S01]  /*0990*/  LDG.E.64.CONSTANT R4, desc[UR12][R22.64+0x20] ;  /* 0x0000200c16047981 */ /* 0x000ee2000c1e9b00 */
[----:B------:R-:W-:-:S03]  /*09a0*/  DFMA R24, R18, R18, R20 ;  /* 0x000000121218722b */ /* 0x000fc60000000014 */
[----:B------:R-:W4:Y:S04]  /*09b0*/  LDG.E.64.CONSTANT R18, desc[UR12][R14.64+0x28] ;  /* 0x0000280c0e127981 */ /* 0x000f28000c1e9b00 */
[----:B------:R-:W4:Y:S04]  /*09c0*/  LDG.E.64.CONSTANT R20, desc[UR12][R22.64+0x28] ;  /* 0x0000280c16147981 */ /* 0x000f28000c1e9b00 */
[----:B------:R-:W2:Y:S01]  /*09d0*/  LDG.E.64.CONSTANT R28, desc[UR12][R22.64+0x38] ;  /* 0x0000380c161c7981 */ /* 0x000ea2000c1e9b00 */
[----:B-----5:R-:W-:-:S03]  /*09e0*/  DADD R12, R12, -R16 ;  /* 0x000000000c0c7229 */ /* 0x020fc60000000810 */
[----:B------:R-:W5:Y:S05]  /*09f0*/  LDG.E.64.CONSTANT R16, desc[UR12][R22.64+0x30] ;  /* 0x0000300c16107981 */ /* 0x000f6a000c1e9b00 */
[----:B------:R-:W-:Y:S02]  /*0a00*/  DFMA R24, R12, R12, R24 ;  /* 0x0000000c0c18722b */ /* 0x000fe40000000018 */
[----:B------:R-:W5:Y:S01]  /*0a10*/  LDG.E.64.CONSTANT R12, desc[UR12][R14.64+0x30] ;  /* 0x0000300c0e0c7981 */ /* 0x000f62000c1e9b00 */
[----:B---3--:R-:W-:-:S08]  /*0a20*/  DADD R4, R4, -R10 ;  /* 0x0000000004047229 */ /* 0x008fd0000000080a */
[----:B------:R-:W-:Y:S02]  /*0a30*/  DFMA R24, R4, R4, R24 ;  /* 0x000000040418722b */ /* 0x000fe40000000018 */
[----:B----4-:R-:W-:-:S08]  /*0a40*/  DADD R18, R20, -R18 ;  /* 0x0000000014127229 */ /* 0x010fd00000000812 */
[----:B------:R-:W-:Y:S02]  /*0a50*/  DFMA R24, R18, R18, R24 ;  /* 0x000000121218722b */ /* 0x000fe40000000018 */
[----:B--2---:R-:W-:Y:S01]  /*0a60*/  DADD R26, R28, -R26 ;  /* 0x000000001c1a7229 */ /* 0x004fe2000000081a */
[----:B------:R-:W-:Y:S01]  /*0a70*/  VIADD R3, R3, 0x8 ;  /* 0x0000000803037836 */ /* 0x000fe20000000000 */
[----:B-----5:R-:W-:-:S08]  /*0a80*/  DADD R12, R16, -R12 ;  /* 0x00000000100c7229 */ /* 0x020fd0000000080c */
[----:B------:R-:W-:-:S08]  /*0a90*/  DFMA R24, R12, R12, R24 ;  /* 0x0000000c0c18722b */ /* 0x000fd00000000018 */
[----:B------:R-:W-:-:S11]  /*0aa0*/  DFMA R20, R26, R26, R24 ;  /* 0x0000001a1a14722b */ /* 0x000fd60000000018 */
.L_x_444:
[----:B------:R-:W-:Y:S05]  /*0ab0*/  BRA.U UP0, `(.L_x_443) ;  /* 0x0000000100607547 */ /* 0x000fea000b800000 */
[----:B------:R-:W0:Y:S01]  /*0ac0*/  LDC.64 R28, c[0x0][0x388] ;  /* 0x0000e200ff1c7b82 */ /* 0x000e220000000a00 */
[----:B------:R-:W1:Y:S01]  /*0ad0*/  LDCU.64 UR6, c[0x0][0x380] ;  /* 0x00007000ff0677ac */ /* 0x000e620008000a00 */
[C---:B------:R-:W-:Y:S01]  /*0ae0*/  IADD3 R4, P0, PT, R3.reuse, R8, RZ ;  /* 0x0000000803047210 */ /* 0x040fe20007f1e0ff */
[----:B------:R-:W-:-:S04]  /*0af0*/  VIADD R3, R3, UR16 ;  /* 0x0000001003037c36 */ /* 0x000fc80008000000 */
        /* <DEDUP_REMOVED lines=20> */
.L_x_443:
        /* <DEDUP_REMOVED lines=18> */
[----:B------:R-:W-:Y:S05]  /*0d60*/  CALL.REL.NOINC `($__internal_22_$__cuda_sm20_dsqrt_rn_f64_mediumpath_v1) ;  /* 0x0000000400287944 */ /* 0x000fea0003c00000 */
[----:B------:R-:W-:Y:S02]  /*0d70*/  IMAD.MOV.U32 R4, RZ, RZ, R10 ;  /* 0x000000ffff047224 */ /* 0x000fe400078e000a */
[----:B------:R-:W-:-:S07]  /*0d80*/  IMAD.MOV.U32 R5, RZ, RZ, R11 ;  /* 0x000000ffff057224 */ /* 0x000fce00078e000b */
.L_x_446:
[----:B------:R-:W-:Y:S05]  /*0d90*/  BSYNC.RECONVERGENT B0 ;  /* 0x0000000000007941 */ /* 0x000fea0003800200 */
.L_x_445:
[----:B------:R-:W0:Y:S01]  /*0da0*/  LDCU.64 UR6, c[0x0][0x390] ;  /* 0x00007200ff0677ac */ /* 0x000e220008000a00 */
[----:B------:R-:W1:Y:S01]  /*0db0*/  LDC R13, c[0x0][0x398] ;  /* 0x0000e600ff0d7b82 */ /* 0x000e620000000800 */
[----:B------:R-:W-:-:S05]  /*0dc0*/  IADD3 R3, P0, PT, R6, UR4, RZ ;  /* 0x0000000406037c10 */ /* 0x000fca000ff1e0ff */
[----:B------:R-:W-:Y:S01]  /*0dd0*/  IMAD.X R12, RZ, RZ, R0, P0 ;  /* 0x000000ffff0c7224 */ /* 0x000fe200000e0600 */
[----:B0-----:R-:W-:Y:S01]  /*0de0*/  LEA R10, P0, R3, UR6, 0x3 ;  /* 0x00000006030a7c11 */ /* 0x001fe2000f8018ff */
[----:B------:R-:W-:-:S03]  /*0df0*/  UIADD3 UR6, UPT, UPT, UR4, 0x1, URZ ;  /* 0x0000000104067890 */ /* 0x000fc6000fffe0ff */
[----:B------:R-:W-:-:S03]  /*0e00*/  LEA.HI.X R11, R3, UR7, R12, 0x3, P0 ;  /* 0x00000007030b7c11 */ /* 0x000fc600080f1c0c */
[----:B-1----:R-:W-:Y:S02]  /*0e10*/  ISETP.NE.AND P0, PT, R13, UR6, PT ;  /* 0x000000060d007c0c */ /* 0x002fe4000bf05270 */
[----:B------:R0:W-:Y:S11]  /*0e20*/  STG.E.64 desc[UR12][R10.64], R4 ;  /* 0x000000040a007986 */ /* 0x0001f6000c101b0c */
[----:B------:R-:W-:Y:S05]  /*0e30*/  @!P0 EXIT ;  /* 0x000000000000894d */ /* 0x000fea0003800000 */
[----:B------:R-:W-:Y:S01]  /*0e40*/  UMOV UR4, UR6 ;  /* 0x0000000600047c82 */ /* 0x000fe20008000000 */
[----:B------:R-:W-:Y:S05]  /*0e50*/  BRA `(.L_x_447) ;  /* 0xfffffff000d47947 */ /* 0x000fea000383ffff */
.L_x_440:
        /* <DEDUP_REMOVED lines=8> */
.L_x_449:
        /* <DEDUP_REMOVED lines=15> */
.L_x_448:
        /* <DEDUP_REMOVED lines=15> */
.L_x_450:
        /* <DEDUP_REMOVED lines=13> */
.L_x_451:
[----:B------:R-:W-:Y:S05]  /*1190*/  @P0 EXIT ;  /* 0x000000000000094d */ /* 0x000fea0003800000 */
[----:B------:R-:W0:Y:S01]  /*11a0*/  LDCU.64 UR4, c[0x0][0x390] ;  /* 0x00007200ff0477ac */ /* 0x000e220008000a00 */
[----:B------:R-:W-:-:S05]  /*11b0*/  IADD3 R5, P0, PT, R5, R6, RZ ;  /* 0x0000000605057210 */ /* 0x000fca0007f1e0ff */
[----:B------:R-:W-:Y:S01]  /*11c0*/  IMAD.X R0, RZ, RZ, R0, P0 ;  /* 0x000000ffff007224 */ /* 0x000fe200000e0600 */
[----:B0-----:R-:W-:-:S04]  /*11d0*/  LEA R2, P0, R5, UR4, 0x3 ;  /* 0x0000000405027c11 */ /* 0x001fc8000f8018ff */
[----:B------:R-:W-:-:S05]  /*11e0*/  LEA.HI.X R3, R5, UR5, R0, 0x3, P0 ;  /* 0x0000000505037c11 */ /* 0x000fca00080f1c00 */
[----:B------:R-:W-:Y:S01]  /*11f0*/  STG.E.64 desc[UR12][R2.64], RZ ;  /* 0x000000ff02007986 */ /* 0x000fe2000c101b0c */
[----:B------:R-:W-:Y:S05]  /*1200*/  EXIT ;  /* 0x000000000000794d */ /* 0x000fea0003800000 */
        .weak           $__internal_22_$__cuda_sm20_dsqrt_rn_f64_mediumpath_v1
        .type           $__internal_22_$__cuda_sm20_dsqrt_rn_f64_mediumpath_v1,@function
        .size           $__internal_22_$__cuda_sm20_dsqrt_rn_f64_mediumpath_v1,(.L_x_551 - $__internal_22_$__cuda_sm20_dsqrt_rn_f64_mediumpath_v1)
$__internal_22_$__cuda_sm20_dsqrt_rn_f64_mediumpath_v1:
[----:B------:R-:W-:Y:S01]  /*1210*/  ISETP.GE.U32.AND P0, PT, R10, -0x3400000, PT ;  /* 0xfcc000000a00780c */ /* 0x000fe20003f06070 */
[----:B------:R-:W-:Y:S01]  /*1220*/  BSSY.RECONVERGENT B1, `(.L_x_452) ;  /* 0x0000028000017945 */ /* 0x000fe20003800200 */
[----:B------:R-:W-:Y:S02]  /*1230*/  IMAD.MOV.U32 R19, RZ, RZ, R17 ;  /* 0x000000ffff137224 */ /* 0x000fe400078e0011 */
[----:B------:R-:W-:Y:S02]  /*1240*/  IMAD.MOV.U32 R16, RZ, RZ, R20 ;  /* 0x000000ffff107224 */ /* 0x000fe400078e0014 */
[----:B------:R-:W-:Y:S02]  /*1250*/  IMAD.MOV.U32 R17, RZ, RZ, R21 ;  /* 0x000000ffff117224 */ /* 0x000fe400078e0015 */
[----:B------:R-:W-:Y:S02]  /*1260*/  IMAD.MOV.U32 R10, RZ, RZ, R14 ;  /* 0x000000ffff0a7224 */ /* 0x000fe400078e000e */
[----:B------:R-:W-:-:S03]  /*1270*/  IMAD.MOV.U32 R11, RZ, RZ, R15 ;  /* 0x000000ffff0b7224 */ /* 0x000fc600078e000f */
        /* <DEDUP_REMOVED lines=9> */
.L_x_453:
        /* <DEDUP_REMOVED lines=24> */
.L_x_455:
[----:B------:R-:W-:-:S11]  /*1490*/  DADD R10, R16, R16 ;  /* 0x00000000100a7229 */ /* 0x000fd60000000010 */
.L_x_454:
[----:B------:R-:W-:Y:S05]  /*14a0*/  BSYNC.RECONVERGENT B1 ;  /* 0x0000000000017941 */ /* 0x000fea0003800200 */
.L_x_452:
[----:B------:R-:W-:-:S04]  /*14b0*/  IMAD.MOV.U32 R5, RZ, RZ, 0x0 ;  /* 0x00000000ff057424 */ /* 0x000fc800078e00ff */
[----:B------:R-:W-:Y:S05]  /*14c0*/  RET.REL.NODEC R4 `(_Z18vectorDistance2UR4PKdS0_Pdiii) ;  /* 0xffffffe804cc7950 */ /* 0x000fea0003c3ffff */
.L_x_456:
        /* <DEDUP_REMOVED lines=11> */
.L_x_551:


//--------------------- .text._Z18vectorDistance2UR2PKdS0_Pdiii --------------------------
	.section	.text._Z18vectorDistance2UR2PKdS0_Pdiii,"ax",@progbits
	.align	128
        .global         _Z18vectorDistance2UR2PKdS0_Pdiii
        .type           _Z18vectorDistance2UR2PKdS0_Pdiii,@function
        .size           _Z18vectorDistance2UR2PKdS0_Pdiii,(.L_x_552 - _Z18vectorDistance2UR2PKdS0_Pdiii)
        .other          _Z18vectorDistance2UR2PKdS0_Pdiii,@"STO_CUDA_ENTRY STV_DEFAULT"
_Z18vectorDistance2UR2PKdS0_Pdiii:
.text._Z18vectorDistance2UR2PKdS0_Pdiii:
        /* <DEDUP_REMOVED lines=22> */
[----:B------:R-:W-:Y:S02]  /*0160*/  ULOP3.LUT UR4, UR5, 0x7ffffff8, URZ, 0xc0, !UPT ;  /* 0x7ffffff805047892 */ /* 0x000fe4000f8ec0ff */
[----:B------:R-:W-:Y:S02]  /*0170*/  ULOP3.LUT UR10, UR5, 0x7, URZ, 0xc0, !UPT ;  /* 0x00000007050a7892 */ /* 0x000fe4000f8ec0ff */
[----:B------:R-:W-:-:S03]  /*0180*/  UIADD3 UR8, UPT, UPT, -UR4, URZ, URZ ;  /* 0x000000ff04087290 */ /* 0x000fc6000fffe1ff */
[----:B------:R-:W-:Y:S02]  /*0190*/  UMOV UR4, URZ ;  /* 0x000000ff00047c82 */ /* 0x000fe40008000000 */
[----:B------:R-:W-:Y:S01]  /*01a0*/  VIADD R7, R5, UR4 ;  /* 0x0000000405077c36 */ /* 0x000fe20008000000 */
[----:B------:R-:W-:-:S06]  /*01b0*/  UMOV UR4, URZ ;  /* 0x000000ff00047c82 */ /* 0x000fcc0008000000 */
.L_x_465:
        /* <DEDUP_REMOVED lines=20> */
.L_x_459:
[----:B------:R-:W2:Y:S04]  /*0300*/  LDG.E.64.CONSTANT R16, desc[UR12][R12.64+-0x40] ;  /* 0xffffc00c0c107981 */ /* 0x000ea8000c1e9b00 */
[----:B------:R-:W2:Y:S04]  /*0310*/  LDG.E.64.CONSTANT R18, desc[UR12][R10.64+-0x40] ;  /* 0xffffc00c0a127981 */ /* 0x000ea8000c1e9b00 */
[----:B------:R-:W3:Y:S04]  /*0320*/  LDG.E.64.CONSTANT R22, desc[UR12][R12.64+-0x38] ;  /* 0xffffc80c0c167981 */ /* 0x000ee8000c1e9b00 */
[----:B------:R-:W3:Y:S04]  /*0330*/  LDG.E.64.CONSTANT R20, desc[UR12][R10.64+-0x38] ;  /* 0xffffc80c0a147981 */ /* 0x000ee8000c1e9b00 */
[----:B------:R-:W4:Y:S01]  /*0340*/  LDG.E.64.CONSTANT R24, desc[UR12][R12.64+-0x30] ;  /* 0xffffd00c0c187981 */ /* 0x000f22000c1e9b00 */
[----:B--2---:R-:W-:-:S03]  /*0350*/  DADD R16, R16, -R18 ;  /* 0x0000000010107229 */ /* 0x004fc60000000812 */
[----:B------:R-:W4:Y:S05]  /*0360*/  LDG.E.64.CONSTANT R18, desc[UR12][R10.64+-0x30] ;  /* 0xffffd00c0a127981 */ /* 0x000f2a000c1e9b00 */
[----:B------:R-:W-:Y:S01]  /*0370*/  DFMA R26, R16, R16, R14 ;  /* 0x00000010101a722b */ /* 0x000fe2000000000e */
[----:B------:R-:W2:Y:S04]  /*0380*/  LDG.E.64.CONSTANT R14, desc[UR12][R12.64+-0x28] ;  /* 0xffffd80c0c0e7981 */ /* 0x000ea8000c1e9b00 */
[----:B------:R-:W2:Y:S01]  /*0390*/  LDG.E.64.CONSTANT R16, desc[UR12][R10.64+-0x28] ;  /* 0xffffd80c0a107981 */ /* 0x000ea2000c1e9b00 */
[----:B---3--:R-:W-:-:S03]  /*03a0*/  DADD R20, R22, -R20 ;  /* 0x0000000016147229 */ /* 0x008fc60000000814 */
[----:B------:R-:W3:Y:S05]  /*03b0*/  LDG.E.64.CONSTANT R22, desc[UR12][R10.64+-0x18] ;  /* 0xffffe80c0a167981 */ /* 0x000eea000c1e9b00 */
[----:B------:R-:W-:Y:S02]  /*03c0*/  DFMA R26, R20, R20, R26 ;  /* 0x00000014141a722b */ /* 0x000fe4000000001a */
[----:B------:R-:W5:Y:S01]  /*03d0*/  LDG.E.64.CONSTANT R20, desc[UR12][R12.64+-0x20] ;  /* 0xffffe00c0c147981 */ /* 0x000f62000c1e9b00 */
[----:B----4-:R-:W-:-:S03]  /*03e0*/  DADD R24, R24, -R18 ;  /* 0x0000000018187229 */ /* 0x010fc60000000812 */
[----:B------:R-:W5:Y:S05]  /*03f0*/  LDG.E.64.CONSTANT R18, desc[UR12][R10.64+-0x20] ;  /* 0xffffe00c0a127981 */ /* 0x000f6a000c1e9b00 */
[----:B------:R-:W-:Y:S02]  /*0400*/  DFMA R26, R24, R24, R26 ;  /* 0x00000018181a722b */ /* 0x000fe4000000001a */
[----:B------:R-:W3:Y:S01]  /*0410*/  LDG.E.64.CONSTANT R24, desc[UR12][R12.64+-0x18] ;  /* 0xffffe80c0c187981 */ /* 0x000ee2000c1e9b00 */
[----:B--2---:R-:W-:-:S03]  /*0420*/  DADD R14, R14, -R16 ;  /* 0x000000000e0e7229 */ /* 0x004fc60000000810 */
[----:B------:R-:W2:Y:S05]  /*0430*/  LDG.E.64.CONSTANT R16, desc[UR12][R10.64+-0x10] ;  /* 0xfffff00c0a107981 */ /* 0x000eaa000c1e9b00 */
[----:B------:R-:W-:Y:S02]  /*0440*/  DFMA R26, R14, R14, R26 ;  /* 0x0000000e0e1a722b */ /* 0x000fe4000000001a */
[----:B------:R-:W2:Y:S01]  /*0450*/  LDG.E.64.CONSTANT R14, desc[UR12][R12.64+-0x10] ;  /* 0xfffff00c0c0e7981 */ /* 0x000ea2000c1e9b00 */
[----:B-----5:R-:W-:-:S03]  /*0460*/  DADD R18, R20, -R18 ;  /* 0x0000000014127229 */ /* 0x020fc60000000812 */
[----:B------:R-:W4:Y:S01]  /*0470*/  LDG.E.64.CONSTANT R20, desc[UR12][R12.64+-0x8] ;  /* 0xfffff80c0c147981 */ /* 0x000f22000c1e9b00 */
[----:B---3--:R-:W-:-:S04]  /*0480*/  DADD R22, R24, -R22 ;  /* 0x0000000018167229 */ /* 0x008fc80000000816 */
[----:B------:R-:W-:Y:S01]  /*0490*/  DFMA R26, R18, R18, R26 ;  /* 0x00000012121a722b */ /* 0x000fe2000000001a */
[----:B------:R-:W3:Y:S04]  /*04a0*/  LDG.E.64.CONSTANT R24, desc[UR12][R12.64] ;  /* 0x0000000c0c187981 */ /* 0x000ee8000c1e9b00 */
[----:B------:R-:W4:Y:S03]  /*04b0*/  LDG.E.64.CONSTANT R18, desc[UR12][R10.64+-0x8] ;  /* 0xfffff80c0a127981 */ /* 0x000f26000c1e9b00 */
[----:B------:R-:W-:Y:S02]  /*04c0*/  DFMA R26, R22, R22, R26 ;  /* 0x00000016161a722b */ /* 0x000fe4000000001a */
[----:B--2---:R-:W-:Y:S01]  /*04d0*/  DADD R14, R14, -R16 ;  /* 0x000000000e0e7229 */ /* 0x004fe20000000810 */
[----:B------:R-:W3:Y:S04]  /*04e0*/  LDG.E.64.CONSTANT R22, desc[UR12][R10.64] ;  /* 0x0000000c0a167981 */ /* 0x000ee8000c1e9b00 */
[----:B------:R-:W2:Y:S03]  /*04f0*/  LDG.E.64.CONSTANT R16, desc[UR12][R10.64+0x8] ;  /* 0x0000080c0a107981 */ /* 0x000ea6000c1e9b00 */
[----:B------:R-:W-:-:S02]  /*0500*/  DFMA R26, R14, R14, R26 ;  /* 0x0000000e0e1a722b */ /* 0x000fc4000000001a */
[----:B------:R-:W2:Y:S01]  /*0510*/  LDG.E.64.CONSTANT R14, desc[UR12][R12.64+0x8] ;  /* 0x0000080c0c0e7981 */ /* 0x000ea2000c1e9b00 */
[----:B----4-:R-:W-:-:S03]  /*0520*/  DADD R18, R20, -R18 ;  /* 0x0000000014127229 */ /* 0x010fc60000000812 */
[----:B------:R-:W4:Y:S01]  /*0530*/  LDG.E.64.CONSTANT R20, desc[UR12][R12.64+0x10] ;  /* 0x0000100c0c147981 */ /* 0x000f22000c1e9b00 */
[----:B---3--:R-:W-:-:S04]  /*0540*/  DADD R22, R24, -R22 ;  /* 0x0000000018167229 */ /* 0x008fc80000000816 */
[----:B------:R-:W-:Y:S01]  /*0550*/  DFMA R26, R18, R18, R26 ;  /* 0x00000012121a722b */ /* 0x000fe2000000001a */
[----:B------:R-:W3:Y:S04]  /*0560*/  LDG.E.64.CONSTANT R24, desc[UR12][R12.64+0x18] ;  /* 0x0000180c0c187981 */ /* 0x000ee8000c1e9b00 */
[----:B------:R-:W4:Y:S01]  /*0570*/  LDG.E.64.CONSTANT R18, desc[UR12][R10.64+0x10] ;  /* 0x0000100c0a127981 */ /* 0x000f22000c1e9b00 */
[----:B--2---:R-:W-:Y:S02]  /*0580*/  DADD R14, R14, -R16 ;  /* 0x000000000e0e7229 */ /* 0x004fe40000000810 */
[----:B------:R-:W-:Y:S01]  /*0590*/  DFMA R26, R22, R22, R26 ;  /* 0x00000016161a722b */ /* 0x000fe2000000001a */
[----:B------:R-:W2:Y:S04]  /*05a0*/  LDG.E.64.CONSTANT R16, desc[UR12][R12.64+0x20] ;  /* 0x0000200c0c107981 */ /* 0x000ea8000c1e9b00 */
[----:B------:R-:W3:Y:S03]  /*05b0*/  LDG.E.64.CONSTANT R22, desc[UR12][R10.64+0x18] ;  /* 0x0000180c0a167981 */ /* 0x000ee6000c1e9b00 */
[----:B------:R-:W-:Y:S01]  /*05c0*/  DFMA R26, R14, R14, R26 ;  /* 0x0000000e0e1a722b */ /* 0x000fe2000000001a */
[----:B------:R-:W2:Y:S01]  /*05d0*/  LDG.E.64.CONSTANT R14, desc[UR12][R10.64+0x20] ;  /* 0x0000200c0a0e7981 */ /* 0x000ea2000c1e9b00 */
[----:B----4-:R-:W-:-:S03]  /*05e0*/  DADD R18, R20, -R18 ;  /* 0x0000000014127229 */ /* 0x010fc60000000812 */
[----:B------:R-:W4:Y:S05]  /*05f0*/  LDG.E.64.CONSTANT R20, desc[UR12][R12.64+0x28] ;  /* 0x0000280c0c147981 */ /* 0x000f2a000c1e9b00 */
[----:B------:R-:W-:Y:S02]  /*0600*/  DFMA R26, R18, R18, R26 ;  /* 0x00000012121a722b */ /* 0x000fe4000000001a */
[----:B---3--:R-:W-:Y:S01]  /*0610*/  DADD R22, R24, -R22 ;  /* 0x0000000018167229 */ /* 0x008fe20000000816 */
[----:B------:R-:W4:Y:S04]  /*0620*/  LDG.E.64.CONSTANT R18, desc[UR12][R10.64+0x28] ;  /* 0x0000280c0a127981 */ /* 0x000f28000c1e9b00 */
[----:B------:R-:W3:Y:S03]  /*0630*/  LDG.E.64.CONSTANT R24, desc[UR12][R12.64+0x38] ;  /* 0x0000380c0c187981 */ /* 0x000ee6000c1e9b00 */
[----:B------:R-:W-:-:S02]  /*0640*/  DFMA R26, R22, R22, R26 ;  /* 0x00000016161a722b */ /* 0x000fc4000000001a */
[----:B--2---:R-:W-:Y:S01]  /*0650*/  DADD R22, R16, -R14 ;  /* 0x0000000010167229 */ /* 0x004fe2000000080e */
[----:B------:R0:W2:Y:S04]  /*0660*/  LDG.E.64.CONSTANT R16, desc[UR12][R12.64+0x30] ;  /* 0x0000300c0c107981 */ /* 0x0000a8000c1e9b00 */
[----:B------:R-:W2:Y:S03]  /*0670*/  LDG.E.64.CONSTANT R14, desc[UR12][R10.64+0x30] ;  /* 0x0000300c0a0e7981 */ /* 0x000ea6000c1e9b00 */
[----:B------:R-:W-:Y:S02]  /*0680*/  DFMA R26, R22, R22, R26 ;  /* 0x00000016161a722b */ /* 0x000fe4000000001a */
[----:B------:R1:W3:Y:S01]  /*0690*/  LDG.E.64.CONSTANT R22, desc[UR12][R10.64+0x38] ;  /* 0x0000380c0a167981 */ /* 0x0002e2000c1e9b00 */
[----:B------:R-:W-:-:S04]  /*06a0*/  UIADD3 UR6, UPT, UPT, UR6, 0x8, URZ ;  /* 0x0000000806067890 */ /* 0x000fc8000fffe0ff */
[----:B------:R-:W-:Y:S01]  /*06b0*/  UISETP.NE.AND UP0, UPT, UR6, URZ, UPT ;  /* 0x000000ff0600728c */ /* 0x000fe2000bf05270 */
[----:B0-----:R-:W-:Y:S02]  /*06c0*/  IADD3 R12, P0, PT, R12, 0x80, RZ ;  /* 0x000000800c0c7810 */ /* 0x001fe40007f1e0ff */
[----:B-1----:R-:W-:-:S03]  /*06d0*/  IADD3 R10, P1, PT, R10, 0x80, RZ ;  /* 0x000000800a0a7810 */ /* 0x002fc60007f3e0ff */
[----:B------:R-:W-:Y:S02]  /*06e0*/  IMAD.X R13, RZ, RZ, R13, P0 ;  /* 0x000000ffff0d7224 */ /* 0x000fe400000e060d */
[----:B------:R-:W-:Y:S02]  /*06f0*/  VIADD R9, R9, 0x10 ;  /* 0x0000001009097836 */ /* 0x000fe40000000000 */
[----:B------:R-:W-:Y:S01]  /*0700*/  IMAD.X R11, RZ, RZ, R11, P1 ;  /* 0x000000ffff0b7224 */ /* 0x000fe200008e060b */
[----:B----4-:R-:W-:-:S08]  /*0710*/  DADD R18, R20, -R18 ;  /* 0x0000000014127229 */ /* 0x010fd00000000812 */
[----:B------:R-:W-:Y:S02]  /*0720*/  DFMA R26, R18, R18, R26 ;  /* 0x00000012121a722b */ /* 0x000fe4000000001a */
[----:B--2---:R-:W-:Y:S02]  /*0730*/  DADD R14, R16, -R14 ;  /* 0x00000000100e7229 */ /* 0x004fe4000000080e */
[----:B---3--:R-:W-:-:S06]  /*0740*/  DADD R22, R24, -R22 ;  /* 0x0000000018167229 */ /* 0x008fcc0000000816 */
[----:B------:R-:W-:-:S08]  /*0750*/  DFMA R14, R14, R14, R26 ;  /* 0x0000000e0e0e722b */ /* 0x000fd0000000001a */
[----:B------:R-:W-:Y:S01]  /*0760*/  DFMA R14, R22, R22, R14 ;  /* 0x00000016160e722b */ /* 0x000fe2000000000e */
[----:B------:R-:W-:Y:S10]  /*0770*/  BRA.U UP0, `(.L_x_459) ;  /* 0xfffffff900e07547 */ /* 0x000ff4000b83ffff */
.L_x_458:
[----:B------:R-:W-:-:S09]  /*0780*/  UISETP.NE.AND UP0, UPT, UR10, URZ, UPT ;  /* 0x000000ff0a00728c */ /* 0x000fd2000bf05270 */
[----:B------:R-:W-:Y:S05]  /*0790*/  BRA.U !UP0, `(.L_x_460) ;  /* 0x0000000508987547 */ /* 0x000fea000b800000 */
[----:B------:R-:W-:Y:S02]  /*07a0*/  UIADD3 UR6, UPT, UPT, UR10, -0x1, URZ ;  /* 0xffffffff0a067890 */ /* 0x000fe4000fffe0ff */
[----:B------:R-:W-:Y:S02]  /*07b0*/  ULOP3.LUT UP1, URZ, UR5, 0x3, URZ, 0xc0, !UPT ;  /* 0x0000000305ff7892 */ /* 0x000fe4000f82c0ff */
[----:B------:R-:W-:-:S09]  /*07c0*/  UISETP.GE.U32.AND UP0, UPT, UR6, 0x3, UPT ;  /* 0x000000030600788c */ /* 0x000fd2000bf06070 */
[----:B------:R-:W-:Y:S05]  /*07d0*/  BRA.U !UP0, `(.L_x_461) ;  /* 0x0000000108b87547 */ /* 0x000fea000b800000 */
        /* <DEDUP_REMOVED lines=8> */
[----:B------:R-:W2:Y:S01]  /*0860*/  LDG.E.64.CONSTANT R18, desc[UR12][R12.64] ;  /* 0x0000000c0c127981 */ /* 0x000ea2000c1e9b00 */
[----:B------:R-:W0:Y:S03]  /*0870*/  LDC.64 R10, c[0x0][0x388] ;  /* 0x0000e200ff0a7b82 */ /* 0x000e260000000a00 */
[----:B------:R-:W2:Y:S01]  /*0880*/  LDG.E.64.CONSTANT R16, desc[UR12][R28.64] ;  /* 0x0000000c1c107981 */ /* 0x000ea2000c1e9b00 */
[----:B------:R-:W-:-:S03]  /*0890*/  IADD3 R6, P0, PT, R9, UR16, RZ ;  /* 0x0000001009067c10 */ /* 0x000fc6000ff1e0ff */
[----:B------:R-:W3:Y:S02]  /*08a0*/  LDG.E.64.CONSTANT R24, desc[UR12][R28.64+0x8] ;  /* 0x0000080c1c187981 */ /* 0x000ee4000c1e9b00 */
[----:B------:R-:W-:Y:S02]  /*08b0*/  IMAD.X R8, RZ, RZ, RZ, P0 ;  /* 0x000000ffff087224 */ /* 0x000fe400000e06ff */
[----:B------:R-:W3:Y:S04]  /*08c0*/  LDG.E.64.CONSTANT R22, desc[UR12][R12.64+0x8] ;  /* 0x0000080c0c167981 */ /* 0x000ee8000c1e9b00 */
[----:B------:R-:W4:Y:S01]  /*08d0*/  LDG.E.64.CONSTANT R28, desc[UR12][R12.64+0x38] ;  /* 0x0000380c0c1c7981 */ /* 0x000f22000c1e9b00 */
[----:B0-----:R-:W-:-:S04]  /*08e0*/  LEA R10, P0, R6, R10, 0x3 ;  /* 0x0000000a060a7211 */ /* 0x001fc800078018ff */
[----:B------:R-:W-:-:S05]  /*08f0*/  LEA.HI.X R11, R6, R11, R8, 0x3, P0 ;  /* 0x0000000b060b7211 */ /* 0x000fca00000f1c08 */
[----:B------:R-:W5:Y:S04]  /*0900*/  LDG.E.64.CONSTANT R26, desc[UR12][R10.64+0x10] ;  /* 0x0000100c0a1a7981 */ /* 0x000f68000c1e9b00 */
[----:B------:R-:W4:Y:S01]  /*0910*/  LDG.E.64.CONSTANT R20, desc[UR12][R10.64+0x18] ;  /* 0x0000180c0a147981 */ /* 0x000f22000c1e9b00 */
[----:B--2---:R-:W-:-:S03]  /*0920*/  DADD R18, R16, -R18 ;  /* 0x0000000010127229 */ /* 0x004fc60000000812 */
[----:B------:R-:W5:Y:S05]  /*0930*/  LDG.E.64.CONSTANT R16, desc[UR12][R12.64+0x10] ;  /* 0x0000100c0c107981 */ /* 0x000f6a000c1e9b00 */
[----:B------:R-:W-:Y:S02]  /*0940*/  DFMA R14, R18, R18, R14 ;  /* 0x00000012120e722b */ /* 0x000fe4000000000e */
[----:B------:R-:W4:Y:S01]  /*0950*/  LDG.E.64.CONSTANT R18, desc[UR12][R12.64+0x18] ;  /* 0x0000180c0c127981 */ /* 0x000f22000c1e9b00 */
[----:B---3--:R-:W-:-:S03]  /*0960*/  DADD R22, R24, -R22 ;  /* 0x0000000018167229 */ /* 0x008fc60000000816 */
[----:B------:R-:W2:Y:S05]  /*0970*/  LDG.E.64.CONSTANT R24, desc[UR12][R10.64+0x28] ;  /* 0x0000280c0a187981 */ /* 0x000eaa000c1e9b00 */
[----:B------:R-:W-:Y:S01]  /*0980*/  DFMA R22, R22, R22, R14 ;  /* 0x000000161616722b */ /* 0x000fe2000000000e */
[----:B------:R-:W3:Y:S01]  /*0990*/  LDG.E.64.CONSTANT R14, desc[UR12][R10.64+0x20] ;  /* 0x0000200c0a0e7981 */ /* 0x000ee2000c1e9b00 */
[----:B-----5:R-:W-:-:S03]  /*09a0*/  DADD R26, R26, -R16 ;  /* 0x000000001a1a7229 */ /* 0x020fc60000000810 */
[----:B------:R-:W3:Y:S01]  /*09b0*/  LDG.E.64.CONSTANT R16, desc[UR12][R12.64+0x20] ;  /* 0x0000200c0c107981 */ /* 0x000ee2000c1e9b00 */
[----:B----4-:R-:W-:-:S04]  /*09c0*/  DADD R18, R20, -R18 ;  /* 0x0000000014127229 */ /* 0x010fc80000000812 */
[----:B------:R-:W-:Y:S01]  /*09d0*/  DFMA R26, R26, R26, R22 ;  /* 0x0000001a1a1a722b */ /* 0x000fe20000000016 */
[----:B------:R-:W4:Y:S04]  /*09e0*/  LDG.E.64.CONSTANT R20, desc[UR12][R10.64+0x30] ;  /* 0x0000300c0a147981 */ /* 0x000f28000c1e9b00 */
[----:B------:R-:W2:Y:S03]  /*09f0*/  LDG.E.64.CONSTANT R22, desc[UR12][R12.64+0x28] ;  /* 0x0000280c0c167981 */ /* 0x000ea6000c1e9b00 */
[----:B------:R-:W-:Y:S01]  /*0a00*/  DFMA R26, R18, R18, R26 ;  /* 0x00000012121a722b */ /* 0x000fe2000000001a */
[----:B------:R-:W4:Y:S04]  /*0a10*/  LDG.E.64.CONSTANT R18, desc[UR12][R12.64+0x30] ;  /* 0x0000300c0c127981 */ /* 0x000f28000c1e9b00 */
[----:B------:R-:W5:Y:S01]  /*0a20*/  LDG.E.64.CONSTANT R10, desc[UR12][R10.64+0x38] ;  /* 0x0000380c0a0a7981 */ /* 0x000f62000c1e9b00 */
[----:B------:R-:W-:Y:S01]  /*0a30*/  VIADD R9, R9, 0x8 ;  /* 0x0000000809097836 */ /* 0x000fe20000000000 */
[----:B---3--:R-:W-:-:S08]  /*0a40*/  DADD R14, R14, -R16 ;  /* 0x000000000e0e7229 */ /* 0x008fd00000000810 */
[----:B------:R-:W-:Y:S02]  /*0a50*/  DFMA R26, R14, R14, R26 ;  /* 0x0000000e0e1a722b */ /* 0x000fe4000000001a */
[----:B--2---:R-:W-:Y:S02]  /*0a60*/  DADD R22, R24, -R22 ;  /* 0x0000000018167229 */ /* 0x004fe40000000816 */
[----:B----4-:R-:W-:-:S06]  /*0a70*/  DADD R18, R20, -R18 ;  /* 0x0000000014127229 */ /* 0x010fcc0000000812 */
[----:B------:R-:W-:Y:S02]  /*0a80*/  DFMA R26, R22, R22, R26 ;  /* 0x00000016161a722b */ /* 0x000fe4000000001a */
[----:B-----5:R-:W-:-:S06]  /*0a90*/  DADD R28, R10, -R28 ;  /* 0x000000000a1c7229 */ /* 0x020fcc000000081c */
[----:B------:R-:W-:-:S08]  /*0aa0*/  DFMA R26, R18, R18, R26 ;  /* 0x00000012121a722b */ /* 0x000fd0000000001a */
[----:B------:R-:W-:-:S11]  /*0ab0*/  DFMA R14, R28, R28, R26 ;  /* 0x0000001c1c0e722b */ /* 0x000fd6000000001a */
.L_x_461:
[----:B------:R-:W-:Y:S05]  /*0ac0*/  BRA.U !UP1, `(.L_x_460) ;  /* 0x0000000109cc7547 */ /* 0x000fea000b800000 */
[----:B------:R-:W-:-:S04]  /*0ad0*/  UIADD3 UR9, UPT, UPT, UR9, -0x1, URZ ;  /* 0xffffffff09097890 */ /* 0x000fc8000fffe0ff */
[----:B------:R-:W-:Y:S02]  /*0ae0*/  ULOP3.LUT UP1, URZ, UR9, 0x6, URZ, 0xc0, !UPT ;  /* 0x0000000609ff7892 */ /* 0x000fe4000f82c0ff */
[----:B------:R-:W-:-:S07]  /*0af0*/  ULOP3.LUT UP0, URZ, UR9, 0x2, URZ, 0xc0, !UPT ;  /* 0x0000000209ff7892 */ /* 0x000fce000f80c0ff */
[----:B------:R-:W-:Y:S05]  /*0b00*/  BRA.U !UP1, `(.L_x_462) ;  /* 0x0000000109787547 */ /* 0x000fea000b800000 */
[----:B------:R-:W0:Y:S01]  /*0b10*/  LDC.64 R26, c[0x0][0x380] ;  /* 0x0000e000ff1a7b82 */ /* 0x000e220000000a00 */
[C---:B------:R-:W-:Y:S01]  /*0b20*/  IADD3 R6, P0, PT, R9.reuse, R4, RZ ;  /* 0x0000000409067210 */ /* 0x040fe20007f1e0ff */
[----:B------:R-:W-:-:S04]  /*0b30*/  VIADD R11, R9, UR16 ;  /* 0x00000010090b7c36 */ /* 0x000fc80008000000 */
[----:B------:R-:W-:Y:S02]  /*0b40*/  IMAD.X R8, RZ, RZ, R7, P0 ;  /* 0x000000ffff087224 */ /* 0x000fe400000e0607 */
[----:B------:R-:W1:Y:S08]  /*0b50*/  LDC.64 R20, c[0x0][0x388] ;  /* 0x0000e200ff147b82 */ /* 0x000e700000000a00 */
[----:B------:R-:W2:Y:S01]  /*0b60*/  LDC.64 R24, c[0x0][0x388] ;  /* 0x0000e200ff187b82 */ /* 0x000ea20000000a00 */
[----:B0-----:R-:W-:-:S04]  /*0b70*/  LEA R26, P0, R6, R26, 0x3 ;  /* 0x0000001a061a7211 */ /* 0x001fc800078018ff */
[----:B------:R-:W-:Y:S01]  /*0b80*/  LEA.HI.X R27, R6, R27, R8, 0x3, P0 ;  /* 0x0000001b061b7211 */ /* 0x000fe200000f1c08 */
[----:B-1----:R-:W-:-:S04]  /*0b90*/  IMAD.WIDE.U32 R20, R11, 0x8, R20 ;  /* 0x000000080b147825 */ /* 0x002fc800078e0014 */
[----:B------:R-:W3:Y:S01]  /*0ba0*/  LDG.E.64.CONSTANT R12, desc[UR12][R26.64] ;  /* 0x0000000c1a0c7981 */ /* 0x000ee2000c1e9b00 */
[----:B------:R-:W-:-:S03]  /*0bb0*/  IADD3 R6, P0, PT, R9, UR16, RZ ;  /* 0x0000001009067c10 */ /* 0x000fc6000ff1e0ff */
[----:B------:R-:W3:Y:S02]  /*0bc0*/  LDG.E.64.CONSTANT R22, desc[UR12][R20.64] ;  /* 0x0000000c14167981 */ /* 0x000ee4000c1e9b00 */
[----:B------:R-:W-:Y:S01]  /*0bd0*/  IMAD.X R8, RZ, RZ, RZ, P0 ;  /* 0x000000ffff087224 */ /* 0x000fe200000e06ff */
[C---:B--2---:R-:W-:Y:S01]  /*0be0*/  LEA R24, P0, R6.reuse, R24, 0x3 ;  /* 0x0000001806187211 */ /* 0x044fe200078018ff */
[----:B------:R-:W2:Y:S03]  /*0bf0*/  LDG.E.64.CONSTANT R18, desc[UR12][R26.64+0x8] ;  /* 0x0000080c1a127981 */ /* 0x000ea6000c1e9b00 */
[----:B------:R-:W-:Y:S01]  /*0c00*/  LEA.HI.X R25, R6, R25, R8, 0x3, P0 ;  /* 0x0000001906197211 */ /* 0x000fe200000f1c08 */
[----:B------:R-:W4:Y:S04]  /*0c10*/  LDG.E.64.CONSTANT R10, desc[UR12][R26.64+0x10] ;  /* 0x0000100c1a0a7981 */ /* 0x000f28000c1e9b00 */
[----:B------:R-:W2:Y:S04]  /*0c20*/  LDG.E.64.CONSTANT R20, desc[UR12][R20.64+0x8] ;  /* 0x0000080c14147981 */ /* 0x000ea8000c1e9b00 */
[----:B------:R-:W4:Y:S04]  /*0c30*/  LDG.E.64.CONSTANT R16, desc[UR12][R24.64+0x10] ;  /* 0x0000100c18107981 */ /* 0x000f28000c1e9b00 */
[----:B------:R-:W5:Y:S04]  /*0c40*/  LDG.E.64.CONSTANT R28, desc[UR12][R26.64+0x18] ;  /* 0x0000180c1a1c7981 */ /* 0x000f68000c1e9b00 */
        /* <DEDUP_REMOVED lines=10> */
.L_x_462:
        /* <DEDUP_REMOVED lines=17> */
.L_x_460:
        /* <DEDUP_REMOVED lines=18> */
[----:B------:R-:W-:Y:S05]  /*0f20*/  CALL.REL.NOINC `($__internal_23_$__cuda_sm20_dsqrt_rn_f64_mediumpath_v1) ;  /* 0x0000000400207944 */ /* 0x000fea0003c00000 */
.L_x_464:
[----:B------:R-:W-:Y:S05]  /*0f30*/  BSYNC.RECONVERGENT B0 ;  /* 0x0000000000007941 */ /* 0x000fea0003800200 */
.L_x_463:
        /* <DEDUP_REMOVED lines=12> */
.L_x_457:
        /* <DEDUP_REMOVED lines=8> */
.L_x_467:
        /* <DEDUP_REMOVED lines=15> */
.L_x_466:
        /* <DEDUP_REMOVED lines=15> */
.L_x_468:
        /* <DEDUP_REMOVED lines=13> */
.L_x_469:
        /* <DEDUP_REMOVED lines=8> */
        .weak           $__internal_23_$__cuda_sm20_dsqrt_rn_f64_mediumpath_v1
        .type           $__internal_23_$__cuda_sm20_dsqrt_rn_f64_mediumpath_v1,@function
        .size           $__internal_23_$__cuda_sm20_dsqrt_rn_f64_mediumpath_v1,(.L_x_552 - $__internal_23_$__cuda_sm20_dsqrt_rn_f64_mediumpath_v1)
$__internal_23_$__cuda_sm20_dsqrt_rn_f64_mediumpath_v1:
        /* <DEDUP_REMOVED lines=14> */
.L_x_471:
        /* <DEDUP_REMOVED lines=24> */
.L_x_473:
[----:B------:R-:W-:-:S11]  /*1610*/  DADD R8, R14, R14 ;  /* 0x000000000e087229 */ /* 0x000fd6000000000e */
.L_x_472:
[----:B------:R-:W-:Y:S05]  /*1620*/  BSYNC.RECONVERGENT B1 ;  /* 0x0000000000017941 */ /* 0x000fea0003800200 */
.L_x_470:
[----:B------:R-:W-:Y:S02]  /*1630*/  IMAD.MOV.U32 R16, RZ, RZ, R8 ;  /* 0x000000ffff107224 */ /* 0x000fe400078e0008 */
[----:B------:R-:W-:Y:S02]  /*1640*/  IMAD.MOV.U32 R17, RZ, RZ, R9 ;  /* 0x000000ffff117224 */ /* 0x000fe400078e0009 */
[----:B------:R-:W-:Y:S02]  /*1650*/  IMAD.MOV.U32 R8, RZ, RZ, R6 ;  /* 0x000000ffff087224 */ /* 0x000fe400078e0006 */
[----:B------:R-:W-:-:S04]  /*1660*/  IMAD.MOV.U32 R9, RZ, RZ, 0x0 ;  /* 0x00000000ff097424 */ /* 0x000fc800078e00ff */
[----:B------:R-:W-:Y:S05]  /*1670*/  RET.REL.NODEC R8 `(_Z18vectorDistance2UR2PKdS0_Pdiii) ;  /* 0xffffffe808607950 */ /* 0x000fea0003c3ffff */
.L_x_474:
        /* <DEDUP_REMOVED lines=16> */
.L_x_552:


//--------------------- .text._Z15vectorDistance2PKdS0_Pdiii --------------------------
	.section	.text._Z15vectorDistance2PKdS0_Pdiii,"ax",@progbits
	.align	128
        .global         _Z15vectorDistance2PKdS0_Pdiii
        .type           _Z15vectorDistance2PKdS0_Pdiii,@function
        .size           _Z15vectorDistance2PKdS0_Pdiii,(.L_x_553 - _Z15vectorDistance2PKdS0_Pdiii)
        .other          _Z15vectorDistance2PKdS0_Pdiii,@"STO_CUDA_ENTRY STV_DEFAULT"
_Z15vectorDistance2PKdS0_Pdiii:
.text._Z15vectorDistance2PKdS0_Pdiii:
        /* <DEDUP_REMOVED lines=19> */
[----:B------:R-:W-:Y:S01]  /*0130*/  IMAD.WIDE.U32 R4, R4, UR5, RZ ;  /* 0x0000000504047c25 */ /* 0x000fe2000f8e00ff */
[----:B------:R-:W-:Y:S01]  /*0140*/  ULOP3.LUT UR11, UR5, 0x7ffffff8, URZ, 0xc0, !UPT ;  /* 0x7ffffff8050b7892 */ /* 0x000fe2000f8ec0ff */
[----:B------:R-:W-:Y:S01]  /*0150*/  UMOV UR4, URZ ;  /* 0x000000ff00047c82 */ /* 0x000fe20008000000 */
[----:B------:R-:W-:Y:S01]  /*0160*/  ULOP3.LUT UR9, UR5, 0x7, URZ, 0xc0, !UPT ;  /* 0x0000000705097892 */ /* 0x000fe2000f8ec0ff */
[----:B------:R-:W-:Y:S01]  /*0170*/  VIADD R7, R5, UR4 ;  /* 0x0000000405077c36 */ /* 0x000fe20008000000 */
[----:B------:R-:W-:Y:S02]  /*0180*/  ULOP3.LUT UR10, UR5, 0x3, URZ, 0xc0, !UPT ;  /* 0x00000003050a7892 */ /* 0x000fe4000f8ec0ff */
[----:B------:R-:W-:Y:S01]  /*0190*/  UIADD3 UR8, UPT, UPT, -UR11, URZ, URZ ;  /* 0x000000ff0b087290 */ /* 0x000fe2000fffe1ff */
[----:B------:R-:W-:-:S11]  /*01a0*/  UMOV UR4, URZ ;  /* 0x000000ff00047c82 */ /* 0x000fd60008000000 */
.L_x_483:
[----:B0-----:R-:W0:Y:S01]  /*01b0*/  LDCU UR17, c[0x0][0x39c] ;  /* 0x00007380ff1177ac */ /* 0x001e220008000800 */
[----:B------:R-:W-:Y:S01]  /*01c0*/  IMAD.MOV.U32 R27, RZ, RZ, RZ ;  /* 0x000000ffff1b7224 */ /* 0x000fe200078e00ff */
[----:B------:R-:W-:Y:S01]  /*01d0*/  CS2R R8, SRZ ;  /* 0x0000000000087805 */ /* 0x000fe2000001ff00 */
[----:B0-----:R-:W-:Y:S02]  /*01e0*/  UISETP.GE.U32.AND UP0, UPT, UR17, 0x8, UPT ;  /* 0x000000081100788c */ /* 0x001fe4000bf06070 */
[----:B------:R-:W-:-:S07]  /*01f0*/  UIMAD UR16, UR4, UR17, URZ ;  /* 0x00000011041072a4 */ /* 0x000fce000f8e02ff */
[----:B------:R-:W-:Y:S05]  /*0200*/  BRA.U !UP0, `(.L_x_476) ;  /* 0x0000000108d47547 */ /* 0x000fea000b800000 */
[----:B------:R-:W0:Y:S01]  /*0210*/  LDCU.64 UR6, c[0x0][0x388] ;  /* 0x00007100ff0677ac */ /* 0x000e220008000a00 */
        /* <DEDUP_REMOVED lines=8> */
[----:B------:R-:W-:Y:S01]  /*02a0*/  IMAD.U32 R10, RZ, RZ, UR5 ;  /* 0x00000005ff0a7e24 */ /* 0x000fe2000f8e00ff */
[----:B------:R-:W-:-:S03]  /*02b0*/  UMOV UR5, UR8 ;  /* 0x0000000800057c82 */ /* 0x000fc60008000000 */
[----:B------:R-:W-:Y:S02]  /*02c0*/  IMAD.X R13, RZ, RZ, R13, P0 ;  /* 0x000000ffff0d7224 */ /* 0x000fe400000e060d */
[----:B------:R-:W-:-:S07]  /*02d0*/  IMAD.U32 R11, RZ, RZ, UR6 ;  /* 0x00000006ff0b7e24 */ /* 0x000fce000f8e00ff */
.L_x_477:
[----:B------:R-:W2:Y:S04]  /*02e0*/  LDG.E.64.CONSTANT R20, desc[UR12][R10.64+-0x20] ;  /* 0xffffe00c0a147981 */ /* 0x000ea8000c1e9b00 */
[----:B------:R-:W2:Y:S04]  /*02f0*/  LDG.E.64.CONSTANT R22, desc[UR12][R12.64+-0x20] ;  /* 0xffffe00c0c167981 */ /* 0x000ea8000c1e9b00 */
[----:B------:R-:W3:Y:S04]  /*0300*/  LDG.E.64.CONSTANT R14, desc[UR12][R10.64+-0x18] ;  /* 0xffffe80c0a0e7981 */ /* 0x000ee8000c1e9b00 */
[----:B------:R-:W3:Y:S04]  /*0310*/  LDG.E.64.CONSTANT R26, desc[UR12][R12.64+-0x18] ;  /* 0xffffe80c0c1a7981 */ /* 0x000ee8000c1e9b00 */
[----:B------:R-:W4:Y:S04]  /*0320*/  LDG.E.64.CONSTANT R16, desc[UR12][R10.64+-0x10] ;  /* 0xfffff00c0a107981 */ /* 0x000f28000c1e9b00 */
[----:B------:R-:W4:Y:S01]  /*0330*/  LDG.E.64.CONSTANT R18, desc[UR12][R12.64+-0x10] ;  /* 0xfffff00c0c127981 */ /* 0x000f22000c1e9b00 */
[----:B--2---:R-:W-:-:S03]  /*0340*/  DADD R24, R20, -R22 ;  /* 0x0000000014187229 */ /* 0x004fc60000000816 */
[----:B------:R-:W2:Y:S04]  /*0350*/  LDG.E.64.CONSTANT R20, desc[UR12][R10.64+-0x8] ;  /* 0xfffff80c0a147981 */ /* 0x000ea8000c1e9b00 */
[----:B------:R-:W2:Y:S01]  /*0360*/  LDG.E.64.CONSTANT R22, desc[UR12][R12.64+-0x8] ;  /* 0xfffff80c0c167981 */ /* 0x000ea2000c1e9b00 */
[----:B------:R-:W-:Y:S02]  /*0370*/  DFMA R24, R24, R24, R8 ;  /* 0x000000181818722b */ /* 0x000fe40000000008 */
[----:B---3--:R-:W-:Y:S01]  /*0380*/  DADD R26, R14, -R26 ;  /* 0x000000000e1a7229 */ /* 0x008fe2000000081a */
[----:B------:R-:W3:Y:S04]  /*0390*/  LDG.E.64.CONSTANT R8, desc[UR12][R12.64] ;  /* 0x0000000c0c087981 */ /* 0x000ee8000c1e9b00 */
[----:B------:R-:W3:Y:S01]  /*03a0*/  LDG.E.64.CONSTANT R14, desc[UR12][R10.64] ;  /* 0x0000000c0a0e7981 */ /* 0x000ee2000c1e9b00 */
[----:B----4-:R-:W-:-:S02]  /*03b0*/  DADD R16, R16, -R18 ;  /* 0x0000000010107229 */ /* 0x010fc40000000812 */
[----:B------:R-:W-:-:S08]  /*03c0*/  DFMA R24, R26, R26, R24 ;  /* 0x0000001a1a18722b */ /* 0x000fd00000000018 */
[----:B------:R-:W-:Y:S02]  /*03d0*/  DFMA R18, R16, R16, R24 ;  /* 0x000000101012722b */ /* 0x000fe40000000018 */
[----:B------:R-:W4:Y:S04]  /*03e0*/  LDG.E.64.CONSTANT R24, desc[UR12][R10.64+0x8] ;  /* 0x0000080c0a187981 */ /* 0x000f28000c1e9b00 */
[----:B------:R-:W5:Y:S01]  /*03f0*/  LDG.E.64.CONSTANT R16, desc[UR12][R12.64+0x10] ;  /* 0x0000100c0c107981 */ /* 0x000f62000c1e9b00 */
[----:B--2---:R-:W-:-:S03]  /*0400*/  DADD R20, R20, -R22 ;  /* 0x0000000014147229 */ /* 0x004fc60000000816 */
[----:B------:R-:W4:Y:S05]  /*0410*/  LDG.E.64.CONSTANT R22, desc[UR12][R12.64+0x8] ;  /* 0x0000080c0c167981 */ /* 0x000f2a000c1e9b00 */
[----:B------:R-:W-:Y:S02]  /*0420*/  DFMA R18, R20, R20, R18 ;  /* 0x000000141412722b */ /* 0x000fe40000000012 */
[----:B------:R-:W5:Y:S01]  /*0430*/  LDG.E.64.CONSTANT R20, desc[UR12][R10.64+0x10] ;  /* 0x0000100c0a147981 */ /* 0x000f62000c1e9b00 */
[----:B---3--:R-:W-:-:S03]  /*0440*/  DADD R26, R14, -R8 ;  /* 0x000000000e1a7229 */ /* 0x008fc60000000808 */
[----:B------:R0:W2:Y:S04]  /*0450*/  LDG.E.64.CONSTANT R14, desc[UR12][R10.64+0x18] ;  /* 0x0000180c0a0e7981 */ /* 0x0000a8000c1e9b00 */
[----:B------:R1:W2:Y:S01]  /*0460*/  LDG.E.64.CONSTANT R8, desc[UR12][R12.64+0x18] ;  /* 0x0000180c0c087981 */ /* 0x0002a2000c1e9b00 */
[----:B------:R-:W-:Y:S01]  /*0470*/  DFMA R18, R26, R26, R18 ;  /* 0x0000001a1a12722b */ /* 0x000fe20000000012 */
[----:B------:R-:W-:-:S04]  /*0480*/  UIADD3 UR5, UPT, UPT, UR5, 0x8, URZ ;  /* 0x0000000805057890 */ /* 0x000fc8000fffe0ff */
[----:B------:R-:W-:Y:S01]  /*0490*/  UISETP.NE.AND UP0, UPT, UR5, URZ, UPT ;  /* 0x000000ff0500728c */ /* 0x000fe2000bf05270 */
[----:B0-----:R-:W-:Y:S02]  /*04a0*/  IADD3 R10, P0, PT, R10, 0x40, RZ ;  /* 0x000000400a0a7810 */ /* 0x001fe40007f1e0ff */
[----:B-1----:R-:W-:-:S03]  /*04b0*/  IADD3 R12, P1, PT, R12, 0x40, RZ ;  /* 0x000000400c0c7810 */ /* 0x002fc60007f3e0ff */
[----:B------:R-:W-:Y:S02]  /*04c0*/  IMAD.X R11, RZ, RZ, R11, P0 ;  /* 0x000000ffff0b7224 */ /* 0x000fe400000e060b */
[----:B------:R-:W-:Y:S01]  /*04d0*/  IMAD.X R13, RZ, RZ, R13, P1 ;  /* 0x000000ffff0d7224 */ /* 0x000fe200008e060d */
[----:B----4-:R-:W-:-:S08]  /*04e0*/  DADD R22, R24, -R22 ;  /* 0x0000000018167229 */ /* 0x010fd00000000816 */
[----:B------:R-:W-:Y:S02]  /*04f0*/  DFMA R18, R22, R22, R18 ;  /* 0x000000161612722b */ /* 0x000fe40000000012 */
[----:B-----5:R-:W-:Y:S02]  /*0500*/  DADD R16, R20, -R16 ;  /* 0x0000000014107229 */ /* 0x020fe40000000810 */
[----:B--2---:R-:W-:-:S06]  /*0510*/  DADD R8, R14, -R8 ;  /* 0x000000000e087229 */ /* 0x004fcc0000000808 */
[----:B------:R-:W-:-:S08]  /*0520*/  DFMA R18, R16, R16, R18 ;  /* 0x000000101012722b */ /* 0x000fd00000000012 */
[----:B------:R-:W-:Y:S01]  /*0530*/  DFMA R8, R8, R8, R18 ;  /* 0x000000080808722b */ /* 0x000fe20000000012 */
[----:B------:R-:W-:Y:S10]  /*0540*/  BRA.U UP0, `(.L_x_477) ;  /* 0xfffffffd00647547 */ /* 0x000ff4000b83ffff */
[----:B------:R-:W-:-:S07]  /*0550*/  IMAD.U32 R27, RZ, RZ, UR11 ;  /* 0x0000000bff1b7e24 */ /* 0x000fce000f8e00ff */
.L_x_476:
[----:B------:R-:W-:-:S09]  /*0560*/  UISETP.NE.AND UP0, UPT, UR9, URZ, UPT ;  /* 0x000000ff0900728c */ /* 0x000fd2000bf05270 */
[----:B------:R-:W-:Y:S05]  /*0570*/  BRA.U !UP0, `(.L_x_478) ;  /* 0x0000000508247547 */ /* 0x000fea000b800000 */
[----:B------:R-:W-:Y:S02]  /*0580*/  UIADD3 UR5, UPT, UPT, UR9, -0x1, URZ ;  /* 0xffffffff09057890 */ /* 0x000fe4000fffe0ff */
[----:B------:R-:W-:Y:S02]  /*0590*/  UISETP.NE.AND UP1, UPT, UR10, URZ, UPT ;  /* 0x000000ff0a00728c */ /* 0x000fe4000bf25270 */
[----:B------:R-:W-:-:S09]  /*05a0*/  UISETP.GE.U32.AND UP0, UPT, UR5, 0x3, UPT ;  /* 0x000000030500788c */ /* 0x000fd2000bf06070 */
[----:B------:R-:W-:Y:S05]  /*05b0*/  BRA.U !UP0, `(.L_x_479) ;  /* 0x0000000108787547 */ /* 0x000fea000b800000 */
[----:B------:R-:W0:Y:S01]  /*05c0*/  LDC.64 R28, c[0x0][0x380] ;  /* 0x0000e000ff1c7b82 */ /* 0x000e220000000a00 */
[C---:B------:R-:W-:Y:S01]  /*05d0*/  IADD3 R14, P0, PT, R27.reuse, R4, RZ ;  /* 0x000000041b0e7210 */ /* 0x040fe20007f1e0ff */
[C---:B------:R-:W-:Y:S01]  /*05e0*/  VIADD R15, R27.reuse, UR16 ;  /* 0x000000101b0f7c36 */ /* 0x040fe20008000000 */
[----:B------:R-:W-:-:S03]  /*05f0*/  IADD3 R6, P1, PT, R27, UR16, RZ ;  /* 0x000000101b067c10 */ /* 0x000fc6000ff3e0ff */
[----:B------:R-:W-:Y:S02]  /*0600*/  IMAD.X R16, RZ, RZ, R7, P0 ;  /* 0x000000ffff107224 */ /* 0x000fe400000e0607 */
[----:B------:R-:W1:Y:S08]  /*0610*/  LDC.64 R12, c[0x0][0x388] ;  /* 0x0000e200ff0c7b82 */ /* 0x000e700000000a00 */
[----:B------:R-:W2:Y:S01]  /*0620*/  LDC.64 R10, c[0x0][0x388] ;  /* 0x0000e200ff0a7b82 */ /* 0x000ea20000000a00 */
[----:B0-----:R-:W-:-:S04]  /*0630*/  LEA R28, P0, R14, R28, 0x3 ;  /* 0x0000001c0e1c7211 */ /* 0x001fc800078018ff */
[----:B------:R-:W-:Y:S01]  /*0640*/  LEA.HI.X R29, R14, R29, R16, 0x3, P0 ;  /* 0x0000001d0e1d7211 */ /* 0x000fe200000f1c10 */
[----:B------:R-:W-:Y:S02]  /*0650*/  IMAD.X R16, RZ, RZ, RZ, P1 ;  /* 0x000000ffff107224 */ /* 0x000fe400008e06ff */
[----:B-1----:R-:W-:Y:S02]  /*0660*/  IMAD.WIDE.U32 R12, R15, 0x8, R12 ;  /* 0x000000080f0c7825 */ /* 0x002fe400078e000c */
[----:B------:R-:W3:Y:S04]  /*0670*/  LDG.E.64.CONSTANT R20, desc[UR12][R28.64+0x10] ;  /* 0x0000100c1c147981 */ /* 0x000ee8000c1e9b00 */
[----:B------:R-:W4:Y:S01]  /*0680*/  LDG.E.64.CONSTANT R14, desc[UR12][R28.64] ;  /* 0x0000000c1c0e7981 */ /* 0x000f22000c1e9b00 */
[----:B--2---:R-:W-:-:S03]  /*0690*/  LEA R10, P0, R6, R10, 0x3 ;  /* 0x0000000a060a7211 */ /* 0x004fc600078018ff */
[----:B------:R-:W4:Y:S01]  /*06a0*/  LDG.E.64.CONSTANT R12, desc[UR12][R12.64] ;  /* 0x0000000c0c0c7981 */ /* 0x000f22000c1e9b00 */
[----:B------:R-:W-:-:S03]  /*06b0*/  LEA.HI.X R11, R6, R11, R16, 0x3, P0 ;  /* 0x0000000b060b7211 */ /* 0x000fc600000f1c10 */
[----:B------:R-:W2:Y:S04]  /*06c0*/  LDG.E.64.CONSTANT R24, desc[UR12][R28.64+0x18] ;  /* 0x0000180c1c187981 */ /* 0x000ea8000c1e9b00 */
[----:B------:R-:W5:Y:S04]  /*06d0*/  LDG.E.64.CONSTANT R16, desc[UR12][R28.64+0x8] ;  /* 0x0000080c1c107981 */ /* 0x000f68000c1e9b00 */
[----:B------:R-:W5:Y:S04]  /*06e0*/  LDG.E.64.CONSTANT R18, desc[UR12][R10.64+0x8] ;  /* 0x0000080c0a127981 */ /* 0x000f68000c1e9b00 */
[----:B------:R-:W3:Y:S04]  /*06f0*/  LDG.E.64.CONSTANT R22, desc[UR12][R10.64+0x10] ;  /* 0x0000100c0a167981 */ /* 0x000ee8000c1e9b00 */
[----:B------:R-:W2:Y:S01]  /*0700*/  LDG.E.64.CONSTANT R10, desc[UR12][R10.64+0x18] ;  /* 0x0000180c0a0a7981 */ /* 0x000ea2000c1e9b00 */
[----:B------:R-:W-:Y:S01]  /*0710*/  VIADD R27, R27, 0x4 ;  /* 0x000000041b1b7836 */ /* 0x000fe20000000000 */
[----:B----4-:R-:W-:-:S08]  /*0720*/  DADD R14, R12, -R14 ;  /* 0x000000000c0e7229 */ /* 0x010fd0000000080e */
[----:B------:R-:W-:Y:S02]  /*0730*/  DFMA R8, R14, R14, R8 ;  /* 0x0000000e0e08722b */ /* 0x000fe40000000008 */
[----:B-----5:R-:W-:Y:S02]  /*0740*/  DADD R16, R18, -R16 ;  /* 0x0000000012107229 */ /* 0x020fe40000000810 */
[----:B---3--:R-:W-:-:S06]  /*0750*/  DADD R20, R22, -R20 ;  /* 0x0000000016147229 */ /* 0x008fcc0000000814 */
[----:B------:R-:W-:Y:S02]  /*0760*/  DFMA R8, R16, R16, R8 ;  /* 0x000000101008722b */ /* 0x000fe40000000008 */
[----:B--2---:R-:W-:-:S06]  /*0770*/  DADD R24, R10, -R24 ;  /* 0x000000000a187229 */ /* 0x004fcc0000000818 */
[----:B------:R-:W-:-:S08]  /*0780*/  DFMA R8, R20, R20, R8 ;  /* 0x000000141408722b */ /* 0x000fd00000000008 */
[----:B------:R-:W-:-:S11]  /*0790*/  DFMA R8, R24, R24, R8 ;  /* 0x000000181808722b */ /* 0x000fd60000000008 */
.L_x_479:
[----:B------:R-:W-:Y:S05]  /*07a0*/  BRA.U !UP1, `(.L_x_478) ;  /* 0x0000000109987547 */ /* 0x000fea000b800000 */
[----:B------:R-:W-:Y:S02]  /*07b0*/  UISETP.NE.AND UP0, UPT, UR10, 0x1, UPT ;  /* 0x000000010a00788c */ /* 0x000fe4000bf05270 */
[----:B------:R-:W-:-:S07]  /*07c0*/  ULOP3.LUT UP1, URZ, UR17, 0x1, URZ, 0xc0, !UPT ;  /* 0x0000000111ff7892 */ /* 0x000fce000f82c0ff */
        /* <DEDUP_REMOVED lines=10> */
[----:B-1----:R-:W-:-:S04]  /*0870*/  IMAD.WIDE.U32 R14, R17, 0x8, R14 ;  /* 0x00000008110e7825 */ /* 0x002fc800078e000e */
[----:B------:R-:W-:Y:S02]  /*0880*/  IMAD.X R17, RZ, RZ, RZ, P0 ;  /* 0x000000ffff117224 */ /* 0x000fe400000e06ff */
[----:B------:R-:W3:Y:S01]  /*0890*/  LDG.E.64.CONSTANT R14, desc[UR12][R14.64] ;  /* 0x0000000c0e0e7981 */ /* 0x000ee2000c1e9b00 */
[----:B--2---:R-:W-:-:S04]  /*08a0*/  LEA R12, P0, R18, R12, 0x3 ;  /* 0x0000000c120c7211 */ /* 0x004fc800078018ff */
[----:B------:R-:W-:Y:S02]  /*08b0*/  LEA.HI.X R13, R18, R13, R17, 0x3, P0 ;  /* 0x0000000d120d7211 */ /* 0x000fe400000f1c11 */
[----:B------:R-:W3:Y:S04]  /*08c0*/  LDG.E.64.CONSTANT R16, desc[UR12][R10.64] ;  /* 0x0000000c0a107981 */ /* 0x000ee8000c1e9b00 */
[----:B------:R-:W2:Y:S04]  /*08d0*/  LDG.E.64.CONSTANT R18, desc[UR12][R10.64+0x8] ;  /* 0x0000080c0a127981 */ /* 0x000ea8000c1e9b00 */
[----:B------:R-:W2:Y:S01]  /*08e0*/  LDG.E.64.CONSTANT R12, desc[UR12][R12.64+0x8] ;  /* 0x0000080c0c0c7981 */ /* 0x000ea2000c1e9b00 */
[----:B------:R-:W-:Y:S01]  /*08f0*/  VIADD R27, R27, 0x2 ;  /* 0x000000021b1b7836 */ /* 0x000fe20000000000 */
[----:B---3--:R-:W-:-:S02]  /*0900*/  DADD R16, R14, -R16 ;  /* 0x000000000e107229 */ /* 0x008fc40000000810 */
[----:B--2---:R-:W-:-:S06]  /*0910*/  DADD R18, R12, -R18 ;  /* 0x000000000c127229 */ /* 0x004fcc0000000812 */
[----:B------:R-:W-:-:S08]  /*0920*/  DFMA R8, R16, R16, R8 ;  /* 0x000000101008722b */ /* 0x000fd00000000008 */
[----:B------:R-:W-:-:S11]  /*0930*/  DFMA R8, R18, R18, R8 ;  /* 0x000000121208722b */ /* 0x000fd60000000008 */
.L_x_480:
[----:B------:R-:W-:Y:S05]  /*0940*/  BRA.U !UP1, `(.L_x_478) ;  /* 0x0000000109307547 */ /* 0x000fea000b800000 */
        /* <DEDUP_REMOVED lines=9> */
[----:B------:R-:W2:Y:S02]  /*09e0*/  LDG.E.64.CONSTANT R10, desc[UR12][R10.64] ;  /* 0x0000000c0a0a7981 */ /* 0x000ea4000c1e9b00 */
[----:B--2---:R-:W-:-:S08]  /*09f0*/  DADD R12, R10, -R12 ;  /* 0x000000000a0c7229 */ /* 0x004fd0000000080c */
[----:B------:R-:W-:-:S11]  /*0a00*/  DFMA R8, R12, R12, R8 ;  /* 0x0000000c0c08722b */ /* 0x000fd60000000008 */
.L_x_478:
        /* <DEDUP_REMOVED lines=18> */
[----:B------:R-:W-:Y:S05]  /*0b30*/  CALL.REL.NOINC `($__internal_24_$__cuda_sm20_dsqrt_rn_f64_mediumpath_v1) ;  /* 0x0000000400207944 */ /* 0x000fea0003c00000 */
.L_x_482:
[----:B------:R-:W-:Y:S05]  /*0b40*/  BSYNC.RECONVERGENT B0 ;  /* 0x0000000000007941 */ /* 0x000fea0003800200 */
.L_x_481:
        /* <DEDUP_REMOVED lines=12> */
.L_x_475:
        /* <DEDUP_REMOVED lines=8> */
.L_x_485:
        /* <DEDUP_REMOVED lines=15> */
.L_x_484:
        /* <DEDUP_REMOVED lines=15> */
.L_x_486:
        /* <DEDUP_REMOVED lines=13> */
.L_x_487:
        /* <DEDUP_REMOVED lines=8> */
        .weak           $__internal_24_$__cuda_sm20_dsqrt_rn_f64_mediumpath_v1
        .type           $__internal_24_$__cuda_sm20_dsqrt_rn_f64_mediumpath_v1,@function
        .size           $__internal_24_$__cuda_sm20_dsqrt_rn_f64_mediumpath_v1,(.L_x_553 - $__internal_24_$__cuda_sm20_dsqrt_rn_f64_mediumpath_v1)
$__internal_24_$__cuda_sm20_dsqrt_rn_f64_mediumpath_v1:
        /* <DEDUP_REMOVED lines=16> */
.L_x_489:
        /* <DEDUP_REMOVED lines=24> */
.L_x_491:
[----:B------:R-:W-:-:S11]  /*1240*/  DADD R8, R10, R10 ;  /* 0x000000000a087229 */ /* 0x000fd6000000000a */
.L_x_490:
[----:B------:R-:W-:Y:S05]  /*1250*/  BSYNC.RECONVERGENT B1 ;  /* 0x0000000000017941 */ /* 0x000fea0003800200 */
.L_x_488:
[----:B------:R-:W-:Y:S02]  /*1260*/  IMAD.MOV.U32 R16, RZ, RZ, R8 ;  /* 0x000000ffff107224 */ /* 0x000fe400078e0008 */
[----:B------:R-:W-:Y:S02]  /*1270*/  IMAD.MOV.U32 R17, RZ, RZ, R9 ;  /* 0x000000ffff117224 */ /* 0x000fe400078e0009 */
[----:B------:R-:W-:Y:S02]  /*1280*/  IMAD.MOV.U32 R8, RZ, RZ, R6 ;  /* 0x000000ffff087224 */ /* 0x000fe400078e0006 */
[----:B------:R-:W-:-:S04]  /*1290*/  IMAD.MOV.U32 R9, RZ, RZ, 0x0 ;  /* 0x00000000ff097424 */ /* 0x000fc800078e00ff */
[----:B------:R-:W-:Y:S05]  /*12a0*/  RET.REL.NODEC R8 `(_Z15vectorDistance2PKdS0_Pdiii) ;  /* 0xffffffec08547950 */ /* 0x000fea0003c3ffff */
.L_x_492:
        /* <DEDUP_REMOVED lines=13> */
.L_x_553:


//--------------------- .text._Z15vectorDistance1PdS_S_iii --------------------------
	.section	.text._Z15vectorDistance1PdS_S_iii,"ax",@progbits
	.align	128
        .global         _Z15vectorDistance1PdS_S_iii
        .type           _Z15vectorDistance1PdS_S_iii,@function
        .size           _Z15vectorDistance1PdS_S_iii,(.L_x_554 - _Z15vectorDistance1PdS_S_iii)
        .other          _Z15vectorDistance1PdS_S_iii,@"STO_CUDA_ENTRY STV_DEFAULT"
_Z15vectorDistance1PdS_S_iii:
.text._Z15vectorDistance1PdS_S_iii:
        /* <DEDUP_REMOVED lines=27> */
.L_x_501:
        /* <DEDUP_REMOVED lines=19> */
.L_x_495:
[----:B------:R-:W2:Y:S04]  /*02e0*/  LDG.E.64 R20, desc[UR12][R10.64+-0x20] ;  /* 0xffffe00c0a147981 */ /* 0x000ea8000c1e1b00 */
[----:B------:R-:W2:Y:S04]  /*02f0*/  LDG.E.64 R22, desc[UR12][R12.64+-0x20] ;  /* 0xffffe00c0c167981 */ /* 0x000ea8000c1e1b00 */
[----:B------:R-:W3:Y:S04]  /*0300*/  LDG.E.64 R14, desc[UR12][R10.64+-0x18] ;  /* 0xffffe80c0a0e7981 */ /* 0x000ee8000c1e1b00 */
[----:B------:R-:W3:Y:S04]  /*0310*/  LDG.E.64 R26, desc[UR12][R12.64+-0x18] ;  /* 0xffffe80c0c1a7981 */ /* 0x000ee8000c1e1b00 */
[----:B------:R-:W4:Y:S04]  /*0320*/  LDG.E.64 R16, desc[UR12][R10.64+-0x10] ;  /* 0xfffff00c0a107981 */ /* 0x000f28000c1e1b00 */
[----:B------:R-:W4:Y:S01]  /*0330*/  LDG.E.64 R18, desc[UR12][R12.64+-0x10] ;  /* 0xfffff00c0c127981 */ /* 0x000f22000c1e1b00 */
[----:B--2---:R-:W-:-:S03]  /*0340*/  DADD R24, R20, -R22 ;  /* 0x0000000014187229 */ /* 0x004fc60000000816 */
[----:B------:R-:W2:Y:S04]  /*0350*/  LDG.E.64 R20, desc[UR12][R10.64+-0x8] ;  /* 0xfffff80c0a147981 */ /* 0x000ea8000c1e1b00 */
[----:B------:R-:W2:Y:S01]  /*0360*/  LDG.E.64 R22, desc[UR12][R12.64+-0x8] ;  /* 0xfffff80c0c167981 */ /* 0x000ea2000c1e1b00 */
[----:B------:R-:W-:Y:S02]  /*0370*/  DFMA R24, R24, R24, R8 ;  /* 0x000000181818722b */ /* 0x000fe40000000008 */
[----:B---3--:R-:W-:Y:S01]  /*0380*/  DADD R26, R14, -R26 ;  /* 0x000000000e1a7229 */ /* 0x008fe2000000081a */
[----:B------:R-:W3:Y:S04]  /*0390*/  LDG.E.64 R8, desc[UR12][R12.64] ;  /* 0x0000000c0c087981 */ /* 0x000ee8000c1e1b00 */
[----:B------:R-:W3:Y:S01]  /*03a0*/  LDG.E.64 R14, desc[UR12][R10.64] ;  /* 0x0000000c0a0e7981 */ /* 0x000ee2000c1e1b00 */
[----:B----4-:R-:W-:-:S02]  /*03b0*/  DADD R16, R16, -R18 ;  /* 0x0000000010107229 */ /* 0x010fc40000000812 */
[----:B------:R-:W-:-:S08]  /*03c0*/  DFMA R24, R26, R26, R24 ;  /* 0x0000001a1a18722b */ /* 0x000fd00000000018 */
[----:B------:R-:W-:Y:S02]  /*03d0*/  DFMA R18, R16, R16, R24 ;  /* 0x000000101012722b */ /* 0x000fe40000000018 */
[----:B------:R-:W4:Y:S04]  /*03e0*/  LDG.E.64 R24, desc[UR12][R10.64+0x8] ;  /* 0x0000080c0a187981 */ /* 0x000f28000c1e1b00 */
[----:B------:R-:W5:Y:S01]  /*03f0*/  LDG.E.64 R16, desc[UR12][R12.64+0x10] ;  /* 0x0000100c0c107981 */ /* 0x000f62000c1e1b00 */
[----:B--2---:R-:W-:-:S03]  /*0400*/  DADD R20, R20, -R22 ;  /* 0x0000000014147229 */ /* 0x004fc60000000816 */
[----:B------:R-:W4:Y:S05]  /*0410*/  LDG.E.64 R22, desc[UR12][R12.64+0x8] ;  /* 0x0000080c0c167981 */ /* 0x000f2a000c1e1b00 */
[----:B------:R-:W-:Y:S02]  /*0420*/  DFMA R18, R20, R20, R18 ;  /* 0x000000141412722b */ /* 0x000fe40000000012 */
[----:B------:R-:W5:Y:S01]  /*0430*/  LDG.E.64 R20, desc[UR12][R10.64+0x10] ;  /* 0x0000100c0a147981 */ /* 0x000f62000c1e1b00 */
[----:B---3--:R-:W-:-:S03]  /*0440*/  DADD R26, R14, -R8 ;  /* 0x000000000e1a7229 */ /* 0x008fc60000000808 */
[----:B------:R0:W2:Y:S04]  /*0450*/  LDG.E.64 R14, desc[UR12][R10.64+0x18] ;  /* 0x0000180c0a0e7981 */ /* 0x0000a8000c1e1b00 */
[----:B------:R1:W2:Y:S01]  /*0460*/  LDG.E.64 R8, desc[UR12][R12.64+0x18] ;  /* 0x0000180c0c087981 */ /* 0x0002a2000c1e1b00 */
        /* <DEDUP_REMOVED lines=15> */
.L_x_494:
        /* <DEDUP_REMOVED lines=17> */
[----:B------:R-:W3:Y:S04]  /*0670*/  LDG.E.64 R20, desc[UR12][R28.64+0x10] ;  /* 0x0000100c1c147981 */ /* 0x000ee8000c1e1b00 */
[----:B------:R-:W4:Y:S01]  /*0680*/  LDG.E.64 R14, desc[UR12][R28.64] ;  /* 0x0000000c1c0e7981 */ /* 0x000f22000c1e1b00 */
[----:B--2---:R-:W-:-:S03]  /*0690*/  LEA R10, P0, R6, R10, 0x3 ;  /* 0x0000000a060a7211 */ /* 0x004fc600078018ff */
[----:B------:R-:W4:Y:S01]  /*06a0*/  LDG.E.64 R12, desc[UR12][R12.64] ;  /* 0x0000000c0c0c7981 */ /* 0x000f22000c1e1b00 */
[----:B------:R-:W-:-:S03]  /*06b0*/  LEA.HI.X R11, R6, R11, R16, 0x3, P0 ;  /* 0x0000000b060b7211 */ /* 0x000fc600000f1c10 */
[----:B------:R-:W2:Y:S04]  /*06c0*/  LDG.E.64 R24, desc[UR12][R28.64+0x18] ;  /* 0x0000180c1c187981 */ /* 0x000ea8000c1e1b00 */
[----:B------:R-:W5:Y:S04]  /*06d0*/  LDG.E.64 R16, desc[UR12][R28.64+0x8] ;  /* 0x0000080c1c107981 */ /* 0x000f68000c1e1b00 */
[----:B------:R-:W5:Y:S04]  /*06e0*/  LDG.E.64 R18, desc[UR12][R10.64+0x8] ;  /* 0x0000080c0a127981 */ /* 0x000f68000c1e1b00 */
[----:B------:R-:W3:Y:S04]  /*06f0*/  LDG.E.64 R22, desc[UR12][R10.64+0x10] ;  /* 0x0000100c0a167981 */ /* 0x000ee8000c1e1b00 */
[----:B------:R-:W2:Y:S01]  /*0700*/  LDG.E.64 R10, desc[UR12][R10.64+0x18] ;  /* 0x0000180c0a0a7981 */ /* 0x000ea2000c1e1b00 */
        /* <DEDUP_REMOVED lines=9> */
.L_x_497:
        /* <DEDUP_REMOVED lines=15> */
[----:B------:R-:W3:Y:S01]  /*0890*/  LDG.E.64 R14, desc[UR12][R14.64] ;  /* 0x0000000c0e0e7981 */ /* 0x000ee2000c1e1b00 */
[----:B--2---:R-:W-:-:S04]  /*08a0*/  LEA R12, P0, R18, R12, 0x3 ;  /* 0x0000000c120c7211 */ /* 0x004fc800078018ff */
[----:B------:R-:W-:Y:S02]  /*08b0*/  LEA.HI.X R13, R18, R13, R17, 0x3, P0 ;  /* 0x0000000d120d7211 */ /* 0x000fe400000f1c11 */
[----:B------:R-:W3:Y:S04]  /*08c0*/  LDG.E.64 R16, desc[UR12][R10.64] ;  /* 0x0000000c0a107981 */ /* 0x000ee8000c1e1b00 */
[----:B------:R-:W2:Y:S04]  /*08d0*/  LDG.E.64 R18, desc[UR12][R10.64+0x8] ;  /* 0x0000080c0a127981 */ /* 0x000ea8000c1e1b00 */
[----:B------:R-:W2:Y:S01]  /*08e0*/  LDG.E.64 R12, desc[UR12][R12.64+0x8] ;  /* 0x0000080c0c0c7981 */ /* 0x000ea2000c1e1b00 */
[----:B------:R-:W-:Y:S01]  /*08f0*/  VIADD R27, R27, 0x2 ;  /* 0x000000021b1b7836 */ /* 0x000fe20000000000 */
[----:B---3--:R-:W-:-:S02]  /*0900*/  DADD R16, R14, -R16 ;  /* 0x000000000e107229 */ /* 0x008fc40000000810 */
[----:B--2---:R-:W-:-:S06]  /*0910*/  DADD R18, R12, -R18 ;  /* 0x000000000c127229 */ /* 0x004fcc0000000812 */
[----:B------:R-:W-:-:S08]  /*0920*/  DFMA R8, R16, R16, R8 ;  /* 0x000000101008722b */ /* 0x000fd00000000008 */
[----:B------:R-:W-:-:S11]  /*0930*/  DFMA R8, R18, R18, R8 ;  /* 0x000000121208722b */ /* 0x000fd60000000008 */
.L_x_498:
        /* <DEDUP_REMOVED lines=9> */
[----:B------:R-:W2:Y:S04]  /*09d0*/  LDG.E.64 R12, desc[UR12][R14.64] ;  /* 0x0000000c0e0c7981 */ /* 0x000ea8000c1e1b00 */
[----:B------:R-:W2:Y:S02]  /*09e0*/  LDG.E.64 R10, desc[UR12][R10.64] ;  /* 0x0000000c0a0a7981 */ /* 0x000ea4000c1e1b00 */
[----:B--2---:R-:W-:-:S08]  /*09f0*/  DADD R12, R10, -R12 ;  /* 0x000000000a0c7229 */ /* 0x004fd0000000080c */
[----:B------:R-:W-:-:S11]  /*0a00*/  DFMA R8, R12, R12, R8 ;  /* 0x0000000c0c08722b */ /* 0x000fd60000000008 */
.L_x_496:
        /* <DEDUP_REMOVED lines=18> */
[----:B------:R-:W-:Y:S05]  /*0b30*/  CALL.REL.NOINC `($__internal_25_$__cuda_sm20_dsqrt_rn_f64_mediumpath_v1) ;  /* 0x0000000400207944 */ /* 0x000fea0003c00000 */
.L_x_500:
[----:B------:R-:W-:Y:S05]  /*0b40*/  BSYNC.RECONVERGENT B0 ;  /* 0x0000000000007941 */ /* 0x000fea0003800200 */
.L_x_499:
        /* <DEDUP_REMOVED lines=12> */
.L_x_493:
        /* <DEDUP_REMOVED lines=8> */
.L_x_503:
        /* <DEDUP_REMOVED lines=15> */
.L_x_502:
        /* <DEDUP_REMOVED lines=15> */
.L_x_504:
        /* <DEDUP_REMOVED lines=13> */
.L_x_505:
        /* <DEDUP_REMOVED lines=8> */
        .weak           $__internal_25_$__cuda_sm20_dsqrt_rn_f64_mediumpath_v1
        .type           $__internal_25_$__cuda_sm20_dsqrt_rn_f64_mediumpath_v1,@function
        .size           $__internal_25_$__cuda_sm20_dsqrt_rn_f64_mediumpath_v1,(.L_x_554 - $__internal_25_$__cuda_sm20_dsqrt_rn_f64_mediumpath_v1)
$__internal_25_$__cuda_sm20_dsqrt_rn_f64_mediumpath_v1:
        /* <DEDUP_REMOVED lines=16> */
.L_x_507:
        /* <DEDUP_REMOVED lines=24> */
.L_x_509:
[----:B------:R-:W-:-:S11]  /*1240*/  DADD R8, R10, R10 ;  /* 0x000000000a087229 */ /* 0x000fd6000000000a */
.L_x_508:
[----:B------:R-:W-:Y:S05]  /*1250*/  BSYNC.RECONVERGENT B1 ;  /* 0x0000000000017941 */ /* 0x000fea0003800200 */
.L_x_506:
[----:B------:R-:W-:Y:S02]  /*1260*/  IMAD.MOV.U32 R16, RZ, RZ, R8 ;  /* 0x000000ffff107224 */ /* 0x000fe400078e0008 */
[----:B------:R-:W-:Y:S02]  /*1270*/  IMAD.MOV.U32 R17, RZ, RZ, R9 ;  /* 0x000000ffff117224 */ /* 0x000fe400078e0009 */
[----:B------:R-:W-:Y:S02]  /*1280*/  IMAD.MOV.U32 R8, RZ, RZ, R6 ;  /* 0x000000ffff087224 */ /* 0x000fe400078e0006 */
[----:B------:R-:W-:-:S04]  /*1290*/  IMAD.MOV.U32 R9, RZ, RZ, 0x0 ;  /* 0x00000000ff097424 */ /* 0x000fc800078e00ff */
[----:B------:R-:W-:Y:S05]  /*12a0*/  RET.REL.NODEC R8 `(_Z15vectorDistance1PdS_S_iii) ;  /* 0xffffffec08547950 */ /* 0x000fea0003c3ffff */
.L_x_510:
        /* <DEDUP_REMOVED lines=13> */
.L_x_554:


//--------------------- .text._Z14vectorDistancePdS_S_iii --------------------------
	.section	.text._Z14vectorDistancePdS_S_iii,"ax",@progbits
	.align	128
        .global         _Z14vectorDistancePdS_S_iii
        .type           _Z14vectorDistancePdS_S_iii,@function
        .size           _Z14vectorDistancePdS_S_iii,(.L_x_555 - _Z14vectorDistancePdS_S_iii)
        .other          _Z14vectorDistancePdS_S_iii,@"STO_CUDA_ENTRY STV_DEFAULT"
_Z14vectorDistancePdS_S_iii:
.text._Z14vectorDistancePdS_S_iii:
        /* <DEDUP_REMOVED lines=27> */
.L_x_519:
        /* <DEDUP_REMOVED lines=19> */
.L_x_513:
        /* <DEDUP_REMOVED lines=40> */
.L_x_512:
        /* <DEDUP_REMOVED lines=36> */
.L_x_515:
        /* <DEDUP_REMOVED lines=26> */
.L_x_516:
        /* <DEDUP_REMOVED lines=13> */
.L_x_514:
        /* <DEDUP_REMOVED lines=18> */
[----:B------:R-:W-:Y:S05]  /*0b30*/  CALL.REL.NOINC `($__internal_26_$__cuda_sm20_dsqrt_rn_f64_mediumpath_v1) ;  /* 0x0000000400207944 */ /* 0x000fea0003c00000 */
.L_x_518:
[----:B------:R-:W-:Y:S05]  /*0b40*/  BSYNC.RECONVERGENT B0 ;  /* 0x0000000000007941 */ /* 0x000fea0003800200 */
.L_x_517:
        /* <DEDUP_REMOVED lines=12> */
.L_x_511:
        /* <DEDUP_REMOVED lines=8> */
.L_x_521:
        /* <DEDUP_REMOVED lines=15> */
.L_x_520:
        /* <DEDUP_REMOVED lines=15> */
.L_x_522:
        /* <DEDUP_REMOVED lines=13> */
.L_x_523:
        /* <DEDUP_REMOVED lines=8> */
        .weak           $__internal_26_$__cuda_sm20_dsqrt_rn_f64_mediumpath_v1
        .type           $__internal_26_$__cuda_sm20_dsqrt_rn_f64_mediumpath_v1,@function
        .size           $__internal_26_$__cuda_sm20_dsqrt_rn_f64_mediumpath_v1,(.L_x_555 - $__internal_26_$__cuda_sm20_dsqrt_rn_f64_mediumpath_v1)
$__internal_26_$__cuda_sm20_dsqrt_rn_f64_mediumpath_v1:
        /* <DEDUP_REMOVED lines=16> */
.L_x_525:
        /* <DEDUP_REMOVED lines=24> */
.L_x_527:
[----:B------:R-:W-:-:S11]  /*1240*/  DADD R8, R10, R10 ;  /* 0x000000000a087229 */ /* 0x000fd6000000000a */
.L_x_526:
[----:B------:R-:W-:Y:S05]  /*1250*/  BSYNC.RECONVERGENT B1 ;  /* 0x0000000000017941 */ /* 0x000fea0003800200 */
.L_x_524:
[----:B------:R-:W-:Y:S02]  /*1260*/  IMAD.MOV.U32 R16, RZ, RZ, R8 ;  /* 0x000000ffff107224 */ /* 0x000fe400078e0008 */
[----:B------:R-:W-:Y:S02]  /*1270*/  IMAD.MOV.U32 R17, RZ, RZ, R9 ;  /* 0x000000ffff117224 */ /* 0x000fe400078e0009 */
[----:B------:R-:W-:Y:S02]  /*1280*/  IMAD.MOV.U32 R8, RZ, RZ, R6 ;  /* 0x000000ffff087224 */ /* 0x000fe400078e0006 */
[----:B------:R-:W-:-:S04]  /*1290*/  IMAD.MOV.U32 R9, RZ, RZ, 0x0 ;  /* 0x00000000ff097424 */ /* 0x000fc800078e00ff */
[----:B------:R-:W-:Y:S05]  /*12a0*/  RET.REL.NODEC R8 `(_Z14vectorDistancePdS_S_iii) ;  /* 0xffffffec08547950 */ /* 0x000fea0003c3ffff */
.L_x_528:
        /* <DEDUP_REMOVED lines=13> */
.L_x_555:


//--------------------- .nv.shared.reserved.0     --------------------------
	.section	.nv.shared.reserved.0,"aw",@nobits
	.weak		__nv_reservedSMEM_offset_0_alias
	.size		__nv_reservedSMEM_offset_0_alias, 0, 64
	.other		__nv_reservedSMEM_offset_0_alias,@"STO_CUDA_RESERVED_SHARED STV_DEFAULT"
__nv_reservedSMEM_offset_0_alias:
	.zero		0
	.zero		64


//--------------------- .nv.constant0._Z12updateMeans1PKdPdPiii --------------------------
	.section	.nv.constant0._Z12updateMeans1PKdPdPiii,"a",@progbits
	.sectionflags	@""
	.align	4
.nv.constant0._Z12updateMeans1PKdPdPiii:
	.zero		928


//--------------------- .nv.constant0._Z11updateMeansPdS_Piii --------------------------
	.section	.nv.constant0._Z11updateMeansPdS_Piii,"a",@progbits
	.sectionflags	@""
	.align	4
.nv.constant0._Z11updateMeansPdS_Piii:
	.zero		928


//--------------------- .nv.constant0._Z23vectorLabelDistance1UR8PKdPdS1_iiiPiS2_ --------------------------
	.section	.nv.constant0._Z23vectorLabelDistance1UR8PKdPdS1_iiiPiS2_,"a",@progbits
	.sectionflags	@""
	.align	4
.nv.constant0._Z23vectorLabelDistance1UR8PKdPdS1_iiiPiS2_:
	.zero		952


//--------------------- .nv.constant0._Z23vectorLabelDistance1UR4PKdPdS1_iiiPiS2_ --------------------------
	.section	.nv.constant0._Z23vectorLabelDistance1UR4PKdPdS1_iiiPiS2_,"a",@progbits
	.sectionflags	@""
	.align	4
.nv.constant0._Z23vectorLabelDistance1UR4PKdPdS1_iiiPiS2_:
	.zero		952


//--------------------- .nv.constant0._Z23vectorLabelDistance1UR2PKdPdS1_iiiPiS2_ --------------------------
	.section	.nv.constant0._Z23vectorLabelDistance1UR2PKdPdS1_iiiPiS2_,"a",@progbits
	.sectionflags	@""
	.align	4
.nv.constant0._Z23vectorLabelDistance1UR2PKdPdS1_iiiPiS2_:
	.zero		952


//--------------------- .nv.constant0._Z20vectorLabelDistance1PKdPdS1_iiiPiS2_ --------------------------
	.section	.nv.constant0._Z20vectorLabelDistance1PKdPdS1_iiiPiS2_,"a",@progbits
	.sectionflags	@""
	.align	4
.nv.constant0._Z20vectorLabelDistance1PKdPdS1_iiiPiS2_:
	.zero		952


//--------------------- .nv.constant0._Z23vectorLabelDistance1UR8PKdPdS1_iiiPi --------------------------
	.section	.nv.constant0._Z23vectorLabelDistance1UR8PKdPdS1_iiiPi,"a",@progbits
	.sectionflags	@""
	.align	4
.nv.constant0._Z23vectorLabelDistance1UR8PKdPdS1_iiiPi:
	.zero		944


//--------------------- .nv.constant0._Z23vectorLabelDistance1UR4PKdPdS1_iiiPi --------------------------
	.section	.nv.constant0._Z23vectorLabelDistance1UR4PKdPdS1_iiiPi,"a",@progbits
	.sectionflags	@""
	.align	4
.nv.constant0._Z23vectorLabelDistance1UR4PKdPdS1_iiiPi:
	.zero		944


//--------------------- .nv.constant0._Z23vectorLabelDistance1UR2PKdPdS1_iiiPi --------------------------
	.section	.nv.constant0._Z23vectorLabelDistance1UR2PKdPdS1_iiiPi,"a",@progbits
	.sectionflags	@""
	.align	4
.nv.constant0._Z23vectorLabelDistance1UR2PKdPdS1_iiiPi:
	.zero		944


//--------------------- .nv.constant0._Z20vectorLabelDistance1PKdPdS1_iiiPi --------------------------
	.section	.nv.constant0._Z20vectorLabelDistance1PKdPdS1_iiiPi,"a",@progbits
	.sectionflags	@""
	.align	4
.nv.constant0._Z20vectorLabelDistance1PKdPdS1_iiiPi:
	.zero		944


//--------------------- .nv.constant0._Z19vectorLabelDistancePdS_S_iiiPi --------------------------
	.section	.nv.constant0._Z19vectorLabelDistancePdS_S_iiiPi,"a",@progbits
	.sectionflags	@""
	.align	4
.nv.constant0._Z19vectorLabelDistancePdS_S_iiiPi:
	.zero		944


//--------------------- .nv.constant0._Z10labelMins1PiPKdii --------------------------
	.section	.nv.constant0._Z10labelMins1PiPKdii,"a",@progbits
	.sectionflags	@""
	.align	4
.nv.constant0._Z10labelMins1PiPKdii:
	.zero		920


//--------------------- .nv.constant0._Z9labelMinsPiPdii --------------------------
	.section	.nv.constant0._Z9labelMinsPiPdii,"a",@progbits
	.sectionflags	@""
	.align	4
.nv.constant0._Z9labelMinsPiPdii:
	.zero		920


//--------------------- .nv.constant0._Z28centroidConstantDistance2UR8PKdPdiiii --------------------------
	.section	.nv.constant0._Z28centroidConstantDistance2UR8PKdPdiiii,"a",@progbits
	.sectionflags	@""
	.align	4
.nv.constant0._Z28centroidConstantDistance2UR8PKdPdiiii:
	.zero		928


//--------------------- .nv.constant0._Z28centroidConstantDistance2UR4PKdPdiiii --------------------------
	.section	.nv.constant0._Z28centroidConstantDistance2UR4PKdPdiiii,"a",@progbits
	.sectionflags	@""
	.align	4
.nv.constant0._Z28centroidConstantDistance2UR4PKdPdiiii:
	.zero		928


//--------------------- .nv.constant0._Z28centroidConstantDistance2UR2PKdPdiiii --------------------------
	.section	.nv.constant0._Z28centroidConstantDistance2UR2PKdPdiiii,"a",@progbits
	.sectionflags	@""
	.align	4
.nv.constant0._Z28centroidConstantDistance2UR2PKdPdiiii:
	.zero		928


//--------------------- .nv.constant0._Z25centroidConstantDistance2PKdPdiiii --------------------------
	.section	.nv.constant0._Z25centroidConstantDistance2PKdPdiiii,"a",@progbits
	.sectionflags	@""
	.align	4
.nv.constant0._Z25centroidConstantDistance2PKdPdiiii:
	.zero		928


//--------------------- .nv.constant0._Z25centroidConstantDistance1PdS_iii --------------------------
	.section	.nv.constant0._Z25centroidConstantDistance1PdS_iii,"a",@progbits
	.sectionflags	@""
	.align	4
.nv.constant0._Z25centroidConstantDistance1PdS_iii:
	.zero		924


//--------------------- .nv.constant0._Z24centroidConstantDistancePdS_iiii --------------------------
	.section	.nv.constant0._Z24centroidConstantDistancePdS_iiii,"a",@progbits
	.sectionflags	@""
	.align	4
.nv.constant0._Z24centroidConstantDistancePdS_iiii:
	.zero		928


//--------------------- .nv.constant0._Z20centroidDistance2UR8PKdS0_Pdiiii --------------------------
	.section	.nv.constant0._Z20centroidDistance2UR8PKdS0_Pdiiii,"a",@progbits
	.sectionflags	@""
	.align	4
.nv.constant0._Z20centroidDistance2UR8PKdS0_Pdiiii:
	.zero		936


//--------------------- .nv.constant0._Z20centroidDistance2UR4PKdS0_Pdiiii --------------------------
	.section	.nv.constant0._Z20centroidDistance2UR4PKdS0_Pdiiii,"a",@progbits
	.sectionflags	@""
	.align	4
.nv.constant0._Z20centroidDistance2UR4PKdS0_Pdiiii:
	.zero		936


//--------------------- .nv.constant0._Z20centroidDistance2UR2PKdS0_Pdiiii --------------------------
	.section	.nv.constant0._Z20centroidDistance2UR2PKdS0_Pdiiii,"a",@progbits
	.sectionflags	@""
	.align	4
.nv.constant0._Z20centroidDistance2UR2PKdS0_Pdiiii:
	.zero		936


//--------------------- .nv.constant0._Z17centroidDistance2PKdS0_Pdiiii --------------------------
	.section	.nv.constant0._Z17centroidDistance2PKdS0_Pdiiii,"a",@progbits
	.sectionflags	@""
	.align	4
.nv.constant0._Z17centroidDistance2PKdS0_Pdiiii:
	.zero		936


//--------------------- .nv.constant0._Z17centroidDistance1PdS_S_iii --------------------------
	.section	.nv.constant0._Z17centroidDistance1PdS_S_iii,"a",@progbits
	.sectionflags	@""
	.align	4
.nv.constant0._Z17centroidDistance1PdS_S_iii:
	.zero		932


//--------------------- .nv.constant0._Z16centroidDistancePdS_S_iiii --------------------------
	.section	.nv.constant0._Z16centroidDistancePdS_S_iiii,"a",@progbits
	.sectionflags	@""
	.align	4
.nv.constant0._Z16centroidDistancePdS_S_iiii:
	.zero		936


//--------------------- .nv.constant0._Z18vectorDistance2UR8PKdS0_Pdiii --------------------------
	.section	.nv.constant0._Z18vectorDistance2UR8PKdS0_Pdiii,"a",@progbits
	.sectionflags	@""
	.align	4
.nv.constant0._Z18vectorDistance2UR8PKdS0_Pdiii:
	.zero		932


//--------------------- .nv.constant0._Z18vectorDistance2UR4PKdS0_Pdiii --------------------------
	.section	.nv.constant0._Z18vectorDistance2UR4PKdS0_Pdiii,"a",@progbits
	.sectionflags	@""
	.align	4
.nv.constant0._Z18vectorDistance2UR4PKdS0_Pdiii:
	.zero		932


//--------------------- .nv.constant0._Z18vectorDistance2UR2PKdS0_Pdiii --------------------------
	.section	.nv.constant0._Z18vectorDistance2UR2PKdS0_Pdiii,"a",@progbits
	.sectionflags	@""
	.align	4
.nv.constant0._Z18vectorDistance2UR2PKdS0_Pdiii:
	.zero		932


//--------------------- .nv.constant0._Z15vectorDistance2PKdS0_Pdiii --------------------------
	.section	.nv.constant0._Z15vectorDistance2PKdS0_Pdiii,"a",@progbits
	.sectionflags	@""
	.align	4
.nv.constant0._Z15vectorDistance2PKdS0_Pdiii:
	.zero		932


//--------------------- .nv.constant0._Z15vectorDistance1PdS_S_iii --------------------------
	.section	.nv.constant0._Z15vectorDistance1PdS_S_iii,"a",@progbits
	.sectionflags	@""
	.align	4
.nv.constant0._Z15vectorDistance1PdS_S_iii:
	.zero		932


//--------------------- .nv.constant0._Z14vectorDistancePdS_S_iii --------------------------
	.section	.nv.constant0._Z14vectorDistancePdS_S_iii,"a",@progbits
	.sectionflags	@""
	.align	4
.nv.constant0._Z14vectorDistancePdS_S_iii:
	.zero		932


//--------------------- SYMBOLS --------------------------

	.type		.nv.reservedSmem.offset0,@object
	.size		.nv.reservedSmem.offset0,0x4
